def attn_fwd(
    Q,
    K,
    V,
    Out,
    Lse,
    sm_scale,
    stride_qz,
    stride_qh,
    stride_qm,
    stride_qk,
    stride_kz,
    stride_kh,
    stride_kn,
    stride_kk,
    stride_vz,
    stride_vh,
    stride_vn,
    stride_vk,
    stride_oz,
    stride_oh,
    stride_om,
    stride_ok,
    seqlen_q,
    seqlen_k,
    BLOCK_M: tl.constexpr,
    BLOCK_N: tl.constexpr,
    HEAD_DIM: tl.constexpr,
    CAUSAL: tl.constexpr,
):
    start_m = tl.program_id(0)
    off_hz = tl.program_id(1)
    q_off = off_hz * stride_qh
    k_off = off_hz * stride_kh
    v_off = off_hz * stride_vh
    offs_m = start_m * BLOCK_M + tl.arange(0, BLOCK_M)
    offs_d = tl.arange(0, HEAD_DIM)
    offs_n = tl.arange(0, BLOCK_N)
    q_ptrs = Q + q_off + offs_m[:, None] * stride_qm + offs_d[None, :] * stride_qk
    k_ptrs = K + k_off + offs_d[:, None] * stride_kk + offs_n[None, :] * stride_kn
    v_ptrs = V + v_off + offs_n[:, None] * stride_vn + offs_d[None, :] * stride_vk
    m_i = tl.full([BLOCK_M], float("-inf"), dtype=tl.float32)
    l_i = tl.zeros([BLOCK_M], dtype=tl.float32) + 1.0
    acc = tl.zeros([BLOCK_M, HEAD_DIM], dtype=tl.float32)
    q = tl.load(q_ptrs)
    acc, l_i, m_i = _attn_fwd_inner(
        acc,
        l_i,
        m_i,
        q,
        k_ptrs,
        v_ptrs,
        sm_scale,
        stride_kn,
        stride_vn,
        start_m,
        seqlen_k,
        BLOCK_M,
        BLOCK_N,
        HEAD_DIM,
        CAUSAL,
    )
    acc = acc / l_i[:, None]
    lse = m_i + tl.math.log2(l_i) / 1.4426950408889634
    o_ptrs = (
        Out
        + off_hz * stride_oh
        + offs_m[:, None] * stride_om
        + offs_d[None, :] * stride_ok
    )
    tl.store(o_ptrs, acc.to(Out.dtype.element_ty))
    tl.store(Lse + off_hz * seqlen_q + offs_m, lse)

# config = {"BLOCK_M": 256, "BLOCK_N": 64, "HEAD_DIM": 256, "arch": "sm_80", "causal": true, "dtype": "fp16", "num_stages": 2, "num_warps": 16}
# arch = sm_80


// ===== COMPILED SASS (sm_80) =====

	.target	sm_80

	.elftype	@"ET_EXEC"


//--------------------- .note.nv.tkinfo           --------------------------
	.section	.note.nv.tkinfo,"",@"SHT_NOTE"
	.sectionflags	@"SHF_NOTE_NV_TKINFO"
	.tkinfo
        /*0018*/ 	.word	0x00000002
        /*0030*/ 	.string	""
        /*0030*/ 	.string	"ptxas"
        /*0030*/ 	.string	"Cuda compilation tools, release 13.0, V13.0.88"
        /*0030*/ 	.string	"Build cuda_13.0.r13.0/compiler.36424714_0"
        /*0030*/ 	.string	"-v  -suppress-debug-info  -lineinfo  -arch sm_80 "



//--------------------- .note.nv.cuinfo           --------------------------
	.section	.note.nv.cuinfo,"",@"SHT_NOTE"
	.sectionflags	@"SHF_NOTE_NV_CUINFO"
        /*0018*/ 	.short	0x0002
        /*001a*/ 	.short	0x0050
        /*001c*/ 	.short	0x0082
	.zero		2


//--------------------- .nv.info                  --------------------------
	.section	.nv.info,"",@"SHT_CUDA_INFO"
	.align	4


	//----- nvinfo : EIATTR_REGCOUNT
	.align		4
        /*0000*/ 	.byte	0x04, 0x2f
        /*0002*/ 	.short	(.L_2 - .L_1)
	.align		4
.L_1:
        /*0004*/ 	.word	index@(attn_fwd)
        /*0008*/ 	.word	0x00000040


	//----- nvinfo : EIATTR_FRAME_SIZE
	.align		4
.L_2:
        /*000c*/ 	.byte	0x04, 0x11
        /*000e*/ 	.short	(.L_4 - .L_3)
	.align		4
.L_3:
        /*0010*/ 	.word	index@(attn_fwd)
        /*0014*/ 	.word	0x00000c28


	//----- nvinfo : EIATTR_MIN_STACK_SIZE
	.align		4
.L_4:
        /*0018*/ 	.byte	0x04, 0x12
        /*001a*/ 	.short	(.L_6 - .L_5)
	.align		4
.L_5:
        /*001c*/ 	.word	index@(attn_fwd)
        /*0020*/ 	.word	0x00000c28
.L_6:


//--------------------- .nv.info.attn_fwd         --------------------------
	.section	.nv.info.attn_fwd,"",@"SHT_CUDA_INFO"
	.sectionflags	@""
	.align	4


	//----- nvinfo : EIATTR_CUDA_API_VERSION
	.align		4
        /*0000*/ 	.byte	0x04, 0x37
        /*0002*/ 	.short	(.L_8 - .L_7)
.L_7:
        /*0004*/ 	.word	0x00000082


	//----- nvinfo : EIATTR_SW2861232_WAR
	.align		4
.L_8:
        /*0008*/ 	.byte	0x01, 0x35
	.zero		2


	//----- nvinfo : EIATTR_PARAM_CBANK
	.align		4
        /*000c*/ 	.byte	0x04, 0x0a
        /*000e*/ 	.short	(.L_10 - .L_9)
	.align		4
.L_9:
        /*0010*/ 	.word	index@(.nv.constant0.attn_fwd)
        /*0014*/ 	.short	0x0160
        /*0016*/ 	.short	0x0088


	//----- nvinfo : EIATTR_CBANK_PARAM_SIZE
	.align		4
.L_10:
        /*0018*/ 	.byte	0x03, 0x19
        /*001a*/ 	.short	0x0088


	//----- nvinfo : EIATTR_KPARAM_INFO
	.align		4
        /*001c*/ 	.byte	0x04, 0x17
        /*001e*/ 	.short	(.L_12 - .L_11)
.L_11:
        /*0020*/ 	.word	0x00000000
        /*0024*/ 	.short	0x0019
        /*0026*/ 	.short	0x0080
        /*0028*/ 	.byte	0x00, 0xf4, 0x21, 0x00


	//----- nvinfo : EIATTR_KPARAM_INFO
	.align		4
.L_12:
        /*002c*/ 	.byte	0x04, 0x17
        /*002e*/ 	.short	(.L_14 - .L_13)
.L_13:
        /*0030*/ 	.word	0x00000000
        /*0034*/ 	.short	0x0018
        /*0036*/ 	.short	0x0078
        /*0038*/ 	.byte	0x00, 0xf4, 0x21, 0x00


	//----- nvinfo : EIATTR_KPARAM_INFO
	.align		4
.L_14:
        /*003c*/ 	.byte	0x04, 0x17
        /*003e*/ 	.short	(.L_16 - .L_15)
.L_15:
        /*0040*/ 	.word	0x00000000
        /*0044*/ 	.short	0x0017
        /*0046*/ 	.short	0x0070
        /*0048*/ 	.byte	0x00, 0xf0, 0x11, 0x00


	//----- nvinfo : EIATTR_KPARAM_INFO
	.align		4
.L_16:
        /*004c*/ 	.byte	0x04, 0x17
        /*004e*/ 	.short	(.L_18 - .L_17)
.L_17:
        /*0050*/ 	.word	0x00000000
        /*0054*/ 	.short	0x0016
        /*0056*/ 	.short	0x006c
        /*0058*/ 	.byte	0x00, 0xf0, 0x11, 0x00


	//----- nvinfo : EIATTR_KPARAM_INFO
	.align		4
.L_18:
        /*005c*/ 	.byte	0x04, 0x17
        /*005e*/ 	.short	(.L_20 - .L_19)
.L_19:
        /*0060*/ 	.word	0x00000000
        /*0064*/ 	.short	0x0015
        /*0066*/ 	.short	0x0068
        /*0068*/ 	.byte	0x00, 0xf0, 0x11, 0x00


	//----- nvinfo : EIATTR_KPARAM_INFO
	.align		4
.L_20:
        /*006c*/ 	.byte	0x04, 0x17
        /*006e*/ 	.short	(.L_22 - .L_21)
.L_21:
        /*0070*/ 	.word	0x00000000
        /*0074*/ 	.short	0x0014
        /*0076*/ 	.short	0x0064
        /*0078*/ 	.byte	0x00, 0xf0, 0x11, 0x00


	//----- nvinfo : EIATTR_KPARAM_INFO
	.align		4
.L_22:
        /*007c*/ 	.byte	0x04, 0x17
        /*007e*/ 	.short	(.L_24 - .L_23)
.L_23:
        /*0080*/ 	.word	0x00000000
        /*0084*/ 	.short	0x0013
        /*0086*/ 	.short	0x0060
        /*0088*/ 	.byte	0x00, 0xf0, 0x11, 0x00


	//----- nvinfo : EIATTR_KPARAM_INFO
	.align		4
.L_24:
        /*008c*/ 	.byte	0x04, 0x17
        /*008e*/ 	.short	(.L_26 - .L_25)
.L_25:
        /*0090*/ 	.word	0x00000000
        /*0094*/ 	.short	0x0012
        /*0096*/ 	.short	0x005c
        /*0098*/ 	.byte	0x00, 0xf0, 0x11, 0x00


	//----- nvinfo : EIATTR_KPARAM_INFO
	.align		4
.L_26:
        /*009c*/ 	.byte	0x04, 0x17
        /*009e*/ 	.short	(.L_28 - .L_27)
.L_27:
        /*00a0*/ 	.word	0x00000000
        /*00a4*/ 	.short	0x0011
        /*00a6*/ 	.short	0x0058
        /*00a8*/ 	.byte	0x00, 0xf0, 0x11, 0x00


	//----- nvinfo : EIATTR_KPARAM_INFO
	.align		4
.L_28:
        /*00ac*/ 	.byte	0x04, 0x17
        /*00ae*/ 	.short	(.L_30 - .L_29)
.L_29:
        /*00b0*/ 	.word	0x00000000
        /*00b4*/ 	.short	0x0010
        /*00b6*/ 	.short	0x0054
        /*00b8*/ 	.byte	0x00, 0xf0, 0x11, 0x00


	//----- nvinfo : EIATTR_KPARAM_INFO
	.align		4
.L_30:
        /*00bc*/ 	.byte	0x04, 0x17
        /*00be*/ 	.short	(.L_32 - .L_31)
.L_31:
        /*00c0*/ 	.word	0x00000000
        /*00c4*/ 	.short	0x000f
        /*00c6*/ 	.short	0x0050
        /*00c8*/ 	.byte	0x00, 0xf0, 0x11, 0x00


	//----- nvinfo : EIATTR_KPARAM_INFO
	.align		4
.L_32:
        /*00cc*/ 	.byte	0x04, 0x17
        /*00ce*/ 	.short	(.L_34 - .L_33)
.L_33:
        /*00d0*/ 	.word	0x00000000
        /*00d4*/ 	.short	0x000e
        /*00d6*/ 	.short	0x004c
        /*00d8*/ 	.byte	0x00, 0xf0, 0x11, 0x00


	//----- nvinfo : EIATTR_KPARAM_INFO
	.align		4
.L_34:
        /*00dc*/ 	.byte	0x04, 0x17
        /*00de*/ 	.short	(.L_36 - .L_35)
.L_35:
        /*00e0*/ 	.word	0x00000000
        /*00e4*/ 	.short	0x000d
        /*00e6*/ 	.short	0x0048
        /*00e8*/ 	.byte	0x00, 0xf0, 0x11, 0x00


	//----- nvinfo : EIATTR_KPARAM_INFO
	.align		4
.L_36:
        /*00ec*/ 	.byte	0x04, 0x17
        /*00ee*/ 	.short	(.L_38 - .L_37)
.L_37:
        /*00f0*/ 	.word	0x00000000
        /*00f4*/ 	.short	0x000c
        /*00f6*/ 	.short	0x0044
        /*00f8*/ 	.byte	0x00, 0xf0, 0x11, 0x00


	//----- nvinfo : EIATTR_KPARAM_INFO
	.align		4
.L_38:
        /*00fc*/ 	.byte	0x04, 0x17
        /*00fe*/ 	.short	(.L_40 - .L_39)
.L_39:
        /*0100*/ 	.word	0x00000000
        /*0104*/ 	.short	0x000b
        /*0106*/ 	.short	0x0040
        /*0108*/ 	.byte	0x00, 0xf0, 0x11, 0x00


	//----- nvinfo : EIATTR_KPARAM_INFO
	.align		4
.L_40:
        /*010c*/ 	.byte	0x04, 0x17
        /*010e*/ 	.short	(.L_42 - .L_41)
.L_41:
        /*0110*/ 	.word	0x00000000
        /*0114*/ 	.short	0x000a
        /*0116*/ 	.short	0x003c
        /*0118*/ 	.byte	0x00, 0xf0, 0x11, 0x00


	//----- nvinfo : EIATTR_KPARAM_INFO
	.align		4
.L_42:
        /*011c*/ 	.byte	0x04, 0x17
        /*011e*/ 	.short	(.L_44 - .L_43)
.L_43:
        /*0120*/ 	.word	0x00000000
        /*0124*/ 	.short	0x0009
        /*0126*/ 	.short	0x0038
        /*0128*/ 	.byte	0x00, 0xf0, 0x11, 0x00


	//----- nvinfo : EIATTR_KPARAM_INFO
	.align		4
.L_44:
        /*012c*/ 	.byte	0x04, 0x17
        /*012e*/ 	.short	(.L_46 - .L_45)
.L_45:
        /*0130*/ 	.word	0x00000000
        /*0134*/ 	.short	0x0008
        /*0136*/ 	.short	0x0034
        /*0138*/ 	.byte	0x00, 0xf0, 0x11, 0x00


	//----- nvinfo : EIATTR_KPARAM_INFO
	.align		4
.L_46:
        /*013c*/ 	.byte	0x04, 0x17
        /*013e*/ 	.short	(.L_48 - .L_47)
.L_47:
        /*0140*/ 	.word	0x00000000
        /*0144*/ 	.short	0x0007
        /*0146*/ 	.short	0x0030
        /*0148*/ 	.byte	0x00, 0xf0, 0x11, 0x00


	//----- nvinfo : EIATTR_KPARAM_INFO
	.align		4
.L_48:
        /*014c*/ 	.byte	0x04, 0x17
        /*014e*/ 	.short	(.L_50 - .L_49)
.L_49:
        /*0150*/ 	.word	0x00000000
        /*0154*/ 	.short	0x0006
        /*0156*/ 	.short	0x002c
        /*0158*/ 	.byte	0x00, 0xf0, 0x11, 0x00


	//----- nvinfo : EIATTR_KPARAM_INFO
	.align		4
.L_50:
        /*015c*/ 	.byte	0x04, 0x17
        /*015e*/ 	.short	(.L_52 - .L_51)
.L_51:
        /*0160*/ 	.word	0x00000000
        /*0164*/ 	.short	0x0005
        /*0166*/ 	.short	0x0028
        /*0168*/ 	.byte	0x00, 0xf0, 0x11, 0x00


	//----- nvinfo : EIATTR_KPARAM_INFO
	.align		4
.L_52:
        /*016c*/ 	.byte	0x04, 0x17
        /*016e*/ 	.short	(.L_54 - .L_53)
.L_53:
        /*0170*/ 	.word	0x00000000
        /*0174*/ 	.short	0x0004
        /*0176*/ 	.short	0x0020
        /*0178*/ 	.byte	0x00, 0xf4, 0x21, 0x00


	//----- nvinfo : EIATTR_KPARAM_INFO
	.align		4
.L_54:
        /*017c*/ 	.byte	0x04, 0x17
        /*017e*/ 	.short	(.L_56 - .L_55)
.L_55:
        /*0180*/ 	.word	0x00000000
        /*0184*/ 	.short	0x0003
        /*0186*/ 	.short	0x0018
        /*0188*/ 	.byte	0x00, 0xf4, 0x21, 0x00


	//----- nvinfo : EIATTR_KPARAM_INFO
	.align		4
.L_56:
        /*018c*/ 	.byte	0x04, 0x17
        /*018e*/ 	.short	(.L_58 - .L_57)
.L_57:
        /*0190*/ 	.word	0x00000000
        /*0194*/ 	.short	0x0002
        /*0196*/ 	.short	0x0010
        /*0198*/ 	.byte	0x00, 0xf4, 0x21, 0x00


	//----- nvinfo : EIATTR_KPARAM_INFO
	.align		4
.L_58:
        /*019c*/ 	.byte	0x04, 0x17
        /*019e*/ 	.short	(.L_60 - .L_59)
.L_59:
        /*01a0*/ 	.word	0x00000000
        /*01a4*/ 	.short	0x0001
        /*01a6*/ 	.short	0x0008
        /*01a8*/ 	.byte	0x00, 0xf4, 0x21, 0x00


	//----- nvinfo : EIATTR_KPARAM_INFO
	.align		4
.L_60:
        /*01ac*/ 	.byte	0x04, 0x17
        /*01ae*/ 	.short	(.L_62 - .L_61)
.L_61:
        /*01b0*/ 	.word	0x00000000
        /*01b4*/ 	.short	0x0000
        /*01b6*/ 	.short	0x0000
        /*01b8*/ 	.byte	0x00, 0xf4, 0x21, 0x00


	//----- nvinfo : EIATTR_MAXREG_COUNT
	.align		4
.L_62:
        /*01bc*/ 	.byte	0x03, 0x1b
        /*01be*/ 	.short	0x0080


	//----- nvinfo : EIATTR_NUM_BARRIERS
	.align		4
        /*01c0*/ 	.byte	0x02, 0x4c
        /*01c2*/ 	.byte	0x01
	.zero		1


	//----- nvinfo : EIATTR_ANNOTATIONS
	.align		4
        /*01c4*/ 	.byte	0x04, 0x55
        /*01c6*/ 	.short	(.L_64 - .L_63)


	//   ....[0]....
.L_63:
        /*01c8*/ 	.word	0x00000001
        /*01cc*/ 	.byte	0x40, 0x04, 0x00, 0x00, 0x01, 0x00, 0x00, 0x00, 0x50, 0x04, 0x00, 0x00, 0x01, 0x00, 0x00, 0x00
        /* <DEDUP_REMOVED lines=1042> */
        /*42fc*/ 	.byte	0x10, 0x66, 0x01, 0x00


	//----- nvinfo : EIATTR_MERCURY_ISA_VERSION
	.align		4
.L_64:
        /*4300*/ 	.byte	0x03, 0x5f
        /*4302*/ 	.short	0x0000


	//----- nvinfo : EIATTR_COOP_GROUP_MASK_REGIDS
	.align		4
        /*4304*/ 	.byte	0x04, 0x29
        /*4306*/ 	.short	(.L_66 - .L_65)


	//   ....[0]....
.L_65:
        /*4308*/ 	.word	0xffffffff


	//   ....[1]....
        /*430c*/ 	.word	0xffffffff


	//   ....[2]....
        /*4310*/ 	.word	0xffffffff


	//   ....[3]....
        /*4314*/ 	.word	0xffffffff


	//   ....[4]....
        /*4318*/ 	.word	0xffffffff


	//   ....[5]....
        /*431c*/ 	.word	0xffffffff


	//   ....[6]....
        /*4320*/ 	.word	0xffffffff


	//   ....[7]....
        /*4324*/ 	.word	0xffffffff


	//----- nvinfo : EIATTR_COOP_GROUP_INSTR_OFFSETS
	.align		4
.L_66:
        /*4328*/ 	.byte	0x04, 0x28
        /*432a*/ 	.short	(.L_68 - .L_67)


	//   ....[0]....
.L_67:
        /*432c*/ 	.word	0x000095c0


	//   ....[1]....
        /*4330*/ 	.word	0x00009810


	//   ....[2]....
        /*4334*/ 	.word	0x000099a0


	//   ....[3]....
        /*4338*/ 	.word	0x00009a30


	//   ....[4]....
        /*433c*/ 	.word	0x0000f6b0


	//   ....[5]....
        /*4340*/ 	.word	0x0000f6c0


	//   ....[6]....
        /*4344*/ 	.word	0x0000f7e0


	//   ....[7]....
        /*4348*/ 	.word	0x0000f810


	//----- nvinfo : EIATTR_EXIT_INSTR_OFFSETS
	.align		4
.L_68:
        /*434c*/ 	.byte	0x04, 0x1c
        /*434e*/ 	.short	(.L_70 - .L_69)


	//   ....[0]....
.L_69:
        /*4350*/ 	.word	0x00016600


	//   ....[1]....
        /*4354*/ 	.word	0x000166f0


	//----- nvinfo : EIATTR_REQNTID
	.align		4
.L_70:
        /*4358*/ 	.byte	0x04, 0x10
        /*435a*/ 	.short	(.L_72 - .L_71)
.L_71:
        /*435c*/ 	.word	0x00000200
        /*4360*/ 	.word	0x00000001
        /*4364*/ 	.word	0x00000001
.L_72:


//--------------------- .nv.callgraph             --------------------------
	.section	.nv.callgraph,"",@"SHT_CUDA_CALLGRAPH"
	.align	4
	.sectionentsize	8
	.align		4
        /*0000*/ 	.word	0x00000000
	.align		4
        /*0004*/ 	.word	0xffffffff
	.align		4
        /*0008*/ 	.word	0x00000000
	.align		4
        /*000c*/ 	.word	0xfffffffe
	.align		4
        /*0010*/ 	.word	0x00000000
	.align		4
        /*0014*/ 	.word	0xfffffffd
	.align		4
        /*0018*/ 	.word	0x00000000
	.align		4
        /*001c*/ 	.word	0xfffffffc


//--------------------- .nv.rel.action            --------------------------
	.section	.nv.rel.action,"",@"SHT_CUDA_RELOCINFO"
	.align	8
	.sectionentsize	8
        /*0000*/ 	.byte	0x73, 0x00, 0x00, 0x00, 0x00, 0x00, 0x00, 0x00, 0x00, 0x00, 0x00, 0x11, 0x25, 0x00, 0x05, 0x36


//--------------------- .nv.constant4             --------------------------
	.section	.nv.constant4,"a",@progbits
	.align	8
	.align		8
.nv.constant4:
        /*0000*/ 	.dword	_$_str


//--------------------- .nv.constant0.attn_fwd    --------------------------
	.section	.nv.constant0.attn_fwd,"a",@progbits
	.sectionflags	@""
	.align	4
.nv.constant0.attn_fwd:
	.zero		488


//--------------------- .text.attn_fwd            --------------------------
	.section	.text.attn_fwd,"ax",@progbits
	.sectioninfo	@"SHI_REGISTERS=64"
	.align	128
        .global         attn_fwd
        .type           attn_fwd,@function
        .size           attn_fwd,(.L_x_4 - attn_fwd)
        .other          attn_fwd,@"STO_CUDA_ENTRY STV_DEFAULT"
attn_fwd:
.text.attn_fwd:
[----:B------:R-:W-:Y:S02]  /*0000*/  IMAD.MOV.U32 R1, RZ, RZ, c[0x0][0x28] ;  /* 0x00000a00ff017624 */ /* 0x000fe400078e00ff */
[----:B------:R-:W0:Y:S01]  /*0010*/  S2R R2, SR_CTAID.X ;  /* 0x0000000000027919 */ /* 0x000e220000002500 */
[----:B------:R-:W-:Y:S01]  /*0020*/  IMAD.MOV.U32 R38, RZ, RZ, c[0x0][0x198] ;  /* 0x00006600ff267624 */ /* 0x000fe200078e00ff */
[----:B------:R-:W-:Y:S01]  /*0030*/  ULDC.64 UR6, c[0x0][0x118] ;  /* 0x0000460000067ab9 */ /* 0x000fe20000000a00 */
[----:B------:R-:W-:Y:S01]  /*0040*/  IADD3 R1, R1, -0xc28, RZ ;  /* 0xfffff3d801017810 */ /* 0x000fe20007ffe0ff */
[----:B------:R-:W0:Y:S04]  /*0050*/  S2R R3, SR_TID.X ;  /* 0x0000000000037919 */ /* 0x000e280000002100 */
[----:B------:R-:W1:Y:S01]  /*0060*/  S2R R0, SR_CTAID.Y ;  /* 0x0000000000007919 */ /* 0x000e620000002600 */
[----:B0-----:R-:W-:Y:S02]  /*0070*/  PRMT R2, R3, 0x6540, R2 ;  /* 0x0000654003027816 */ /* 0x001fe40000000002 */
[----:B------:R-:W-:Y:S01]  /*0080*/  SHF.R.U32.HI R3, RZ, 0x8, R3 ;  /* 0x00000008ff037819 */ /* 0x000fe20000011603 */
[----:B-1----:R-:W-:-:S02]  /*0090*/  IMAD R0, R0, c[0x0][0x190], RZ ;  /* 0x0000640000007a24 */ /* 0x002fc400078e02ff */
[----:B------:R-:W-:Y:S01]  /*00a0*/  IMAD R2, R2, c[0x0][0x194], RZ ;  /* 0x0000650002027a24 */ /* 0x000fe200078e02ff */
[----:B------:R-:W-:Y:S01]  /*00b0*/  SGXT.U32 R4, R3, 0x1 ;  /* 0x000000010304781a */ /* 0x000fe20000000000 */
[C---:B------:R-:W-:Y:S02]  /*00c0*/  IMAD.SHL.U32 R32, R0.reuse, 0x2, RZ ;  /* 0x0000000200207824 */ /* 0x040fe400078e00ff */
[----:B------:R-:W-:Y:S01]  /*00d0*/  IMAD.HI R27, R0, 0x2, RZ ;  /* 0x00000002001b7827 */ /* 0x000fe200078e02ff */
[----:B------:R-:W-:-:S03]  /*00e0*/  SHF.L.U32 R3, R2, 0x1, RZ ;  /* 0x0000000102037819 */ /* 0x000fc600000006ff */
[----:B------:R-:W-:Y:S01]  /*00f0*/  IMAD R5, R4, c[0x0][0x198], RZ ;  /* 0x0000660004057a24 */ /* 0x000fe200078e02ff */
[----:B------:R-:W-:Y:S01]  /*0100*/  IADD3 R32, P0, P1, R3, c[0x0][0x160], R32 ;  /* 0x0000580003207a10 */ /* 0x000fe2000791e020 */
[----:B------:R-:W-:-:S04]  /*0110*/  IMAD.HI R2, R2, 0x2, RZ ;  /* 0x0000000202027827 */ /* 0x000fc800078e02ff */
[----:B------:R-:W-:Y:S01]  /*0120*/  IMAD R7, R38, 0x2, R5 ;  /* 0x0000000226077824 */ /* 0x000fe200078e0205 */
[----:B------:R-:W-:Y:S02]  /*0130*/  IADD3.X R27, R2, c[0x0][0x164], R27, P0, P1 ;  /* 0x00005900021b7a10 */ /* 0x000fe400007e241b */
[-C--:B------:R-:W-:Y:S01]  /*0140*/  LEA R2, P0, R5, R32.reuse, 0x1 ;  /* 0x0000002005027211 */ /* 0x080fe200078008ff */
[C---:B------:R-:W-:Y:S01]  /*0150*/  IMAD R9, R38.reuse, 0x2, R7 ;  /* 0x0000000226097824 */ /* 0x040fe200078e0207 */
[-C--:B------:R-:W-:Y:S02]  /*0160*/  LEA R4, P1, R7, R32.reuse, 0x1 ;  /* 0x0000002007047211 */ /* 0x080fe400078208ff */
[-C--:B------:R-:W-:Y:S01]  /*0170*/  LEA.HI.X.SX32 R3, R5, R27.reuse, 0x1, P0 ;  /* 0x0000001b05037211 */ /* 0x080fe200000f0eff */
[C---:B------:R-:W-:Y:S01]  /*0180*/  IMAD R11, R38.reuse, 0x2, R9 ;  /* 0x00000002260b7824 */ /* 0x040fe200078e0209 */
[----:B------:R-:W-:Y:S02]  /*0190*/  LEA.HI.X.SX32 R5, R7, R27, 0x1, P1 ;  /* 0x0000001b07057211 */ /* 0x000fe400008f0eff */
[----:B------:R-:W-:Y:S01]  /*01a0*/  LEA R6, P0, R9, R32, 0x1 ;  /* 0x0000002009067211 */ /* 0x000fe200078008ff */
[----:B------:R0:W2:Y:S01]  /*01b0*/  LDG.E.U16 R16, [R2.64] ;  /* 0x0000000602107981 */ /* 0x0000a2000c1e1500 */
[----:B------:R-:W-:-:S02]  /*01c0*/  LEA R13, R38, R11, 0x1 ;  /* 0x0000000b260d7211 */ /* 0x000fc400078e08ff */
[-C--:B------:R-:W-:Y:S01]  /*01d0*/  LEA.HI.X.SX32 R7, R9, R27.reuse, 0x1, P0 ;  /* 0x0000001b09077211 */ /* 0x080fe200000f0eff */
[----:B------:R1:W3:Y:S01]  /*01e0*/  LDG.E.U16 R0, [R4.64] ;  /* 0x0000000604007981 */ /* 0x0002e2000c1e1500 */
[-C--:B------:R-:W-:Y:S01]  /*01f0*/  LEA R8, P0, R11, R32.reuse, 0x1 ;  /* 0x000000200b087211 */ /* 0x080fe200078008ff */
[----:B------:R-:W-:Y:S01]  /*0200*/  IMAD R15, R38, 0x2, R13 ;  /* 0x00000002260f7824 */ /* 0x000fe200078e020d */
[----:B------:R-:W-:Y:S01]  /*0210*/  LEA R10, P1, R13, R32, 0x1 ;  /* 0x000000200d0a7211 */ /* 0x000fe200078208ff */
[----:B------:R4:W5:Y:S01]  /*0220*/  LDG.E.U16 R18, [R6.64] ;  /* 0x0000000606127981 */ /* 0x000962000c1e1500 */
[-C--:B------:R-:W-:Y:S02]  /*0230*/  LEA.HI.X.SX32 R9, R11, R27.reuse, 0x1, P0 ;  /* 0x0000001b0b097211 */ /* 0x080fe400000f0eff */
[----:B------:R-:W-:-:S03]  /*0240*/  LEA.HI.X.SX32 R11, R13, R27, 0x1, P1 ;  /* 0x0000001b0d0b7211 */ /* 0x000fc600008f0eff */
[----:B------:R4:W5:Y:S04]  /*0250*/  LDG.E.U16 R22, [R8.64] ;  /* 0x0000000608167981 */ /* 0x000968000c1e1500 */
[----:B------:R4:W5:Y:S01]  /*0260*/  LDG.E.U16 R21, [R10.64] ;  /* 0x000000060a157981 */ /* 0x000962000c1e1500 */
[----:B0-----:R-:W-:Y:S01]  /*0270*/  IMAD R3, R38, 0x2, R15 ;  /* 0x0000000226037824 */ /* 0x001fe200078e020f */
[----:B------:R-:W-:-:S03]  /*0280*/  LEA R12, P0, R15, R32, 0x1 ;  /* 0x000000200f0c7211 */ /* 0x000fc600078008ff */
[C---:B-1----:R-:W-:Y:S01]  /*0290*/  IMAD R5, R38.reuse, 0x2, R3 ;  /* 0x0000000226057824 */ /* 0x042fe200078e0203 */
[----:B------:R-:W-:Y:S02]  /*02a0*/  LEA.HI.X.SX32 R13, R15, R27, 0x1, P0 ;  /* 0x0000001b0f0d7211 */ /* 0x000fe400000f0eff */
[CC--:B------:R-:W-:Y:S02]  /*02b0*/  LEA R2, P0, R3.reuse, R32.reuse, 0x1 ;  /* 0x0000002003027211 */ /* 0x0c0fe400078008ff */
[C---:B------:R-:W-:Y:S01]  /*02c0*/  LEA R15, R38.reuse, R5, 0x1 ;  /* 0x00000005260f7211 */ /* 0x040fe200078e08ff */
[----:B------:R0:W5:Y:S01]  /*02d0*/  LDG.E.U16 R14, [R12.64] ;  /* 0x000000060c0e7981 */ /* 0x000162000c1e1500 */
[-C--:B------:R-:W-:Y:S02]  /*02e0*/  LEA.HI.X.SX32 R3, R3, R27.reuse, 0x1, P0 ;  /* 0x0000001b03037211 */ /* 0x080fe400000f0eff */
[-C--:B------:R-:W-:Y:S01]  /*02f0*/  LEA R4, P0, R5, R32.reuse, 0x1 ;  /* 0x0000002005047211 */ /* 0x080fe200078008ff */
[C---:B------:R-:W-:Y:S01]  /*0300*/  IMAD R17, R38.reuse, 0x2, R15 ;  /* 0x0000000226117824 */ /* 0x040fe200078e020f */
[-C--:B----4-:R-:W-:Y:S01]  /*0310*/  LEA R6, P1, R15, R32.reuse, 0x1 ;  /* 0x000000200f067211 */ /* 0x090fe200078208ff */
[----:B------:R1:W4:Y:S01]  /*0320*/  LDG.E.U16 R25, [R2.64] ;  /* 0x0000000602197981 */ /* 0x000322000c1e1500 */
[----:B------:R-:W-:Y:S01]  /*0330*/  LEA.HI.X.SX32 R5, R5, R27, 0x1, P0 ;  /* 0x0000001b05057211 */ /* 0x000fe200000f0eff */
[----:B------:R-:W-:Y:S01]  /*0340*/  IMAD R11, R38, 0x2, R17 ;  /* 0x00000002260b7824 */ /* 0x000fe200078e0211 */
[----:B------:R-:W-:-:S02]  /*0350*/  LEA R8, P0, R17, R32, 0x1 ;  /* 0x0000002011087211 */ /* 0x000fc400078008ff */
[-C--:B------:R-:W-:Y:S01]  /*0360*/  LEA.HI.X.SX32 R7, R15, R27.reuse, 0x1, P1 ;  /* 0x0000001b0f077211 */ /* 0x080fe200008f0eff */
[----:B0-----:R-:W-:Y:S01]  /*0370*/  IMAD R13, R38, 0x2, R11 ;  /* 0x00000002260d7824 */ /* 0x001fe200078e020b */
[----:B------:R-:W-:Y:S01]  /*0380*/  LEA.HI.X.SX32 R9, R17, R27, 0x1, P0 ;  /* 0x0000001b11097211 */ /* 0x000fe200000f0eff */
[----:B------:R0:W4:Y:S01]  /*0390*/  LDG.E.U16 R20, [R4.64] ;  /* 0x0000000604147981 */ /* 0x000122000c1e1500 */
[----:B------:R-:W-:-:S03]  /*03a0*/  LEA R10, P0, R11, R32, 0x1 ;  /* 0x000000200b0a7211 */ /* 0x000fc600078008ff */
[----:B------:R0:W4:Y:S01]  /*03b0*/  LDG.E.U16 R6, [R6.64] ;  /* 0x0000000606067981 */ /* 0x000122000c1e1500 */
[C---:B------:R-:W-:Y:S02]  /*03c0*/  LEA R15, R38.reuse, R13, 0x1 ;  /* 0x0000000d260f7211 */ /* 0x040fe400078e08ff */
[-C--:B------:R-:W-:Y:S02]  /*03d0*/  LEA.HI.X.SX32 R11, R11, R27.reuse, 0x1, P0 ;  /* 0x0000001b0b0b7211 */ /* 0x080fe400000f0eff */
[C---:B------:R-:W-:Y:S01]  /*03e0*/  LEA R12, P0, R13.reuse, R32, 0x1 ;  /* 0x000000200d0c7211 */ /* 0x040fe200078008ff */
[C---:B-1----:R-:W-:Y:S02]  /*03f0*/  IMAD R3, R38.reuse, 0x2, R15 ;  /* 0x0000000226037824 */ /* 0x042fe400078e020f */
[----:B------:R1:W4:Y:S01]  /*0400*/  LDG.E.U16 R24, [R10.64] ;  /* 0x000000060a187981 */ /* 0x000322000c1e1500 */
[----:B------:R-:W-:Y:S01]  /*0410*/  LEA.HI.X.SX32 R13, R13, R27, 0x1, P0 ;  /* 0x0000001b0d0d7211 */ /* 0x000fe200000f0eff */
[----:B0-----:R-:W-:-:S04]  /*0420*/  IMAD R5, R38, 0x2, R3 ;  /* 0x0000000226057824 */ /* 0x001fc800078e0203 */
[----:B------:R0:W4:Y:S04]  /*0430*/  LDG.E.U16 R23, [R12.64] ;  /* 0x000000060c177981 */ /* 0x000128000c1e1500 */
[----:B--2---:R-:W-:Y:S04]  /*0440*/  STL [R1+0x104], R16 ;  /* 0x0001041001007387 */ /* 0x004fe80000100800 */
[----:B---3--:R2:W-:Y:S04]  /*0450*/  STL [R1+0x100], R0 ;  /* 0x0001000001007387 */ /* 0x0085e80000100800 */
[----:B--2---:R2:W3:Y:S04]  /*0460*/  LDG.E.U16 R0, [R8.64] ;  /* 0x0000000608007981 */ /* 0x0044e8000c1e1500 */
[----:B-----5:R5:W-:Y:S01]  /*0470*/  STL [R1+0xfc], R18 ;  /* 0x0000fc1201007387 */ /* 0x020be20000100800 */
[----:B------:R-:W-:-:S02]  /*0480*/  LEA R16, P1, R15, R32, 0x1 ;  /* 0x000000200f107211 */ /* 0x000fc400078208ff */
[----:B-----5:R-:W-:-:S04]  /*0490*/  LEA R18, P0, R3, R32, 0x1 ;  /* 0x0000002003127211 */ /* 0x020fc800078008ff */
[-C--:B------:R-:W-:Y:S02]  /*04a0*/  LEA.HI.X.SX32 R19, R3, R27.reuse, 0x1, P0 ;  /* 0x0000001b03137211 */ /* 0x080fe400000f0eff */
[----:B------:R-:W-:Y:S02]  /*04b0*/  LEA R2, P0, R5, R32, 0x1 ;  /* 0x0000002005027211 */ /* 0x000fe400078008ff */
[-C--:B------:R-:W-:Y:S02]  /*04c0*/  LEA.HI.X.SX32 R17, R15, R27.reuse, 0x1, P1 ;  /* 0x0000001b0f117211 */ /* 0x080fe400008f0eff */
[----:B------:R-:W-:Y:S01]  /*04d0*/  LEA.HI.X.SX32 R3, R5, R27, 0x1, P0 ;  /* 0x0000001b05037211 */ /* 0x000fe200000f0eff */
[----:B------:R5:W-:Y:S04]  /*04e0*/  STL [R1+0x124], R22 ;  /* 0x0001241601007387 */ /* 0x000be80000100800 */
[----:B------:R0:W-:Y:S04]  /*04f0*/  STL [R1+0xf4], R21 ;  /* 0x0000f41501007387 */ /* 0x0001e80000100800 */
[----:B-----5:R5:W3:Y:S04]  /*0500*/  LDG.E.U16 R22, [R16.64] ;  /* 0x0000000610167981 */ /* 0x020ae8000c1e1500 */
[----:B0-----:R0:W3:Y:S04]  /*0510*/  LDG.E.U16 R21, [R18.64] ;  /* 0x0000000612157981 */ /* 0x0010e8000c1e1500 */
[----:B-----5:R5:W3:Y:S01]  /*0520*/  LDG.E.U16 R17, [R2.64] ;  /* 0x0000000602117981 */ /* 0x020ae2000c1e1500 */
[----:B------:R-:W-:-:S05]  /*0530*/  IMAD R7, R38, 0x2, R5 ;  /* 0x0000000226077824 */ /* 0x000fca00078e0205 */
[C---:B------:R-:W-:Y:S01]  /*0540*/  LEA R5, R38.reuse, R7, 0x1 ;  /* 0x0000000726057211 */ /* 0x040fe200078e08ff */
[----:B------:R0:W-:Y:S04]  /*0550*/  STL [R1+0xf0], R14 ;  /* 0x0000f00e01007387 */ /* 0x0001e80000100800 */
[----:B--2---:R-:W-:Y:S01]  /*0560*/  IMAD R9, R38, 0x2, R5 ;  /* 0x0000000226097824 */ /* 0x004fe200078e0205 */
[----:B0-----:R-:W-:-:S04]  /*0570*/  LEA R14, P0, R7, R32, 0x1 ;  /* 0x00000020070e7211 */ /* 0x001fc800078008ff */
[-C--:B------:R-:W-:Y:S01]  /*0580*/  LEA.HI.X.SX32 R15, R7, R27.reuse, 0x1, P0 ;  /* 0x0000001b070f7211 */ /* 0x080fe200000f0eff */
[C---:B------:R-:W-:Y:S01]  /*0590*/  IMAD R7, R38.reuse, 0x2, R9 ;  /* 0x0000000226077824 */ /* 0x040fe200078e0209 */
[-C--:B------:R-:W-:Y:S02]  /*05a0*/  LEA R12, P0, R9, R32.reuse, 0x1 ;  /* 0x00000020090c7211 */ /* 0x080fe400078008ff */
[-C--:B------:R-:W-:Y:S02]  /*05b0*/  LEA R4, P1, R5, R32.reuse, 0x1 ;  /* 0x0000002005047211 */ /* 0x080fe400078208ff */
[-C--:B------:R-:W-:Y:S01]  /*05c0*/  LEA.HI.X.SX32 R13, R9, R27.reuse, 0x1, P0 ;  /* 0x0000001b090d7211 */ /* 0x080fe200000f0eff */
[----:B------:R-:W-:Y:S01]  /*05d0*/  IMAD R9, R38, 0x2, R7 ;  /* 0x0000000226097824 */ /* 0x000fe200078e0207 */
[----:B-1----:R-:W-:Y:S02]  /*05e0*/  LEA R10, P0, R7, R32, 0x1 ;  /* 0x00000020070a7211 */ /* 0x002fe400078008ff */
[-C--:B------:R-:W-:Y:S01]  /*05f0*/  LEA.HI.X.SX32 R5, R5, R27.reuse, 0x1, P1 ;  /* 0x0000001b05057211 */ /* 0x080fe200008f0eff */
[----:B----4-:R-:W-:Y:S01]  /*0600*/  STL [R1+0xec], R25 ;  /* 0x0000ec1901007387 */ /* 0x010fe20000100800 */
[----:B------:R-:W-:-:S02]  /*0610*/  LEA.HI.X.SX32 R11, R7, R27, 0x1, P0 ;  /* 0x0000001b070b7211 */ /* 0x000fc400000f0eff */
[----:B------:R-:W-:Y:S01]  /*0620*/  LEA R7, R38, R9, 0x1 ;  /* 0x0000000926077211 */ /* 0x000fe200078e08ff */
[----:B------:R0:W-:Y:S01]  /*0630*/  STL [R1+0x120], R20 ;  /* 0x0001201401007387 */ /* 0x0001e20000100800 */
[----:B------:R-:W-:-:S03]  /*0640*/  LEA R8, P0, R9, R32, 0x1 ;  /* 0x0000002009087211 */ /* 0x000fc600078008ff */
[----:B------:R1:W-:Y:S01]  /*0650*/  STL [R1+0xe4], R6 ;  /* 0x0000e40601007387 */ /* 0x0003e20000100800 */
[----:B-----5:R-:W-:-:S03]  /*0660*/  IMAD R3, R38, 0x2, R7 ;  /* 0x0000000226037824 */ /* 0x020fc600078e0207 */
[----:B------:R2:W4:Y:S04]  /*0670*/  LDG.E.U16 R19, [R4.64] ;  /* 0x0000000604137981 */ /* 0x000528000c1e1500 */
[----:B0-----:R0:W5:Y:S04]  /*0680*/  LDG.E.U16 R20, [R14.64] ;  /* 0x000000060e147981 */ /* 0x001168000c1e1500 */
[----:B------:R0:W4:Y:S01]  /*0690*/  LDG.E.U16 R16, [R10.64] ;  /* 0x000000060a107981 */ /* 0x000122000c1e1500 */
[----:B------:R-:W-:Y:S01]  /*06a0*/  LEA.HI.X.SX32 R9, R9, R27, 0x1, P0 ;  /* 0x0000001b09097211 */ /* 0x000fe200000f0eff */
[----:B--2---:R-:W-:Y:S01]  /*06b0*/  IMAD R5, R38, 0x2, R3 ;  /* 0x0000000226057824 */ /* 0x004fe200078e0203 */
[----:B-1----:R-:W-:-:S02]  /*06c0*/  LEA R6, P1, R7, R32, 0x1 ;  /* 0x0000002007067211 */ /* 0x002fc400078208ff */
[-C--:B------:R-:W-:Y:S02]  /*06d0*/  LEA R2, P0, R3, R32.reuse, 0x1 ;  /* 0x0000002003027211 */ /* 0x080fe400078008ff */
[-C--:B------:R-:W-:Y:S02]  /*06e0*/  LEA.HI.X.SX32 R7, R7, R27.reuse, 0x1, P1 ;  /* 0x0000001b07077211 */ /* 0x080fe400008f0eff */
[----:B------:R-:W-:Y:S01]  /*06f0*/  LEA.HI.X.SX32 R3, R3, R27, 0x1, P0 ;  /* 0x0000001b03037211 */ /* 0x000fe200000f0eff */
[----:B0-----:R0:W2:Y:S01]  /*0700*/  LDG.E.U16 R10, [R8.64] ;  /* 0x00000006080a7981 */ /* 0x0010a2000c1e1500 */
[----:B------:R-:W-:-:S03]  /*0710*/  LEA R4, P0, R5, R32, 0x1 ;  /* 0x0000002005047211 */ /* 0x000fc600078008ff */
[----:B------:R1:W2:Y:S04]  /*0720*/  LDG.E.U16 R18, [R6.64] ;  /* 0x0000000606127981 */ /* 0x0002a8000c1e1500 */
[----:B------:R0:W2:Y:S04]  /*0730*/  LDG.E.U16 R14, [R2.64] ;  /* 0x00000006020e7981 */ /* 0x0000a8000c1e1500 */
[----:B---3--:R3:W-:Y:S04]  /*0740*/  STL [R1+0xe0], R0 ;  /* 0x0000e00001007387 */ /* 0x0087e80000100800 */
[----:B---3--:R3:W2:Y:S02]  /*0750*/  LDG.E.U16 R0, [R12.64] ;  /* 0x000000060c007981 */ /* 0x0086a4000c1e1500 */
[----:B---3--:R-:W-:Y:S01]  /*0760*/  IMAD R13, R38, 0x2, R5 ;  /* 0x00000002260d7824 */ /* 0x008fe200078e0205 */
[-C--:B------:R-:W-:Y:S01]  /*0770*/  LEA.HI.X.SX32 R5, R5, R27.reuse, 0x1, P0 ;  /* 0x0000001b05057211 */ /* 0x080fe200000f0eff */
[----:B------:R-:W-:Y:S03]  /*0780*/  STL [R1+0xdc], R24 ;  /* 0x0000dc1801007387 */ /* 0x000fe60000100800 */
[C---:B0-----:R-:W-:Y:S01]  /*0790*/  LEA R2, P0, R13.reuse, R32, 0x1 ;  /* 0x000000200d027211 */ /* 0x041fe200078008ff */
[----:B------:R-:W-:Y:S03]  /*07a0*/  STL [R1+0x11c], R23 ;  /* 0x00011c1701007387 */ /* 0x000fe60000100800 */
[----:B------:R-:W-:-:S05]  /*07b0*/  LEA.HI.X.SX32 R3, R13, R27, 0x1, P0 ;  /* 0x0000001b0d037211 */ /* 0x000fca00000f0eff */
[----:B------:R0:W3:Y:S04]  /*07c0*/  LDG.E.U16 R12, [R2.64] ;  /* 0x00000006020c7981 */ /* 0x0000e8000c1e1500 */
[----:B------:R-:W-:Y:S04]  /*07d0*/  STL [R1+0xd4], R22 ;  /* 0x0000d41601007387 */ /* 0x000fe80000100800 */
[----:B------:R-:W-:Y:S04]  /*07e0*/  STL [R1+0xd0], R21 ;  /* 0x0000d01501007387 */ /* 0x000fe80000100800 */
[----:B------:R0:W-:Y:S04]  /*07f0*/  STL [R1+0xcc], R17 ;  /* 0x0000cc1101007387 */ /* 0x0001e80000100800 */
[----:B0-----:R0:W3:Y:S01]  /*0800*/  LDG.E.U16 R17, [R4.64] ;  /* 0x0000000604117981 */ /* 0x0010e2000c1e1500 */
[----:B------:R-:W-:-:S04]  /*0810*/  LEA R15, R38, R13, 0x1 ;  /* 0x0000000d260f7211 */ /* 0x000fc800078e08ff */
[----:B-1----:R-:W-:Y:S01]  /*0820*/  LEA R6, P1, R15, R32, 0x1 ;  /* 0x000000200f067211 */ /* 0x002fe200078208ff */
[----:B------:R-:W-:-:S03]  /*0830*/  IMAD R11, R38, 0x2, R15 ;  /* 0x00000002260b7824 */ /* 0x000fc600078e020f */
[----:B------:R-:W-:Y:S01]  /*0840*/  LEA.HI.X.SX32 R7, R15, R27, 0x1, P1 ;  /* 0x0000001b0f077211 */ /* 0x000fe200008f0eff */
[----:B------:R-:W-:Y:S01]  /*0850*/  IMAD R9, R38, 0x2, R11 ;  /* 0x0000000226097824 */ /* 0x000fe200078e020b */
[----:B0-----:R-:W-:-:S03]  /*0860*/  LEA R4, P0, R11, R32, 0x1 ;  /* 0x000000200b047211 */ /* 0x001fc600078008ff */
[----:B------:R0:W3:Y:S01]  /*0870*/  LDG.E.U16 R8, [R6.64] ;  /* 0x0000000606087981 */ /* 0x0000e2000c1e1500 */
[----:B------:R-:W-:Y:S01]  /*0880*/  LEA.HI.X.SX32 R5, R11, R27, 0x1, P0 ;  /* 0x0000001b0b057211 */ /* 0x000fe200000f0eff */
[----:B------:R-:W-:Y:S01]  /*0890*/  IMAD R11, R38, 0x2, R9 ;  /* 0x00000002260b7824 */ /* 0x000fe200078e0209 */
[----:B------:R-:W-:-:S04]  /*08a0*/  LEA R2, P0, R9, R32, 0x1 ;  /* 0x0000002009027211 */ /* 0x000fc800078008ff */
[----:B------:R-:W-:Y:S02]  /*08b0*/  LEA.HI.X.SX32 R3, R9, R27, 0x1, P0 ;  /* 0x0000001b09037211 */ /* 0x000fe400000f0eff */
[----:B------:R-:W-:-:S04]  /*08c0*/  LEA R9, R38, R11, 0x1 ;  /* 0x0000000b26097211 */ /* 0x000fc800078e08ff */
[C---:B0-----:R-:W-:Y:S01]  /*08d0*/  LEA R6, P1, R9.reuse, R32, 0x1 ;  /* 0x0000002009067211 */ /* 0x041fe200078208ff */
[C---:B------:R-:W-:Y:S01]  /*08e0*/  IMAD R13, R38.reuse, 0x2, R9 ;  /* 0x00000002260d7824 */ /* 0x040fe200078e0209 */
[----:B-----5:R-:W-:Y:S04]  /*08f0*/  STL [R1+0x118], R20 ;  /* 0x0001181401007387 */ /* 0x020fe80000100800 */
[----:B----4-:R-:W-:Y:S01]  /*0900*/  STL [R1+0xc4], R19 ;  /* 0x0000c41301007387 */ /* 0x010fe20000100800 */
[----:B------:R-:W-:Y:S01]  /*0910*/  LEA.HI.X.SX32 R7, R9, R27, 0x1, P1 ;  /* 0x0000001b09077211 */ /* 0x000fe200008f0eff */
[----:B------:R-:W-:-:S04]  /*0920*/  IMAD R9, R38, 0x2, R13 ;  /* 0x0000000226097824 */ /* 0x000fc800078e020d */
[----:B------:R0:W4:Y:S04]  /*0930*/  LDG.E.U16 R15, [R6.64] ;  /* 0x00000006060f7981 */ /* 0x000128000c1e1500 */
[----:B--2---:R1:W-:Y:S04]  /*0940*/  STL [R1+0xc0], R0 ;  /* 0x0000c00001007387 */ /* 0x0043e80000100800 */
[----:B------:R2:W-:Y:S04]  /*0950*/  STL [R1+0xbc], R16 ;  /* 0x0000bc1001007387 */ /* 0x0005e80000100800 */
[----:B-1----:R1:W5:Y:S04]  /*0960*/  LDG.E.U16 R0, [R4.64] ;  /* 0x0000000604007981 */ /* 0x002368000c1e1500 */
[----:B--2---:R2:W4:Y:S01]  /*0970*/  LDG.E.U16 R16, [R2.64] ;  /* 0x0000000602107981 */ /* 0x004522000c1e1500 */
[----:B-1----:R-:W-:-:S04]  /*0980*/  LEA R4, P0, R11, R32, 0x1 ;  /* 0x000000200b047211 */ /* 0x002fc800078008ff */
[-C--:B------:R-:W-:Y:S02]  /*0990*/  LEA.HI.X.SX32 R5, R11, R27.reuse, 0x1, P0 ;  /* 0x0000001b0b057211 */ /* 0x080fe400000f0eff */
[CC--:B--2---:R-:W-:Y:S01]  /*09a0*/  LEA R2, P0, R13.reuse, R32.reuse, 0x1 ;  /* 0x000000200d027211 */ /* 0x0c4fe200078008ff */
[----:B------:R1:W-:Y:S01]  /*09b0*/  STL [R1+0x114], R10 ;  /* 0x0001140a01007387 */ /* 0x0003e20000100800 */
[----:B------:R-:W-:Y:S02]  /*09c0*/  IMAD R11, R38, 0x2, R9 ;  /* 0x00000002260b7824 */ /* 0x000fe400078e0209 */
[----:B------:R-:W-:Y:S01]  /*09d0*/  LEA.HI.X.SX32 R3, R13, R27, 0x1, P0 ;  /* 0x0000001b0d037211 */ /* 0x000fe200000f0eff */
[----:B------:R-:W-:Y:S04]  /*09e0*/  STL [R1+0xb4], R18 ;  /* 0x0000b41201007387 */ /* 0x000fe80000100800 */
[----:B-1----:R1:W2:Y:S04]  /*09f0*/  LDG.E.U16 R10, [R4.64] ;  /* 0x00000006040a7981 */ /* 0x0022a8000c1e1500 */
[----:B------:R0:W-:Y:S01]  /*0a00*/  STL [R1+0xb0], R14 ;  /* 0x0000b00e01007387 */ /* 0x0001e20000100800 */
[----:B-1----:R-:W-:-:S04]  /*0a10*/  LEA R4, P0, R9, R32, 0x1 ;  /* 0x0000002009047211 */ /* 0x002fc800078008ff */
[-C--:B------:R-:W-:Y:S01]  /*0a20*/  LEA.HI.X.SX32 R5, R9, R27.reuse, 0x1, P0 ;  /* 0x0000001b09057211 */ /* 0x080fe200000f0eff */
[----:B0-----:R0:W2:Y:S02]  /*0a30*/  LDG.E.U16 R14, [R2.64] ;  /* 0x00000006020e7981 */ /* 0x0010a4000c1e1500 */
[C---:B0-----:R-:W-:Y:S02]  /*0a40*/  LEA R2, P0, R11.reuse, R32, 0x1 ;  /* 0x000000200b027211 */ /* 0x041fe400078008ff */
[----:B---3--:R0:W-:Y:S02]  /*0a50*/  STL [R1+0xac], R17 ;  /* 0x0000ac1101007387 */ /* 0x0081e40000100800 */
[----:B------:R-:W-:Y:S02]  /*0a60*/  LEA.HI.X.SX32 R3, R11, R27, 0x1, P0 ;  /* 0x0000001b0b037211 */ /* 0x000fe400000f0eff */
[----:B------:R1:W-:Y:S04]  /*0a70*/  STL [R1+0x110], R12 ;  /* 0x0001100c01007387 */ /* 0x0003e80000100800 */
[----:B0-----:R0:W3:Y:S04]  /*0a80*/  LDG.E.U16 R17, [R4.64] ;  /* 0x0000000604117981 */ /* 0x0010e8000c1e1500 */
[----:B-1----:R1:W3:Y:S01]  /*0a90*/  LDG.E.U16 R12, [R2.64] ;  /* 0x00000006020c7981 */ /* 0x0022e2000c1e1500 */
[----:B------:R-:W-:-:S04]  /*0aa0*/  LEA R9, R38, R11, 0x1 ;  /* 0x0000000b26097211 */ /* 0x000fc800078e08ff */
[----:B------:R-:W-:Y:S01]  /*0ab0*/  LEA R6, P1, R9, R32, 0x1 ;  /* 0x0000002009067211 */ /* 0x000fe200078208ff */
[----:B------:R-:W-:-:S03]  /*0ac0*/  IMAD R13, R38, 0x2, R9 ;  /* 0x00000002260d7824 */ /* 0x000fc600078e0209 */
[-C--:B------:R-:W-:Y:S01]  /*0ad0*/  LEA.HI.X.SX32 R7, R9, R27.reuse, 0x1, P1 ;  /* 0x0000001b09077211 */ /* 0x080fe200008f0eff */
[C---:B------:R-:W-:Y:S01]  /*0ae0*/  IMAD R9, R38.reuse, 0x2, R13 ;  /* 0x0000000226097824 */ /* 0x040fe200078e020d */
[CC--:B0-----:R-:W-:Y:S01]  /*0af0*/  LEA R4, P0, R13.reuse, R32.reuse, 0x1 ;  /* 0x000000200d047211 */ /* 0x0c1fe200078008ff */
[----:B------:R0:W-:Y:S02]  /*0b00*/  STL [R1+0xa4], R8 ;  /* 0x0000a40801007387 */ /* 0x0001e40000100800 */
[----:B------:R-:W-:Y:S01]  /*0b10*/  IMAD R11, R38, 0x2, R9 ;  /* 0x00000002260b7824 */ /* 0x000fe200078e0209 */
[-C--:B------:R-:W-:Y:S02]  /*0b20*/  LEA.HI.X.SX32 R5, R13, R27.reuse, 0x1, P0 ;  /* 0x0000001b0d057211 */ /* 0x080fe400000f0eff */
[C---:B-1----:R-:W-:Y:S01]  /*0b30*/  LEA R2, P0, R9.reuse, R32, 0x1 ;  /* 0x0000002009027211 */ /* 0x042fe200078008ff */
[----:B0-----:R0:W3:Y:S03]  /*0b40*/  LDG.E.U16 R8, [R6.64] ;  /* 0x0000000606087981 */ /* 0x0010e6000c1e1500 */
[----:B------:R-:W-:-:S02]  /*0b50*/  LEA.HI.X.SX32 R3, R9, R27, 0x1, P0 ;  /* 0x0000001b09037211 */ /* 0x000fc400000f0eff */
[----:B------:R-:W-:-:S05]  /*0b60*/  LEA R9, R38, R11, 0x1 ;  /* 0x0000000b26097211 */ /* 0x000fca00078e08ff */
[----:B------:R-:W-:Y:S01]  /*0b70*/  IMAD R13, R38, 0x2, R9 ;  /* 0x00000002260d7824 */ /* 0x000fe200078e0209 */
[----:B0-----:R-:W-:-:S04]  /*0b80*/  LEA R6, P1, R9, R32, 0x1 ;  /* 0x0000002009067211 */ /* 0x001fc800078208ff */
[----:B------:R-:W-:Y:S01]  /*0b90*/  LEA.HI.X.SX32 R7, R9, R27, 0x1, P1 ;  /* 0x0000001b09077211 */ /* 0x000fe200008f0eff */
[----:B------:R-:W-:Y:S01]  /*0ba0*/  IMAD R9, R38, 0x2, R13 ;  /* 0x0000000226097824 */ /* 0x000fe200078e020d */
[----:B-----5:R0:W-:Y:S04]  /*0bb0*/  STL [R1+0xa0], R0 ;  /* 0x0000a00001007387 */ /* 0x0201e80000100800 */
[----:B----4-:R1:W-:Y:S04]  /*0bc0*/  STL [R1+0x9c], R16 ;  /* 0x00009c1001007387 */ /* 0x0103e80000100800 */
[----:B0-----:R0:W4:Y:S04]  /*0bd0*/  LDG.E.U16 R0, [R4.64] ;  /* 0x0000000604007981 */ /* 0x001128000c1e1500 */
[----:B-1----:R1:W5:Y:S01]  /*0be0*/  LDG.E.U16 R16, [R2.64] ;  /* 0x0000000602107981 */ /* 0x002362000c1e1500 */
[----:B0-----:R-:W-:-:S04]  /*0bf0*/  LEA R4, P0, R11, R32, 0x1 ;  /* 0x000000200b047211 */ /* 0x001fc800078008ff */
[-C--:B------:R-:W-:Y:S02]  /*0c00*/  LEA.HI.X.SX32 R5, R11, R27.reuse, 0x1, P0 ;  /* 0x0000001b0b057211 */ /* 0x080fe400000f0eff */
[CC--:B-1----:R-:W-:Y:S01]  /*0c10*/  LEA R2, P0, R13.reuse, R32.reuse, 0x1 ;  /* 0x000000200d027211 */ /* 0x0c2fe200078008ff */
[----:B--2---:R0:W-:Y:S01]  /*0c20*/  STL [R1+0x10c], R10 ;  /* 0x00010c0a01007387 */ /* 0x0041e20000100800 */
[----:B------:R-:W-:Y:S02]  /*0c30*/  IMAD R11, R38, 0x2, R9 ;  /* 0x00000002260b7824 */ /* 0x000fe400078e0209 */
[----:B------:R-:W-:Y:S01]  /*0c40*/  LEA.HI.X.SX32 R3, R13, R27, 0x1, P0 ;  /* 0x0000001b0d037211 */ /* 0x000fe200000f0eff */
[----:B------:R1:W-:Y:S04]  /*0c50*/  STL [R1+0x94], R15 ;  /* 0x0000940f01007387 */ /* 0x0003e80000100800 */
[----:B0-----:R0:W2:Y:S04]  /*0c60*/  LDG.E.U16 R10, [R4.64] ;  /* 0x00000006040a7981 */ /* 0x0010a8000c1e1500 */
[----:B-1----:R1:W2:Y:S01]  /*0c70*/  LDG.E.U16 R15, [R6.64] ;  /* 0x00000006060f7981 */ /* 0x0022a2000c1e1500 */
[----:B0-----:R-:W-:-:S03]  /*0c80*/  LEA R4, P0, R9, R32, 0x1 ;  /* 0x0000002009047211 */ /* 0x001fc600078008ff */
[----:B------:R0:W-:Y:S01]  /*0c90*/  STL [R1+0x90], R14 ;  /* 0x0000900e01007387 */ /* 0x0001e20000100800 */
[----:B------:R-:W-:-:S05]  /*0ca0*/  LEA.HI.X.SX32 R5, R9, R27, 0x1, P0 ;  /* 0x0000001b09057211 */ /* 0x000fca00000f0eff */
[----:B------:R1:W2:Y:S04]  /*0cb0*/  LDG.E.U16 R18, [R4.64] ;  /* 0x0000000604127981 */ /* 0x0002a8000c1e1500 */
[----:B0-----:R0:W2:Y:S02]  /*0cc0*/  LDG.E.U16 R14, [R2.64] ;  /* 0x00000006020e7981 */ /* 0x0010a4000c1e1500 */
[C---:B0-----:R-:W-:Y:S02]  /*0cd0*/  LEA R2, P0, R11.reuse, R32, 0x1 ;  /* 0x000000200b027211 */ /* 0x041fe400078008ff */
[----:B---3--:R-:W-:Y:S02]  /*0ce0*/  STL [R1+0x8c], R17 ;  /* 0x00008c1101007387 */ /* 0x008fe40000100800 */
[----:B------:R-:W-:-:S02]  /*0cf0*/  LEA.HI.X.SX32 R3, R11, R27, 0x1, P0 ;  /* 0x0000001b0b037211 */ /* 0x000fc400000f0eff */
[----:B------:R0:W-:Y:S04]  /*0d00*/  STL [R1+0x108], R12 ;  /* 0x0001080c01007387 */ /* 0x0001e80000100800 */
[----:B0-----:R0:W3:Y:S01]  /*0d10*/  LDG.E.U16 R12, [R2.64] ;  /* 0x00000006020c7981 */ /* 0x0010e2000c1e1500 */
[----:B------:R-:W-:-:S04]  /*0d20*/  LEA R9, R38, R11, 0x1 ;  /* 0x0000000b26097211 */ /* 0x000fc800078e08ff */
[----:B-1----:R-:W-:Y:S01]  /*0d30*/  LEA R6, P1, R9, R32, 0x1 ;  /* 0x0000002009067211 */ /* 0x002fe200078208ff */
[----:B------:R-:W-:-:S03]  /*0d40*/  IMAD R13, R38, 0x2, R9 ;  /* 0x00000002260d7824 */ /* 0x000fc600078e0209 */
[-C--:B------:R-:W-:Y:S01]  /*0d50*/  LEA.HI.X.SX32 R7, R9, R27.reuse, 0x1, P1 ;  /* 0x0000001b09077211 */ /* 0x080fe200008f0eff */
[----:B------:R-:W-:Y:S01]  /*0d60*/  IMAD R9, R38, 0x2, R13 ;  /* 0x0000000226097824 */ /* 0x000fe200078e020d */
[CC--:B------:R-:W-:Y:S01]  /*0d70*/  LEA R4, P0, R13.reuse, R32.reuse, 0x1 ;  /* 0x000000200d047211 */ /* 0x0c0fe200078008ff */
[----:B------:R1:W-:Y:S03]  /*0d80*/  STL [R1+0x84], R8 ;  /* 0x0000840801007387 */ /* 0x0003e60000100800 */
[----:B------:R-:W-:Y:S01]  /*0d90*/  LEA.HI.X.SX32 R5, R13, R27, 0x1, P0 ;  /* 0x0000001b0d057211 */ /* 0x000fe200000f0eff */
[----:B------:R1:W3:Y:S01]  /*0da0*/  LDG.E.U16 R17, [R6.64] ;  /* 0x0000000606117981 */ /* 0x0002e2000c1e1500 */
[----:B0-----:R-:W-:-:S03]  /*0db0*/  LEA R2, P0, R9, R32, 0x1 ;  /* 0x0000002009027211 */ /* 0x001fc600078008ff */
[----:B------:R0:W3:Y:S01]  /*0dc0*/  LDG.E.U16 R11, [R4.64] ;  /* 0x00000006040b7981 */ /* 0x0000e2000c1e1500 */
[----:B-1----:R-:W-:Y:S01]  /*0dd0*/  IMAD R8, R38, 0x2, R9 ;  /* 0x0000000226087824 */ /* 0x002fe200078e0209 */
[----:B------:R-:W-:-:S04]  /*0de0*/  LEA.HI.X.SX32 R3, R9, R27, 0x1, P0 ;  /* 0x0000001b09037211 */ /* 0x000fc800000f0eff */
[----:B------:R-:W-:Y:S02]  /*0df0*/  LEA R7, R38, R8, 0x1 ;  /* 0x0000000826077211 */ /* 0x000fe400078e08ff */
[CC--:B0-----:R-:W-:Y:S02]  /*0e00*/  LEA R4, P0, R8.reuse, R32.reuse, 0x1 ;  /* 0x0000002008047211 */ /* 0x0c1fe400078008ff */
[----:B------:R-:W-:Y:S02]  /*0e10*/  LEA R6, P1, R7, R32, 0x1 ;  /* 0x0000002007067211 */ /* 0x000fe400078208ff */
[----:B------:R-:W-:Y:S01]  /*0e20*/  LEA.HI.X.SX32 R5, R8, R27, 0x1, P0 ;  /* 0x0000001b08057211 */ /* 0x000fe200000f0eff */
[----:B----4-:R0:W-:Y:S04]  /*0e30*/  STL [R1+0x80], R0 ;  /* 0x0000800001007387 */ /* 0x0101e80000100800 */
[----:B-----5:R1:W-:Y:S01]  /*0e40*/  STL [R1+0x7c], R16 ;  /* 0x00007c1001007387 */ /* 0x0203e20000100800 */
[----:B0-----:R-:W-:-:S03]  /*0e50*/  IMAD R0, R38, 0x2, R7 ;  /* 0x0000000226007824 */ /* 0x001fc600078e0207 */
[----:B-1----:R0:W4:Y:S01]  /*0e60*/  LDG.E.U16 R16, [R2.64] ;  /* 0x0000000602107981 */ /* 0x002122000c1e1500 */
[-C--:B------:R-:W-:Y:S01]  /*0e70*/  LEA.HI.X.SX32 R7, R7, R27.reuse, 0x1, P1 ;  /* 0x0000001b07077211 */ /* 0x080fe200008f0eff */
[----:B------:R-:W-:Y:S01]  /*0e80*/  IMAD R8, R38, 0x2, R0 ;  /* 0x0000000226087824 */ /* 0x000fe200078e0200 */
[CC--:B0-----:R-:W-:Y:S01]  /*0e90*/  LEA R2, P0, R0.reuse, R32.reuse, 0x1 ;  /* 0x0000002000027211 */ /* 0x0c1fe200078008ff */
[----:B--2---:R0:W-:Y:S03]  /*0ea0*/  STL [R1+0xf8], R10 ;  /* 0x0000f80a01007387 */ /* 0x0041e60000100800 */
[----:B------:R-:W-:Y:S01]  /*0eb0*/  LEA.HI.X.SX32 R3, R0, R27, 0x1, P0 ;  /* 0x0000001b00037211 */ /* 0x000fe200000f0eff */
[----:B------:R-:W-:Y:S01]  /*0ec0*/  IMAD R0, R38, 0x2, R8 ;  /* 0x0000000226007824 */ /* 0x000fe200078e0208 */
[----:B------:R1:W-:Y:S04]  /*0ed0*/  STL [R1+0x74], R15 ;  /* 0x0000740f01007387 */ /* 0x0003e80000100800 */
[----:B0-----:R0:W2:Y:S04]  /*0ee0*/  LDG.E.U16 R10, [R4.64] ;  /* 0x00000006040a7981 */ /* 0x0010a8000c1e1500 */
[----:B-1----:R1:W5:Y:S01]  /*0ef0*/  LDG.E.U16 R15, [R6.64] ;  /* 0x00000006060f7981 */ /* 0x002362000c1e1500 */
[----:B0-----:R-:W-:-:S03]  /*0f00*/  LEA R4, P0, R8, R32, 0x1 ;  /* 0x0000002008047211 */ /* 0x001fc600078008ff */
[----:B------:R0:W-:Y:S01]  /*0f10*/  STL [R1+0x70], R14 ;  /* 0x0000700e01007387 */ /* 0x0001e20000100800 */
[----:B------:R-:W-:-:S05]  /*0f20*/  LEA.HI.X.SX32 R5, R8, R27, 0x1, P0 ;  /* 0x0000001b08057211 */ /* 0x000fca00000f0eff */
[----:B------:R1:W5:Y:S04]  /*0f30*/  LDG.E.U16 R13, [R4.64] ;  /* 0x00000006040d7981 */ /* 0x000368000c1e1500 */
[----:B0-----:R0:W5:Y:S02]  /*0f40*/  LDG.E.U16 R14, [R2.64] ;  /* 0x00000006020e7981 */ /* 0x001164000c1e1500 */
[C---:B0-----:R-:W-:Y:S02]  /*0f50*/  LEA R2, P0, R0.reuse, R32, 0x1 ;  /* 0x0000002000027211 */ /* 0x041fe400078008ff */
[----:B------:R-:W-:Y:S02]  /*0f60*/  STL [R1+0x6c], R18 ;  /* 0x00006c1201007387 */ /* 0x000fe40000100800 */
[----:B------:R-:W-:-:S02]  /*0f70*/  LEA.HI.X.SX32 R3, R0, R27, 0x1, P0 ;  /* 0x0000001b00037211 */ /* 0x000fc400000f0eff */
[----:B---3--:R0:W-:Y:S04]  /*0f80*/  STL [R1+0xe8], R12 ;  /* 0x0000e80c01007387 */ /* 0x0081e80000100800 */
[----:B0-----:R0:W3:Y:S01]  /*0f90*/  LDG.E.U16 R12, [R2.64] ;  /* 0x00000006020c7981 */ /* 0x0010e2000c1e1500 */
[----:B-1----:R-:W-:-:S04]  /*0fa0*/  LEA R7, R38, R0, 0x1 ;  /* 0x0000000026077211 */ /* 0x002fc800078e08ff */
[----:B------:R-:W-:Y:S01]  /*0fb0*/  LEA R6, P1, R7, R32, 0x1 ;  /* 0x0000002007067211 */ /* 0x000fe200078208ff */
[----:B------:R-:W-:-:S03]  /*0fc0*/  IMAD R8, R38, 0x2, R7 ;  /* 0x0000000226087824 */ /* 0x000fc600078e0207 */
[----:B------:R-:W-:Y:S01]  /*0fd0*/  LEA.HI.X.SX32 R7, R7, R27, 0x1, P1 ;  /* 0x0000001b07077211 */ /* 0x000fe200008f0eff */
[----:B------:R-:W-:Y:S01]  /*0fe0*/  IMAD R0, R38, 0x2, R8 ;  /* 0x0000000226007824 */ /* 0x000fe200078e0208 */
[----:B------:R-:W-:-:S03]  /*0ff0*/  LEA R4, P0, R8, R32, 0x1 ;  /* 0x0000002008047211 */ /* 0x000fc600078008ff */
[----:B------:R1:W3:Y:S01]  /*1000*/  LDG.E.U16 R9, [R6.64] ;  /* 0x0000000606097981 */ /* 0x0002e2000c1e1500 */
[-C--:B------:R-:W-:Y:S01]  /*1010*/  LEA.HI.X.SX32 R5, R8, R27.reuse, 0x1, P0 ;  /* 0x0000001b08057211 */ /* 0x080fe200000f0eff */
[----:B------:R-:W-:Y:S01]  /*1020*/  IMAD R8, R38, 0x2, R0 ;  /* 0x0000000226087824 */ /* 0x000fe200078e0200 */
[C---:B0-----:R-:W-:Y:S01]  /*1030*/  LEA R2, P0, R0.reuse, R32, 0x1 ;  /* 0x0000002000027211 */ /* 0x041fe200078008ff */
[----:B------:R-:W-:Y:S03]  /*1040*/  STL [R1+0x64], R17 ;  /* 0x0000641101007387 */ /* 0x000fe60000100800 */
[----:B------:R-:W-:Y:S01]  /*1050*/  LEA.HI.X.SX32 R3, R0, R27, 0x1, P0 ;  /* 0x0000001b00037211 */ /* 0x000fe200000f0eff */
[----:B------:R0:W-:Y:S01]  /*1060*/  STL [R1+0x60], R11 ;  /* 0x0000600b01007387 */ /* 0x0001e20000100800 */
[----:B-1----:R-:W-:-:S03]  /*1070*/  LEA R7, R38, R8, 0x1 ;  /* 0x0000000826077211 */ /* 0x002fc600078e08ff */
[----:B0-----:R0:W3:Y:S01]  /*1080*/  LDG.E.U16 R11, [R4.64] ;  /* 0x00000006040b7981 */ /* 0x0010e2000c1e1500 */
[----:B------:R-:W-:Y:S01]  /*1090*/  LEA R6, P1, R7, R32, 0x1 ;  /* 0x0000002007067211 */ /* 0x000fe200078208ff */
[----:B------:R-:W-:-:S03]  /*10a0*/  IMAD R0, R38, 0x2, R7 ;  /* 0x0000000226007824 */ /* 0x000fc600078e0207 */
[----:B------:R-:W-:Y:S02]  /*10b0*/  LEA.HI.X.SX32 R7, R7, R27, 0x1, P1 ;  /* 0x0000001b07077211 */ /* 0x000fe400008f0eff */
[----:B0-----:R-:W-:-:S04]  /*10c0*/  LEA R4, P0, R8, R32, 0x1 ;  /* 0x0000002008047211 */ /* 0x001fc800078008ff */
[-C--:B------:R-:W-:Y:S01]  /*10d0*/  LEA.HI.X.SX32 R5, R8, R27.reuse, 0x1, P0 ;  /* 0x0000001b08057211 */ /* 0x080fe200000f0eff */
[----:B------:R-:W-:Y:S01]  /*10e0*/  IMAD R8, R38, 0x2, R0 ;  /* 0x0000000226087824 */ /* 0x000fe200078e0200 */
[----:B----4-:R0:W-:Y:S04]  /*10f0*/  STL [R1+0x5c], R16 ;  /* 0x00005c1001007387 */ /* 0x0101e80000100800 */
[----:B0-----:R0:W4:Y:S02]  /*1100*/  LDG.E.U16 R16, [R2.64] ;  /* 0x0000000602107981 */ /* 0x001124000c1e1500 */
[CC--:B0-----:R-:W-:Y:S02]  /*1110*/  LEA R2, P0, R0.reuse, R32.reuse, 0x1 ;  /* 0x0000002000027211 */ /* 0x0c1fe400078008ff */
[----:B--2---:R0:W-:Y:S02]  /*1120*/  STL [R1+0xd8], R10 ;  /* 0x0000d80a01007387 */ /* 0x0041e40000100800 */
[----:B------:R-:W-:Y:S01]  /*1130*/  LEA.HI.X.SX32 R3, R0, R27, 0x1, P0 ;  /* 0x0000001b00037211 */ /* 0x000fe200000f0eff */
[----:B------:R-:W-:Y:S01]  /*1140*/  IMAD R0, R38, 0x2, R8 ;  /* 0x0000000226007824 */ /* 0x000fe200078e0208 */
[----:B-----5:R1:W-:Y:S04]  /*1150*/  STL [R1+0x54], R15 ;  /* 0x0000540f01007387 */ /* 0x0203e80000100800 */
[----:B0-----:R0:W2:Y:S04]  /*1160*/  LDG.E.U16 R10, [R4.64] ;  /* 0x00000006040a7981 */ /* 0x0010a8000c1e1500 */
[----:B-1----:R1:W5:Y:S01]  /*1170*/  LDG.E.U16 R15, [R6.64] ;  /* 0x00000006060f7981 */ /* 0x002362000c1e1500 */
[----:B0-----:R-:W-:-:S03]  /*1180*/  LEA R4, P0, R8, R32, 0x1 ;  /* 0x0000002008047211 */ /* 0x001fc600078008ff */
[----:B------:R0:W-:Y:S01]  /*1190*/  STL [R1+0x50], R14 ;  /* 0x0000500e01007387 */ /* 0x0001e20000100800 */
[----:B------:R-:W-:-:S03]  /*11a0*/  LEA.HI.X.SX32 R5, R8, R27, 0x1, P0 ;  /* 0x0000001b08057211 */ /* 0x000fc600000f0eff */
[----:B------:R1:W-:Y:S04]  /*11b0*/  STL [R1+0x4c], R13 ;  /* 0x00004c0d01007387 */ /* 0x0003e80000100800 */
[----:B0-----:R0:W5:Y:S04]  /*11c0*/  LDG.E.U16 R14, [R2.64] ;  /* 0x00000006020e7981 */ /* 0x001168000c1e1500 */
[----:B-1----:R1:W5:Y:S01]  /*11d0*/  LDG.E.U16 R13, [R4.64] ;  /* 0x00000006040d7981 */ /* 0x002362000c1e1500 */
[----:B0-----:R-:W-:-:S04]  /*11e0*/  LEA R2, P0, R0, R32, 0x1 ;  /* 0x0000002000027211 */ /* 0x001fc800078008ff */
[----:B------:R-:W-:Y:S01]  /*11f0*/  LEA.HI.X.SX32 R3, R0, R27, 0x1, P0 ;  /* 0x0000001b00037211 */ /* 0x000fe200000f0eff */
[----:B---3--:R0:W-:Y:S04]  /*1200*/  STL [R1+0xc8], R12 ;  /* 0x0000c80c01007387 */ /* 0x0081e80000100800 */
[----:B0-----:R0:W3:Y:S01]  /*1210*/  LDG.E.U16 R12, [R2.64] ;  /* 0x00000006020c7981 */ /* 0x0010e2000c1e1500 */
[----:B------:R-:W-:-:S05]  /*1220*/  LEA R7, R38, R0, 0x1 ;  /* 0x0000000026077211 */ /* 0x000fca00078e08ff */
[----:B------:R-:W-:Y:S01]  /*1230*/  IMAD R8, R38, 0x2, R7 ;  /* 0x0000000226087824 */ /* 0x000fe200078e0207 */
[----:B------:R-:W-:-:S03]  /*1240*/  LEA R6, P1, R7, R32, 0x1 ;  /* 0x0000002007067211 */ /* 0x000fc600078208ff */
[----:B------:R-:W-:Y:S01]  /*1250*/  IMAD R0, R38, 0x2, R8 ;  /* 0x0000000226007824 */ /* 0x000fe200078e0208 */
[CC--:B-1----:R-:W-:Y:S02]  /*1260*/  LEA R4, P0, R8.reuse, R32.reuse, 0x1 ;  /* 0x0000002008047211 */ /* 0x0c2fe400078008ff */
[-C--:B------:R-:W-:Y:S02]  /*1270*/  LEA.HI.X.SX32 R7, R7, R27.reuse, 0x1, P1 ;  /* 0x0000001b07077211 */ /* 0x080fe400008f0eff */
[----:B------:R-:W-:Y:S01]  /*1280*/  LEA.HI.X.SX32 R5, R8, R27, 0x1, P0 ;  /* 0x0000001b08057211 */ /* 0x000fe200000f0eff */
[----:B------:R-:W-:Y:S01]  /*1290*/  IMAD R8, R38, 0x2, R0 ;  /* 0x0000000226087824 */ /* 0x000fe200078e0200 */
[----:B------:R1:W-:Y:S01]  /*12a0*/  STL [R1+0x44], R9 ;  /* 0x0000440901007387 */ /* 0x0003e20000100800 */
[----:B0-----:R-:W-:-:S03]  /*12b0*/  LEA R2, P0, R0, R32, 0x1 ;  /* 0x0000002000027211 */ /* 0x001fc600078008ff */
[----:B------:R0:W-:Y:S04]  /*12c0*/  STL [R1+0x40], R11 ;  /* 0x0000400b01007387 */ /* 0x0001e80000100800 */
[----:B-1----:R1:W3:Y:S01]  /*12d0*/  LDG.E.U16 R9, [R6.64] ;  /* 0x0000000606097981 */ /* 0x0022e2000c1e1500 */
[----:B------:R-:W-:-:S03]  /*12e0*/  LEA.HI.X.SX32 R3, R0, R27, 0x1, P0 ;  /* 0x0000001b00037211 */ /* 0x000fc600000f0eff */
[----:B0-----:R0:W3:Y:S01]  /*12f0*/  LDG.E.U16 R11, [R4.64] ;  /* 0x00000006040b7981 */ /* 0x0010e2000c1e1500 */
[----:B-1----:R-:W-:Y:S02]  /*1300*/  LEA R7, R38, R8, 0x1 ;  /* 0x0000000826077211 */ /* 0x002fe400078e08ff */
[----:B0-----:R-:W-:-:S03]  /*1310*/  LEA R4, P0, R8, R32, 0x1 ;  /* 0x0000002008047211 */ /* 0x001fc600078008ff */
[----:B------:R-:W-:Y:S01]  /*1320*/  IMAD R0, R38, 0x2, R7 ;  /* 0x0000000226007824 */ /* 0x000fe200078e0207 */
[CC--:B------:R-:W-:Y:S02]  /*1330*/  LEA R6, P1, R7.reuse, R32.reuse, 0x1 ;  /* 0x0000002007067211 */ /* 0x0c0fe400078208ff */
[-C--:B------:R-:W-:Y:S01]  /*1340*/  LEA.HI.X.SX32 R5, R8, R27.reuse, 0x1, P0 ;  /* 0x0000001b08057211 */ /* 0x080fe200000f0eff */
[----:B------:R-:W-:Y:S01]  /*1350*/  IMAD R8, R38, 0x2, R0 ;  /* 0x0000000226087824 */ /* 0x000fe200078e0200 */
[----:B------:R-:W-:Y:S01]  /*1360*/  LEA.HI.X.SX32 R7, R7, R27, 0x1, P1 ;  /* 0x0000001b07077211 */ /* 0x000fe200008f0eff */
[----:B----4-:R0:W-:Y:S04]  /*1370*/  STL [R1+0x3c], R16 ;  /* 0x00003c1001007387 */ /* 0x0101e80000100800 */
[----:B0-----:R0:W4:Y:S02]  /*1380*/  LDG.E.U16 R16, [R2.64] ;  /* 0x0000000602107981 */ /* 0x001124000c1e1500 */
[----:B0-----:R-:W-:-:S04]  /*1390*/  LEA R2, P0, R0, R32, 0x1 ;  /* 0x0000002000027211 */ /* 0x001fc800078008ff */
[----:B------:R-:W-:Y:S01]  /*13a0*/  LEA.HI.X.SX32 R3, R0, R27, 0x1, P0 ;  /* 0x0000001b00037211 */ /* 0x000fe200000f0eff */
[----:B------:R-:W-:Y:S01]  /*13b0*/  IMAD R0, R38, 0x2, R8 ;  /* 0x0000000226007824 */ /* 0x000fe200078e0208 */
[----:B--2---:R0:W-:Y:S04]  /*13c0*/  STL [R1+0xb8], R10 ;  /* 0x0000b80a01007387 */ /* 0x0041e80000100800 */
[----:B-----5:R1:W-:Y:S04]  /*13d0*/  STL [R1+0x34], R15 ;  /* 0x0000340f01007387 */ /* 0x0203e80000100800 */
[----:B0-----:R0:W2:Y:S04]  /*13e0*/  LDG.E.U16 R10, [R4.64] ;  /* 0x00000006040a7981 */ /* 0x0010a8000c1e1500 */
[----:B-1----:R1:W5:Y:S01]  /*13f0*/  LDG.E.U16 R15, [R6.64] ;  /* 0x00000006060f7981 */ /* 0x002362000c1e1500 */
[----:B0-----:R-:W-:-:S03]  /*1400*/  LEA R4, P0, R8, R32, 0x1 ;  /* 0x0000002008047211 */ /* 0x001fc600078008ff */
[----:B------:R0:W-:Y:S01]  /*1410*/  STL [R1+0x30], R14 ;  /* 0x0000300e01007387 */ /* 0x0001e20000100800 */
[----:B-1----:R-:W-:Y:S02]  /*1420*/  LEA R7, R38, R0, 0x1 ;  /* 0x0000000026077211 */ /* 0x002fe400078e08ff */
[----:B------:R-:W-:-:S03]  /*1430*/  LEA.HI.X.SX32 R5, R8, R27, 0x1, P0 ;  /* 0x0000001b08057211 */ /* 0x000fc600000f0eff */
[----:B------:R-:W-:Y:S01]  /*1440*/  IMAD R8, R38, 0x2, R7 ;  /* 0x0000000226087824 */ /* 0x000fe200078e0207 */
[----:B0-----:R0:W2:Y:S04]  /*1450*/  LDG.E.U16 R14, [R2.64] ;  /* 0x00000006020e7981 */ /* 0x0010a8000c1e1500 */
[----:B------:R1:W-:Y:S01]  /*1460*/  STL [R1+0x2c], R13 ;  /* 0x00002c0d01007387 */ /* 0x0003e20000100800 */
[----:B0-----:R-:W-:-:S04]  /*1470*/  LEA R2, P0, R0, R32, 0x1 ;  /* 0x0000002000027211 */ /* 0x001fc800078008ff */
[----:B------:R-:W-:Y:S01]  /*1480*/  LEA.HI.X.SX32 R3, R0, R27, 0x1, P0 ;  /* 0x0000001b00037211 */ /* 0x000fe200000f0eff */
[----:B-1----:R0:W2:Y:S01]  /*1490*/  LDG.E.U16 R13, [R4.64] ;  /* 0x00000006040d7981 */ /* 0x0020a2000c1e1500 */
[----:B------:R-:W-:-:S03]  /*14a0*/  IMAD R0, R38, 0x2, R8 ;  /* 0x0000000226007824 */ /* 0x000fc600078e0208 */
[----:B---3--:R1:W-:Y:S01]  /*14b0*/  STL [R1+0xa8], R12 ;  /* 0x0000a80c01007387 */ /* 0x0083e20000100800 */
[----:B0-----:R-:W-:-:S03]  /*14c0*/  LEA R4, P0, R8, R32, 0x1 ;  /* 0x0000002008047211 */ /* 0x001fc600078008ff */
[----:B-1----:R0:W3:Y:S01]  /*14d0*/  LDG.E.U16 R12, [R2.64] ;  /* 0x00000006020c7981 */ /* 0x0020e2000c1e1500 */
[----:B------:R-:W-:Y:S02]  /*14e0*/  LEA.HI.X.SX32 R5, R8, R27, 0x1, P0 ;  /* 0x0000001b08057211 */ /* 0x000fe400000f0eff */
[----:B0-----:R-:W-:-:S04]  /*14f0*/  LEA R2, P0, R0, R32, 0x1 ;  /* 0x0000002000027211 */ /* 0x001fc800078008ff */
[----:B------:R-:W-:-:S05]  /*1500*/  LEA.HI.X.SX32 R3, R0, R27, 0x1, P0 ;  /* 0x0000001b00037211 */ /* 0x000fca00000f0eff */
[----:B------:R0:W2:Y:S01]  /*1510*/  LDG.E.U16 R61, [R2.64] ;  /* 0x00000006023d7981 */ /* 0x0000a2000c1e1500 */
[----:B------:R-:W-:Y:S01]  /*1520*/  LEA R6, P1, R7, R32, 0x1 ;  /* 0x0000002007067211 */ /* 0x000fe200078208ff */
[----:B------:R-:W-:-:S03]  /*1530*/  IMAD R8, R38, 0x2, R0 ;  /* 0x0000000226087824 */ /* 0x000fc600078e0200 */
[----:B------:R-:W-:Y:S01]  /*1540*/  LEA.HI.X.SX32 R7, R7, R27, 0x1, P1 ;  /* 0x0000001b07077211 */ /* 0x000fe200008f0eff */
[----:B------:R1:W-:Y:S04]  /*1550*/  STL [R1+0x24], R9 ;  /* 0x0000240901007387 */ /* 0x0003e80000100800 */
[----:B------:R0:W-:Y:S04]  /*1560*/  STL [R1+0x20], R11 ;  /* 0x0000200b01007387 */ /* 0x0001e80000100800 */
[----:B-1----:R1:W3:Y:S04]  /*1570*/  LDG.E.U16 R9, [R6.64] ;  /* 0x0000000606097981 */ /* 0x0022e8000c1e1500 */
[----:B0-----:R0:W3:Y:S01]  /*1580*/  LDG.E.U16 R11, [R4.64] ;  /* 0x00000006040b7981 */ /* 0x0010e2000c1e1500 */
[----:B-1----:R-:W-:-:S02]  /*1590*/  LEA R7, R38, R8, 0x1 ;  /* 0x0000000826077211 */ /* 0x002fc400078e08ff */
[----:B0-----:R-:W-:-:S03]  /*15a0*/  LEA R4, P0, R8, R32, 0x1 ;  /* 0x0000002008047211 */ /* 0x001fc600078008ff */
[----:B------:R-:W-:Y:S01]  /*15b0*/  IMAD R0, R38, 0x2, R7 ;  /* 0x0000000226007824 */ /* 0x000fe200078e0207 */
[CC--:B------:R-:W-:Y:S02]  /*15c0*/  LEA R6, P1, R7.reuse, R32.reuse, 0x1 ;  /* 0x0000002007067211 */ /* 0x0c0fe400078208ff */
[-C--:B------:R-:W-:Y:S01]  /*15d0*/  LEA.HI.X.SX32 R5, R8, R27.reuse, 0x1, P0 ;  /* 0x0000001b08057211 */ /* 0x080fe200000f0eff */
[----:B------:R-:W-:Y:S01]  /*15e0*/  IMAD R8, R38, 0x2, R0 ;  /* 0x0000000226087824 */ /* 0x000fe200078e0200 */
[C---:B------:R-:W-:Y:S02]  /*15f0*/  LEA R2, P0, R0.reuse, R32, 0x1 ;  /* 0x0000002000027211 */ /* 0x040fe400078008ff */
[-C--:B------:R-:W-:Y:S02]  /*1600*/  LEA.HI.X.SX32 R7, R7, R27.reuse, 0x1, P1 ;  /* 0x0000001b07077211 */ /* 0x080fe400008f0eff */
[----:B------:R-:W-:-:S03]  /*1610*/  LEA.HI.X.SX32 R3, R0, R27, 0x1, P0 ;  /* 0x0000001b00037211 */ /* 0x000fc600000f0eff */
[----:B------:R0:W3:Y:S01]  /*1620*/  LDG.E.U16 R60, [R6.64] ;  /* 0x00000006063c7981 */ /* 0x0000e2000c1e1500 */
[----:B------:R-:W-:-:S03]  /*1630*/  IMAD R0, R38, 0x2, R8 ;  /* 0x0000000226007824 */ /* 0x000fc600078e0208 */
[----:B------:R1:W3:Y:S02]  /*1640*/  LDG.E.U16 R59, [R2.64] ;  /* 0x00000006023b7981 */ /* 0x0002e4000c1e1500 */
[----:B0-----:R-:W-:-:S04]  /*1650*/  LEA R7, R38, R0, 0x1 ;  /* 0x0000000026077211 */ /* 0x001fc800078e08ff */
[-C--:B------:R-:W-:Y:S01]  /*1660*/  LEA R6, P1, R7, R32.reuse, 0x1 ;  /* 0x0000002007067211 */ /* 0x080fe200078208ff */
[----:B----4-:R-:W-:Y:S04]  /*1670*/  STL [R1+0x1c], R16 ;  /* 0x00001c1001007387 */ /* 0x010fe80000100800 */
[----:B--2---:R-:W-:Y:S04]  /*1680*/  STL [R1+0x6dc], R61 ;  /* 0x0006dc3d01007387 */ /* 0x004fe80000100800 */
[----:B------:R0:W-:Y:S04]  /*1690*/  STL [R1+0x98], R10 ;  /* 0x0000980a01007387 */ /* 0x0001e80000100800 */
[----:B0-----:R0:W2:Y:S02]  /*16a0*/  LDG.E.U16 R10, [R4.64] ;  /* 0x00000006040a7981 */ /* 0x0010a4000c1e1500 */
[----:B0-----:R-:W-:-:S04]  /*16b0*/  LEA R4, P0, R8, R32, 0x1 ;  /* 0x0000002008047211 */ /* 0x001fc800078008ff */
[----:B------:R-:W-:-:S05]  /*16c0*/  LEA.HI.X.SX32 R5, R8, R27, 0x1, P0 ;  /* 0x0000001b08057211 */ /* 0x000fca00000f0eff */
[----:B------:R0:W4:Y:S01]  /*16d0*/  LDG.E.U16 R58, [R4.64] ;  /* 0x00000006043a7981 */ /* 0x000122000c1e1500 */
[----:B-1----:R-:W-:Y:S01]  /*16e0*/  LEA R2, P0, R0, R32, 0x1 ;  /* 0x0000002000027211 */ /* 0x002fe200078008ff */
[----:B------:R-:W-:-:S03]  /*16f0*/  IMAD R8, R38, 0x2, R7 ;  /* 0x0000000226087824 */ /* 0x000fc600078e0207 */
[-C--:B------:R-:W-:Y:S02]  /*1700*/  LEA.HI.X.SX32 R3, R0, R27.reuse, 0x1, P0 ;  /* 0x0000001b00037211 */ /* 0x080fe400000f0eff */
[----:B------:R-:W-:Y:S02]  /*1710*/  LEA.HI.X.SX32 R7, R7, R27, 0x1, P1 ;  /* 0x0000001b07077211 */ /* 0x000fe400008f0eff */
[----:B0-----:R-:W-:-:S03]  /*1720*/  LEA R4, P0, R8, R32, 0x1 ;  /* 0x0000002008047211 */ /* 0x001fc600078008ff */
[----:B------:R0:W2:Y:S01]  /*1730*/  LDG.E.U16 R55, [R6.64] ;  /* 0x0000000606377981 */ /* 0x0000a2000c1e1500 */
[----:B------:R-:W-:-:S05]  /*1740*/  LEA.HI.X.SX32 R5, R8, R27, 0x1, P0 ;  /* 0x0000001b08057211 */ /* 0x000fca00000f0eff */
[----:B------:R1:W2:Y:S01]  /*1750*/  LDG.E.U16 R54, [R4.64] ;  /* 0x0000000604367981 */ /* 0x0002a2000c1e1500 */
[----:B------:R-:W-:-:S03]  /*1760*/  IMAD R0, R38, 0x2, R8 ;  /* 0x0000000226007824 */ /* 0x000fc600078e0208 */
[----:B-----5:R-:W-:Y:S01]  /*1770*/  STL [R1+0x18], R15 ;  /* 0x0000180f01007387 */ /* 0x020fe20000100800 */
[----:B------:R-:W-:-:S03]  /*1780*/  IMAD R8, R38, 0x2, R0 ;  /* 0x0000000226087824 */ /* 0x000fc600078e0200 */
[----:B------:R-:W-:Y:S04]  /*1790*/  STL [R1+0x10], R14 ;  /* 0x0000100e01007387 */ /* 0x000fe80000100800 */
[----:B---3--:R-:W-:Y:S04]  /*17a0*/  STL [R1+0x6e0], R60 ;  /* 0x0006e03c01007387 */ /* 0x008fe80000100800 */
[----:B------:R-:W-:Y:S04]  /*17b0*/  STL [R1+0x6e4], R59 ;  /* 0x0006e43b01007387 */ /* 0x000fe80000100800 */
[----:B------:R-:W-:Y:S04]  /*17c0*/  STL [R1+0xc], R13 ;  /* 0x00000c0d01007387 */ /* 0x000fe80000100800 */
[----:B------:R-:W-:Y:S01]  /*17d0*/  STL [R1+0x88], R12 ;  /* 0x0000880c01007387 */ /* 0x000fe20000100800 */
[----:B0-----:R-:W-:-:S04]  /*17e0*/  LEA R7, R38, R8, 0x1 ;  /* 0x0000000826077211 */ /* 0x001fc800078e08ff */
[-C--:B------:R-:W-:Y:S01]  /*17f0*/  LEA R6, P1, R7, R32.reuse, 0x1 ;  /* 0x0000002007067211 */ /* 0x080fe200078208ff */
[----:B----4-:R-:W-:Y:S04]  /*1800*/  STL [R1+0x6e8], R58 ;  /* 0x0006e83a01007387 */ /* 0x010fe80000100800 */
[----:B------:R0:W-:Y:S04]  /*1810*/  STL [R1+0x8], R9 ;  /* 0x0000080901007387 */ /* 0x0001e80000100800 */
[----:B0-----:R0:W3:Y:S02]  /*1820*/  LDG.E.U16 R9, [R2.64] ;  /* 0x0000000602097981 */ /* 0x0010e4000c1e1500 */
[----:B0-----:R-:W-:-:S04]  /*1830*/  LEA R2, P0, R0, R32, 0x1 ;  /* 0x0000002000027211 */ /* 0x001fc800078008ff */
[----:B------:R-:W-:Y:S01]  /*1840*/  LEA.HI.X.SX32 R3, R0, R27, 0x1, P0 ;  /* 0x0000001b00037211 */ /* 0x000fe200000f0eff */
[----:B------:R-:W-:Y:S01]  /*1850*/  IMAD R0, R38, 0x2, R7 ;  /* 0x0000000226007824 */ /* 0x000fe200078e0207 */
[----:B-1----:R-:W-:-:S03]  /*1860*/  LEA R4, P0, R8, R32, 0x1 ;  /* 0x0000002008047211 */ /* 0x002fc600078008ff */
[----:B------:R0:W4:Y:S01]  /*1870*/  LDG.E.U16 R53, [R2.64] ;  /* 0x0000000602357981 */ /* 0x000122000c1e1500 */
[-C--:B------:R-:W-:Y:S02]  /*1880*/  LEA.HI.X.SX32 R5, R8, R27.reuse, 0x1, P0 ;  /* 0x0000001b08057211 */ /* 0x080fe400000f0eff */
[----:B------:R-:W-:Y:S01]  /*1890*/  LEA.HI.X.SX32 R7, R7, R27, 0x1, P1 ;  /* 0x0000001b07077211 */ /* 0x000fe200008f0eff */
[----:B------:R-:W-:Y:S01]  /*18a0*/  IMAD R8, R38, 0x2, R0 ;  /* 0x0000000226087824 */ /* 0x000fe200078e0200 */
[----:B------:R-:W-:Y:S04]  /*18b0*/  STL [R1+0x4], R11 ;  /* 0x0000040b01007387 */ /* 0x000fe80000100800 */
[----:B------:R1:W5:Y:S01]  /*18c0*/  LDG.E.U16 R52, [R6.64] ;  /* 0x0000000606347981 */ /* 0x000362000c1e1500 */
[----:B0-----:R-:W-:-:S04]  /*18d0*/  LEA R2, P0, R0, R32, 0x1 ;  /* 0x0000002000027211 */ /* 0x001fc800078008ff */
[----:B------:R-:W-:Y:S01]  /*18e0*/  LEA.HI.X.SX32 R3, R0, R27, 0x1, P0 ;  /* 0x0000001b00037211 */ /* 0x000fe200000f0eff */
[C---:B------:R-:W-:Y:S01]  /*18f0*/  IMAD R0, R38.reuse, 0x2, R8 ;  /* 0x0000000226007824 */ /* 0x040fe200078e0208 */
[----:B--2---:R-:W-:Y:S04]  /*1900*/  STL [R1+0x6ec], R55 ;  /* 0x0006ec3701007387 */ /* 0x004fe80000100800 */
[----:B------:R0:W2:Y:S01]  /*1910*/  LDG.E.U16 R51, [R2.64] ;  /* 0x0000000602337981 */ /* 0x0000a2000c1e1500 */
[----:B-1----:R-:W-:-:S03]  /*1920*/  LEA R7, R38, R0, 0x1 ;  /* 0x0000000026077211 */ /* 0x002fc600078e08ff */
[----:B------:R-:W-:Y:S04]  /*1930*/  STL [R1+0x6f0], R54 ;  /* 0x0006f03601007387 */ /* 0x000fe80000100800 */
[----:B------:R1:W-:Y:S04]  /*1940*/  STL [R1+0x78], R10 ;  /* 0x0000780a01007387 */ /* 0x0003e80000100800 */
[----:B-1----:R1:W3:Y:S01]  /*1950*/  LDG.E.U16 R10, [R4.64] ;  /* 0x00000006040a7981 */ /* 0x0022e2000c1e1500 */
[-C--:B------:R-:W-:Y:S02]  /*1960*/  LEA R6, P1, R7, R32.reuse, 0x1 ;  /* 0x0000002007067211 */ /* 0x080fe400078208ff */
[----:B-1----:R-:W-:-:S04]  /*1970*/  LEA R4, P0, R8, R32, 0x1 ;  /* 0x0000002008047211 */ /* 0x002fc800078008ff */
[----:B------:R-:W-:Y:S01]  /*1980*/  LEA.HI.X.SX32 R5, R8, R27, 0x1, P0 ;  /* 0x0000001b08057211 */ /* 0x000fe200000f0eff */
[----:B------:R-:W-:Y:S01]  /*1990*/  IMAD R8, R38, 0x2, R7 ;  /* 0x0000000226087824 */ /* 0x000fe200078e0207 */
[----:B0-----:R-:W-:-:S03]  /*19a0*/  LEA R2, P0, R0, R32, 0x1 ;  /* 0x0000002000027211 */ /* 0x001fc600078008ff */
[----:B------:R0:W3:Y:S01]  /*19b0*/  LDG.E.U16 R49, [R4.64] ;  /* 0x0000000604317981 */ /* 0x0000e2000c1e1500 */
[-C--:B------:R-:W-:Y:S02]  /*19c0*/  LEA.HI.X.SX32 R3, R0, R27.reuse, 0x1, P0 ;  /* 0x0000001b00037211 */ /* 0x080fe400000f0eff */
[----:B------:R-:W-:-:S03]  /*19d0*/  LEA.HI.X.SX32 R7, R7, R27, 0x1, P1 ;  /* 0x0000001b07077211 */ /* 0x000fc600008f0eff */
[----:B------:R1:W3:Y:S01]  /*19e0*/  LDG.E.U16 R14, [R2.64] ;  /* 0x00000006020e7981 */ /* 0x0002e2000c1e1500 */
[----:B0-----:R-:W-:-:S03]  /*19f0*/  LEA R4, P0, R8, R32, 0x1 ;  /* 0x0000002008047211 */ /* 0x001fc600078008ff */
[----:B------:R0:W3:Y:S01]  /*1a00*/  LDG.E.U16 R48, [R6.64] ;  /* 0x0000000606307981 */ /* 0x0000e2000c1e1500 */
[----:B------:R-:W-:-:S05]  /*1a10*/  LEA.HI.X.SX32 R5, R8, R27, 0x1, P0 ;  /* 0x0000001b08057211 */ /* 0x000fca00000f0eff */
[----:B------:R-:W3:Y:S04]  /*1a20*/  LDG.E.U16 R47, [R4.64] ;  /* 0x00000006042f7981 */ /* 0x000ee8000c1e1500 */
[----:B----4-:R-:W-:Y:S04]  /*1a30*/  STL [R1+0x6f4], R53 ;  /* 0x0006f43501007387 */ /* 0x010fe80000100800 */
[----:B-----5:R-:W-:Y:S04]  /*1a40*/  STL [R1+0x6f8], R52 ;  /* 0x0006f83401007387 */ /* 0x020fe80000100800 */
[----:B--2---:R-:W-:Y:S04]  /*1a50*/  STL [R1+0x6fc], R51 ;  /* 0x0006fc3301007387 */ /* 0x004fe80000100800 */
[----:B---3--:R2:W-:Y:S02]  /*1a60*/  STL [R1+0x68], R9 ;  /* 0x0000680901007387 */ /* 0x0085e40000100800 */
[----:B--2---:R-:W-:-:S04]  /*1a70*/  IMAD R9, R38, 0x2, R8 ;  /* 0x0000000226097824 */ /* 0x004fc800078e0208 */
[----:B------:R-:W-:Y:S01]  /*1a80*/  IMAD R0, R38, 0x2, R9 ;  /* 0x0000000226007824 */ /* 0x000fe200078e0209 */
[----:B-1----:R-:W-:-:S04]  /*1a90*/  LEA R2, P0, R9, R32, 0x1 ;  /* 0x0000002009027211 */ /* 0x002fc800078008ff */
[----:B------:R-:W-:Y:S02]  /*1aa0*/  LEA R11, R38, R0, 0x1 ;  /* 0x00000000260b7211 */ /* 0x000fe400078e08ff */
[-C--:B------:R-:W-:Y:S02]  /*1ab0*/  LEA.HI.X.SX32 R3, R9, R27.reuse, 0x1, P0 ;  /* 0x0000001b09037211 */ /* 0x080fe400000f0eff */
[----:B0-----:R-:W-:Y:S01]  /*1ac0*/  LEA R6, P0, R0, R32, 0x1 ;  /* 0x0000002000067211 */ /* 0x001fe200078008ff */
[----:B------:R-:W-:Y:S02]  /*1ad0*/  IMAD R8, R38, 0x2, R11 ;  /* 0x0000000226087824 */ /* 0x000fe400078e020b */
[----:B------:R0:W2:Y:S01]  /*1ae0*/  LDG.E.U16 R46, [R2.64] ;  /* 0x00000006022e7981 */ /* 0x0000a2000c1e1500 */
[----:B------:R-:W-:Y:S01]  /*1af0*/  LEA.HI.X.SX32 R7, R0, R27, 0x1, P0 ;  /* 0x0000001b00077211 */ /* 0x000fe200000f0eff */
[----:B------:R-:W-:-:S04]  /*1b00*/  IMAD R9, R38, 0x2, R8 ;  /* 0x0000000226097824 */ /* 0x000fc800078e0208 */
[----:B------:R1:W3:Y:S01]  /*1b10*/  LDG.E.U16 R13, [R6.64] ;  /* 0x00000006060d7981 */ /* 0x0002e2000c1e1500 */
[----:B0-----:R-:W-:-:S03]  /*1b20*/  LEA R2, P0, R8, R32, 0x1 ;  /* 0x0000002008027211 */ /* 0x001fc600078008ff */
[----:B------:R-:W-:Y:S01]  /*1b30*/  STL [R1+0x700], R49 ;  /* 0x0007003101007387 */ /* 0x000fe20000100800 */
[----:B------:R-:W-:-:S03]  /*1b40*/  LEA.HI.X.SX32 R3, R8, R27, 0x1, P0 ;  /* 0x0000001b08037211 */ /* 0x000fc600000f0eff */
[----:B------:R-:W-:Y:S01]  /*1b50*/  STL [R1+0x704], R48 ;  /* 0x0007043001007387 */ /* 0x000fe20000100800 */
[----:B------:R-:W-:-:S03]  /*1b60*/  LEA R8, P0, R9, R32, 0x1 ;  /* 0x0000002009087211 */ /* 0x000fc600078008ff */
[----:B------:R0:W4:Y:S04]  /*1b70*/  LDG.E.U16 R43, [R2.64] ;  /* 0x00000006022b7981 */ /* 0x000128000c1e1500 */
[----:B------:R-:W-:Y:S04]  /*1b80*/  STL [R1+0x708], R47 ;  /* 0x0007082f01007387 */ /* 0x000fe80000100800 */
[----:B------:R5:W-:Y:S02]  /*1b90*/  STL [R1+0x58], R10 ;  /* 0x0000580a01007387 */ /* 0x000be40000100800 */
[----:B-----5:R-:W-:Y:S01]  /*1ba0*/  IMAD R10, R38, 0x2, R9 ;  /* 0x00000002260a7824 */ /* 0x020fe200078e0209 */
[----:B------:R-:W-:-:S04]  /*1bb0*/  LEA.HI.X.SX32 R9, R9, R27, 0x1, P0 ;  /* 0x0000001b09097211 */ /* 0x000fc800000f0eff */
[CC--:B0-----:R-:W-:Y:S02]  /*1bc0*/  LEA R2, P0, R10.reuse, R32.reuse, 0x1 ;  /* 0x000000200a027211 */ /* 0x0c1fe400078008ff */
[C---:B------:R-:W-:Y:S01]  /*1bd0*/  LEA R4, P1, R11.reuse, R32, 0x1 ;  /* 0x000000200b047211 */ /* 0x040fe200078208ff */
[----:B------:R0:W-:Y:S01]  /*1be0*/  STL [R1+0x48], R14 ;  /* 0x0000480e01007387 */ /* 0x0001e20000100800 */
[-C--:B------:R-:W-:Y:S02]  /*1bf0*/  LEA.HI.X.SX32 R3, R10, R27.reuse, 0x1, P0 ;  /* 0x0000001b0a037211 */ /* 0x080fe400000f0eff */
[C---:B------:R-:W-:Y:S01]  /*1c00*/  LEA R12, R38.reuse, R10, 0x1 ;  /* 0x0000000a260c7211 */ /* 0x040fe200078e08ff */
[----:B------:R5:W2:Y:S04]  /*1c10*/  LDG.E.U16 R8, [R8.64] ;  /* 0x0000000608087981 */ /* 0x000aa8000c1e1500 */
[----:B------:R5:W2:Y:S01]  /*1c20*/  LDG.E.U16 R24, [R2.64] ;  /* 0x0000000602187981 */ /* 0x000aa2000c1e1500 */
[----:B------:R-:W-:Y:S01]  /*1c30*/  IMAD R0, R38, 0x2, R12 ;  /* 0x0000000226007824 */ /* 0x000fe200078e020c */
[----:B------:R-:W-:-:S03]  /*1c40*/  LEA.HI.X.SX32 R5, R11, R27, 0x1, P1 ;  /* 0x0000001b0b057211 */ /* 0x000fc600008f0eff */
[----:B-1----:R-:W-:Y:S01]  /*1c50*/  IMAD R7, R38, 0x2, R0 ;  /* 0x0000000226077824 */ /* 0x002fe200078e0200 */
[CC--:B0-----:R-:W-:Y:S01]  /*1c60*/  LEA R14, P0, R0.reuse, R32.reuse, 0x1 ;  /* 0x00000020000e7211 */ /* 0x0c1fe200078008ff */
[----:B------:R0:W4:Y:S03]  /*1c70*/  LDG.E.U16 R45, [R4.64] ;  /* 0x00000006042d7981 */ /* 0x000126000c1e1500 */
[-C--:B------:R-:W-:Y:S02]  /*1c80*/  LEA.HI.X.SX32 R15, R0, R27.reuse, 0x1, P0 ;  /* 0x0000001b000f7211 */ /* 0x080fe400000f0eff */
[CC--:B-----5:R-:W-:Y:S02]  /*1c90*/  LEA R2, P0, R7.reuse, R32.reuse, 0x1 ;  /* 0x0000002007027211 */ /* 0x0e0fe400078008ff */
[----:B------:R-:W-:Y:S01]  /*1ca0*/  LEA R22, P1, R12, R32, 0x1 ;  /* 0x000000200c167211 */ /* 0x000fe200078208ff */
[----:B------:R1:W5:Y:S01]  /*1cb0*/  LDG.E.U16 R14, [R14.64] ;  /* 0x000000060e0e7981 */ /* 0x000362000c1e1500 */
[----:B0-----:R-:W-:Y:S01]  /*1cc0*/  IMAD R5, R38, 0x2, R7 ;  /* 0x0000000226057824 */ /* 0x001fe200078e0207 */
[----:B------:R-:W-:-:S04]  /*1cd0*/  LEA.HI.X.SX32 R3, R7, R27, 0x1, P0 ;  /* 0x0000001b07037211 */ /* 0x000fc800000f0eff */
[----:B------:R-:W-:Y:S01]  /*1ce0*/  LEA R11, R38, R5, 0x1 ;  /* 0x00000005260b7211 */ /* 0x000fe200078e08ff */
[----:B------:R0:W4:Y:S01]  /*1cf0*/  LDG.E.U16 R7, [R2.64] ;  /* 0x0000000602077981 */ /* 0x000122000c1e1500 */
[----:B------:R-:W-:-:S03]  /*1d00*/  LEA R4, P0, R5, R32, 0x1 ;  /* 0x0000002005047211 */ /* 0x000fc600078008ff */
[----:B------:R-:W-:Y:S01]  /*1d10*/  IMAD R9, R38, 0x2, R11 ;  /* 0x0000000226097824 */ /* 0x000fe200078e020b */
[-C--:B------:R-:W-:Y:S02]  /*1d20*/  LEA.HI.X.SX32 R23, R12, R27.reuse, 0x1, P1 ;  /* 0x0000001b0c177211 */ /* 0x080fe400008f0eff */
[-C--:B------:R-:W-:Y:S01]  /*1d30*/  LEA.HI.X.SX32 R5, R5, R27.reuse, 0x1, P0 ;  /* 0x0000001b05057211 */ /* 0x080fe200000f0eff */
[C---:B------:R-:W-:Y:S01]  /*1d40*/  IMAD R6, R38.reuse, 0x2, R9 ;  /* 0x0000000226067824 */ /* 0x040fe200078e0209 */
[CC--:B0-----:R-:W-:Y:S01]  /*1d50*/  LEA R2, P0, R9.reuse, R32.reuse, 0x1 ;  /* 0x0000002009027211 */ /* 0x0c1fe200078008ff */
[----:B------:R0:W4:Y:S02]  /*1d60*/  LDG.E.U16 R22, [R22.64] ;  /* 0x0000000616167981 */ /* 0x000124000c1e1500 */
[----:B------:R-:W-:Y:S01]  /*1d70*/  IMAD R0, R38, 0x2, R6 ;  /* 0x0000000226007824 */ /* 0x000fe200078e0206 */
[----:B------:R-:W-:Y:S01]  /*1d80*/  LEA.HI.X.SX32 R3, R9, R27, 0x1, P0 ;  /* 0x0000001b09037211 */ /* 0x000fe200000f0eff */
[----:B0-----:R0:W4:Y:S02]  /*1d90*/  LDG.E.U16 R23, [R4.64] ;  /* 0x0000000604177981 */ /* 0x001124000c1e1500 */
[----:B0-----:R-:W-:-:S04]  /*1da0*/  LEA R4, P0, R6, R32, 0x1 ;  /* 0x0000002006047211 */ /* 0x001fc800078008ff */
[----:B------:R-:W-:Y:S02]  /*1db0*/  LEA.HI.X.SX32 R5, R6, R27, 0x1, P0 ;  /* 0x0000001b06057211 */ /* 0x000fe400000f0eff */
[----:B------:R-:W-:-:S03]  /*1dc0*/  LEA R17, R38, R0, 0x1 ;  /* 0x0000000026117211 */ /* 0x000fc600078e08ff */
[----:B------:R0:W4:Y:S02]  /*1dd0*/  LDG.E.U16 R6, [R4.64] ;  /* 0x0000000604067981 */ /* 0x000124000c1e1500 */
[----:B------:R-:W-:-:S04]  /*1de0*/  IMAD R20, R38, 0x2, R17 ;  /* 0x0000000226147824 */ /* 0x000fc800078e0211 */
[----:B------:R-:W-:-:S04]  /*1df0*/  IMAD R12, R38, 0x2, R20 ;  /* 0x00000002260c7824 */ /* 0x000fc800078e0214 */
[----:B-1----:R-:W-:Y:S01]  /*1e00*/  IMAD R15, R38, 0x2, R12 ;  /* 0x00000002260f7824 */ /* 0x002fe200078e020c */
[----:B---3--:R1:W-:Y:S04]  /*1e10*/  STL [R1+0x38], R13 ;  /* 0x0000380d01007387 */ /* 0x0083e80000100800 */
[----:B-1----:R1:W3:Y:S02]  /*1e20*/  LDG.E.U16 R13, [R2.64] ;  /* 0x00000006020d7981 */ /* 0x0022e4000c1e1500 */
[----:B-1----:R-:W-:-:S04]  /*1e30*/  LEA R2, P0, R0, R32, 0x1 ;  /* 0x0000002000027211 */ /* 0x002fc800078008ff */
[----:B------:R-:W-:Y:S01]  /*1e40*/  LEA.HI.X.SX32 R3, R0, R27, 0x1, P0 ;  /* 0x0000001b00037211 */ /* 0x000fe200000f0eff */
[----:B--2---:R1:W-:Y:S01]  /*1e50*/  STL [R1+0x28], R24 ;  /* 0x0000281801007387 */ /* 0x0043e20000100800 */
[----:B0-----:R-:W-:-:S03]  /*1e60*/  LEA R4, P0, R20, R32, 0x1 ;  /* 0x0000002014047211 */ /* 0x001fc600078008ff */
[----:B------:R-:W2:Y:S04]  /*1e70*/  LDL.LU R47, [R1+0x104] ;  /* 0x00010400012f7983 */ /* 0x000ea80000300800 */
[----:B-1----:R0:W2:Y:S01]  /*1e80*/  LDG.E.U16 R24, [R2.64] ;  /* 0x0000000602187981 */ /* 0x0020a2000c1e1500 */
[----:B------:R-:W-:-:S03]  /*1e90*/  LEA.HI.X.SX32 R5, R20, R27, 0x1, P0 ;  /* 0x0000001b14057211 */ /* 0x000fc600000f0eff */
[----:B------:R-:W3:Y:S04]  /*1ea0*/  LDL.LU R48, [R1+0xf4] ;  /* 0x0000f40001307983 */ /* 0x000ee80000300800 */
[----:B------:R-:W3:Y:S01]  /*1eb0*/  LDL.LU R49, [R1+0xe4] ;  /* 0x0000e40001317983 */ /* 0x000ee20000300800 */
[----:B0-----:R-:W-:-:S03]  /*1ec0*/  LEA R2, P0, R12, R32, 0x1 ;  /* 0x000000200c027211 */ /* 0x001fc600078008ff */
[----:B------:R-:W3:Y:S01]  /*1ed0*/  LDL.LU R51, [R1+0xd4] ;  /* 0x0000d40001337983 */ /* 0x000ee20000300800 */
[-C--:B------:R-:W-:Y:S02]  /*1ee0*/  LEA.HI.X.SX32 R3, R12, R27.reuse, 0x1, P0 ;  /* 0x0000001b0c037211 */ /* 0x080fe400000f0eff */
[C---:B------:R-:W-:Y:S01]  /*1ef0*/  LEA R56, P0, R15.reuse, R32, 0x1 ;  /* 0x000000200f387211 */ /* 0x040fe200078008ff */
[----:B------:R-:W3:Y:S03]  /*1f00*/  LDL.LU R52, [R1+0xc4] ;  /* 0x0000c40001347983 */ /* 0x000ee60000300800 */
[----:B------:R-:W-:Y:S01]  /*1f10*/  LEA.HI.X.SX32 R57, R15, R27, 0x1, P0 ;  /* 0x0000001b0f397211 */ /* 0x000fe200000f0eff */
[----:B------:R-:W3:Y:S04]  /*1f20*/  LDL.LU R53, [R1+0xb4] ;  /* 0x0000b40001357983 */ /* 0x000ee80000300800 */
[----:B------:R0:W3:Y:S04]  /*1f30*/  LDG.E.U16 R56, [R56.64] ;  /* 0x0000000638387981 */ /* 0x0000e8000c1e1500 */
[----:B------:R-:W3:Y:S04]  /*1f40*/  LDL.LU R54, [R1+0xa4] ;  /* 0x0000a40001367983 */ /* 0x000ee80000300800 */
[----:B------:R-:W3:Y:S04]  /*1f50*/  LDL.LU R55, [R1+0x94] ;  /* 0x0000940001377983 */ /* 0x000ee80000300800 */
[----:B------:R-:W3:Y:S04]  /*1f60*/  LDL.LU R58, [R1+0x84] ;  /* 0x00008400013a7983 */ /* 0x000ee80000300800 */
[----:B------:R-:W3:Y:S04]  /*1f70*/  LDL.LU R59, [R1+0x74] ;  /* 0x00007400013b7983 */ /* 0x000ee80000300800 */
[----:B------:R-:W3:Y:S01]  /*1f80*/  LDL.LU R60, [R1+0x64] ;  /* 0x00006400013c7983 */ /* 0x000ee20000300800 */
[----:B------:R-:W-:-:S02]  /*1f90*/  LEA R19, R38, R15, 0x1 ;  /* 0x0000000f26137211 */ /* 0x000fc400078e08ff */
[C---:B------:R-:W-:Y:S01]  /*1fa0*/  LEA R10, P1, R11.reuse, R32, 0x1 ;  /* 0x000000200b0a7211 */ /* 0x040fe200078208ff */
[----:B------:R1:W3:Y:S02]  /*1fb0*/  LDG.E.U16 R12, [R4.64] ;  /* 0x00000006040c7981 */ /* 0x0002e4000c1e1500 */
[C---:B------:R-:W-:Y:S01]  /*1fc0*/  IMAD R16, R38.reuse, 0x2, R19 ;  /* 0x0000000226107824 */ /* 0x040fe200078e0213 */
[----:B------:R-:W-:Y:S01]  /*1fd0*/  LEA.HI.X.SX32 R11, R11, R27, 0x1, P1 ;  /* 0x0000001b0b0b7211 */ /* 0x000fe200008f0eff */
[----:B------:R-:W3:Y:S02]  /*1fe0*/  LDL.LU R61, [R1+0x8] ;  /* 0x00000800013d7983 */ /* 0x000ee40000300800 */
[C---:B------:R-:W-:Y:S02]  /*1ff0*/  IMAD R9, R38.reuse, 0x2, R16 ;  /* 0x0000000226097824 */ /* 0x040fe400078e0210 */
[----:B------:R0:W3:Y:S02]  /*2000*/  LDG.E.U16 R21, [R10.64] ;  /* 0x000000060a157981 */ /* 0x0000e4000c1e1500 */
[----:B------:R-:W-:-:S02]  /*2010*/  IMAD R18, R38, 0x2, R9 ;  /* 0x0000000226127824 */ /* 0x000fc400078e0209 */
[----:B-1----:R1:W3:Y:S01]  /*2020*/  LDG.E.U16 R5, [R2.64] ;  /* 0x0000000602057981 */ /* 0x0022e2000c1e1500 */
[----:B0-----:R-:W-:-:S04]  /*2030*/  LEA R10, P1, R17, R32, 0x1 ;  /* 0x00000020110a7211 */ /* 0x001fc800078208ff */
[----:B------:R-:W-:Y:S02]  /*2040*/  LEA.HI.X.SX32 R11, R17, R27, 0x1, P1 ;  /* 0x0000001b110b7211 */ /* 0x000fe400008f0eff */
[C---:B------:R-:W-:Y:S01]  /*2050*/  LEA R17, R38.reuse, R18, 0x1 ;  /* 0x0000001226117211 */ /* 0x040fe200078e08ff */
[----:B----4-:R0:W-:Y:S04]  /*2060*/  STL [R1+0x14], R23 ;  /* 0x0000141701007387 */ /* 0x0101e80000100800 */
[----:B------:R-:W-:Y:S01]  /*2070*/  IMAD R0, R38, 0x2, R17 ;  /* 0x0000000226007824 */ /* 0x000fe200078e0211 */
[----:B-1----:R-:W-:Y:S01]  /*2080*/  LEA R2, P0, R16, R32, 0x1 ;  /* 0x0000002010027211 */ /* 0x002fe200078008ff */
[----:B------:R1:W4:Y:S02]  /*2090*/  LDG.E.U16 R20, [R10.64] ;  /* 0x000000060a147981 */ /* 0x000324000c1e1500 */
[----:B------:R-:W-:-:S04]  /*20a0*/  IMAD R29, R38, 0x2, R0 ;  /* 0x00000002261d7824 */ /* 0x000fc800078e0200 */
[----:B------:R-:W-:-:S05]  /*20b0*/  IMAD R35, R38, 0x2, R29 ;  /* 0x0000000226237824 */ /* 0x000fca00078e021d */
[----:B------:R-:W-:-:S05]  /*20c0*/  LEA R26, R38, R35, 0x1 ;  /* 0x00000023261a7211 */ /* 0x000fca00078e08ff */
[----:B------:R-:W-:Y:S01]  /*20d0*/  IMAD R15, R38, 0x2, R26 ;  /* 0x00000002260f7824 */ /* 0x000fe200078e021a */
[----:B------:R-:W-:-:S03]  /*20e0*/  LEA.HI.X.SX32 R3, R16, R27, 0x1, P0 ;  /* 0x0000001b10037211 */ /* 0x000fc600000f0eff */
[----:B0-----:R-:W-:Y:S01]  /*20f0*/  IMAD R23, R38, 0x2, R15 ;  /* 0x0000000226177824 */ /* 0x001fe200078e020f */
[----:B-1----:R-:W-:-:S03]  /*2100*/  LEA R10, P1, R19, R32, 0x1 ;  /* 0x00000020130a7211 */ /* 0x002fc600078208ff */
[----:B------:R-:W-:Y:S01]  /*2110*/  IMAD R36, R38, 0x2, R23 ;  /* 0x0000000226247824 */ /* 0x000fe200078e0217 */
[----:B------:R-:W-:-:S05]  /*2120*/  LEA.HI.X.SX32 R11, R19, R27, 0x1, P1 ;  /* 0x0000001b130b7211 */ /* 0x000fca00008f0eff */
[----:B------:R0:W3:Y:S01]  /*2130*/  LDG.E.U16 R19, [R10.64] ;  /* 0x000000060a137981 */ /* 0x0000e2000c1e1500 */
[----:B------:R-:W-:-:S03]  /*2140*/  LEA R16, P1, R17, R32, 0x1 ;  /* 0x0000002011107211 */ /* 0x000fc600078208ff */
[----:B0-----:R0:W3:Y:S01]  /*2150*/  LDG.E.U16 R11, [R2.64] ;  /* 0x00000006020b7981 */ /* 0x0010e2000c1e1500 */
[----:B------:R-:W-:-:S03]  /*2160*/  LEA.HI.X.SX32 R17, R17, R27, 0x1, P1 ;  /* 0x0000001b11117211 */ /* 0x000fc600008f0eff */
[----:B------:R-:W1:Y:S04]  /*2170*/  S2R R57, SR_TID.X ;  /* 0x0000000000397919 */ /* 0x000e680000002100 */
[----:B--2---:R2:W-:Y:S02]  /*2180*/  STL [R1], R24 ;  /* 0x0000001801007387 */ /* 0x0045e40000100800 */
[----:B--2---:R-:W-:-:S04]  /*2190*/  LEA R24, P0, R9, R32, 0x1 ;  /* 0x0000002009187211 */ /* 0x004fc800078008ff */
[-C--:B------:R-:W-:Y:S02]  /*21a0*/  LEA.HI.X.SX32 R25, R9, R27.reuse, 0x1, P0 ;  /* 0x0000001b09197211 */ /* 0x080fe400000f0eff */
[----:B------:R-:W-:Y:S02]  /*21b0*/  LEA R9, R38, R36, 0x1 ;  /* 0x0000002426097211 */ /* 0x000fe400078e08ff */
[----:B0-----:R-:W-:Y:S01]  /*21c0*/  LEA R2, P0, R18, R32, 0x1 ;  /* 0x0000002012027211 */ /* 0x001fe200078008ff */
[----:B------:R0:W2:Y:S02]  /*21d0*/  LDG.E.U16 R4, [R24.64] ;  /* 0x0000000618047981 */ /* 0x0000a4000c1e1500 */
[----:B------:R-:W-:Y:S01]  /*21e0*/  IMAD R37, R38, 0x2, R9 ;  /* 0x0000000226257824 */ /* 0x000fe200078e0209 */
[----:B------:R-:W-:Y:S02]  /*21f0*/  LEA.HI.X.SX32 R3, R18, R27, 0x1, P0 ;  /* 0x0000001b12037211 */ /* 0x000fe400000f0eff */
[----:B------:R1:W2:Y:S01]  /*2200*/  LDG.E.U16 R18, [R16.64] ;  /* 0x0000000610127981 */ /* 0x0002a2000c1e1500 */
[----:B------:R-:W-:-:S03]  /*2210*/  IMAD R40, R38, 0x2, R37 ;  /* 0x0000000226287824 */ /* 0x000fc600078e0225 */
[----:B------:R1:W2:Y:S01]  /*2220*/  LDG.E.U16 R2, [R2.64] ;  /* 0x0000000602027981 */ /* 0x0002a2000c1e1500 */
[----:B0-----:R-:W-:Y:S01]  /*2230*/  LEA R24, P0, R0, R32, 0x1 ;  /* 0x0000002000187211 */ /* 0x001fe200078008ff */
[----:B------:R-:W-:-:S03]  /*2240*/  IMAD R34, R38, 0x2, R40 ;  /* 0x0000000226227824 */ /* 0x000fc600078e0228 */
[----:B------:R-:W-:Y:S02]  /*2250*/  LEA.HI.X.SX32 R25, R0, R27, 0x1, P0 ;  /* 0x0000001b00197211 */ /* 0x000fe400000f0eff */
[C---:B------:R-:W-:Y:S02]  /*2260*/  LEA R0, R38.reuse, R34, 0x1 ;  /* 0x0000002226007211 */ /* 0x040fe400078e08ff */
[-C--:B------:R-:W-:Y:S01]  /*2270*/  LEA R28, P0, R29, R32.reuse, 0x1 ;  /* 0x000000201d1c7211 */ /* 0x080fe200078008ff */
[----:B------:R0:W2:Y:S02]  /*2280*/  LDG.E.U16 R10, [R24.64] ;  /* 0x00000006180a7981 */ /* 0x0000a4000c1e1500 */
[----:B------:R-:W-:Y:S01]  /*2290*/  IMAD R44, R38, 0x2, R0 ;  /* 0x00000002262c7824 */ /* 0x000fe200078e0200 */
[----:B-1----:R-:W-:-:S03]  /*22a0*/  LEA R16, P1, R26, R32, 0x1 ;  /* 0x000000201a107211 */ /* 0x002fc600078208ff */
[----:B------:R-:W-:Y:S01]  /*22b0*/  IMAD R41, R38, 0x2, R44 ;  /* 0x0000000226297824 */ /* 0x000fe200078e022c */
[-C--:B------:R-:W-:Y:S02]  /*22c0*/  LEA.HI.X.SX32 R29, R29, R27.reuse, 0x1, P0 ;  /* 0x0000001b1d1d7211 */ /* 0x080fe400000f0eff */
[-C--:B------:R-:W-:Y:S01]  /*22d0*/  LEA.HI.X.SX32 R17, R26, R27.reuse, 0x1, P1 ;  /* 0x0000001b1a117211 */ /* 0x080fe200008f0eff */
[C---:B------:R-:W-:Y:S01]  /*22e0*/  IMAD R26, R38.reuse, 0x2, R41 ;  /* 0x00000002261a7824 */ /* 0x040fe200078e0229 */
[C---:B0-----:R-:W-:Y:S01]  /*22f0*/  LEA R24, P0, R15.reuse, R32, 0x1 ;  /* 0x000000200f187211 */ /* 0x041fe200078008ff */
[----:B------:R0:W2:Y:S03]  /*2300*/  LDG.E.U16 R3, [R28.64] ;  /* 0x000000061c037981 */ /* 0x0000a6000c1e1500 */
[----:B------:R-:W-:Y:S01]  /*2310*/  LEA.HI.X.SX32 R25, R15, R27, 0x1, P0 ;  /* 0x0000001b0f197211 */ /* 0x000fe200000f0eff */
[----:B------:R1:W2:Y:S01]  /*2320*/  LDG.E.U16 R17, [R16.64] ;  /* 0x0000000610117981 */ /* 0x0002a2000c1e1500 */
[----:B------:R-:W-:-:S02]  /*2330*/  LEA R15, R38, R26, 0x1 ;  /* 0x0000001a260f7211 */ /* 0x000fc400078e08ff */
[----:B------:R-:W-:-:S03]  /*2340*/  LEA R30, P0, R9, R32, 0x1 ;  /* 0x00000020091e7211 */ /* 0x000fc600078008ff */
[----:B------:R-:W-:Y:S01]  /*2350*/  IMAD R42, R38, 0x2, R15 ;  /* 0x00000002262a7824 */ /* 0x000fe200078e020f */
[----:B------:R-:W-:-:S03]  /*2360*/  LEA.HI.X.SX32 R31, R9, R27, 0x1, P0 ;  /* 0x0000001b091f7211 */ /* 0x000fc600000f0eff */
[----:B------:R-:W-:Y:S01]  /*2370*/  IMAD R39, R38, 0x2, R42 ;  /* 0x0000000226277824 */ /* 0x000fe200078e022a */
[-C--:B0-----:R-:W-:Y:S01]  /*2380*/  LEA R28, P0, R0, R32.reuse, 0x1 ;  /* 0x00000020001c7211 */ /* 0x081fe200078008ff */
[----:B------:R0:W2:Y:S02]  /*2390*/  LDG.E.U16 R9, [R24.64] ;  /* 0x0000000618097981 */ /* 0x0000a4000c1e1500 */
[----:B------:R-:W-:Y:S01]  /*23a0*/  IMAD R33, R38, 0x2, R39 ;  /* 0x0000000226217824 */ /* 0x000fe200078e0227 */
[----:B------:R-:W-:Y:S02]  /*23b0*/  LEA.HI.X.SX32 R29, R0, R27, 0x1, P0 ;  /* 0x0000001b001d7211 */ /* 0x000fe400000f0eff */
[----:B------:R4:W2:Y:S02]  /*23c0*/  LDG.E.U16 R0, [R30.64] ;  /* 0x000000061e007981 */ /* 0x0008a4000c1e1500 */
[----:B------:R-:W-:Y:S02]  /*23d0*/  LEA R50, R38, R33, 0x1 ;  /* 0x0000002126327211 */ /* 0x000fe400078e08ff */
[----:B-1----:R1:W2:Y:S01]  /*23e0*/  LDG.E.U16 R16, [R28.64] ;  /* 0x000000061c107981 */ /* 0x0022a2000c1e1500 */
[----:B0-----:R-:W-:-:S04]  /*23f0*/  LEA R24, P1, R15, R32, 0x1 ;  /* 0x000000200f187211 */ /* 0x001fc800078208ff */
[----:B------:R-:W-:Y:S02]  /*2400*/  LEA.HI.X.SX32 R25, R15, R27, 0x1, P1 ;  /* 0x0000001b0f197211 */ /* 0x000fe400008f0eff */
[----:B-1----:R-:W-:-:S03]  /*2410*/  LEA R28, P1, R50, R32, 0x1 ;  /* 0x00000020321c7211 */ /* 0x002fc600078208ff */
[----:B------:R0:W2:Y:S01]  /*2420*/  LDG.E.U16 R15, [R24.64] ;  /* 0x00000006180f7981 */ /* 0x0000a2000c1e1500 */
[----:B------:R-:W-:Y:S02]  /*2430*/  LEA.HI.X.SX32 R29, R50, R27, 0x1, P1 ;  /* 0x0000001b321d7211 */ /* 0x000fe400008f0eff */
[----:B0-----:R-:W-:-:S04]  /*2440*/  LEA R24, P0, R23, R32, 0x1 ;  /* 0x0000002017187211 */ /* 0x001fc800078008ff */
[----:B------:R-:W-:Y:S02]  /*2450*/  LEA.HI.X.SX32 R25, R23, R27, 0x1, P0 ;  /* 0x0000001b17197211 */ /* 0x000fe400000f0eff */
[----:B------:R0:W2:Y:S01]  /*2460*/  LDG.E.U16 R23, [R28.64] ;  /* 0x000000061c177981 */ /* 0x0000a2000c1e1500 */
[-C--:B----4-:R-:W-:Y:S01]  /*2470*/  LEA R30, P0, R37, R32.reuse, 0x1 ;  /* 0x00000020251e7211 */ /* 0x090fe200078008ff */
[----:B------:R-:W-:Y:S02]  /*2480*/  IMAD R50, R38, 0x2, R50 ;  /* 0x0000000226327824 */ /* 0x000fe400078e0232 */
[----:B------:R1:W4:Y:S01]  /*2490*/  LDG.E.U16 R24, [R24.64] ;  /* 0x0000000618187981 */ /* 0x000322000c1e1500 */
[----:B0-----:R-:W-:-:S04]  /*24a0*/  LEA R28, P1, R44, R32, 0x1 ;  /* 0x000000202c1c7211 */ /* 0x001fc800078208ff */
[-C--:B------:R-:W-:Y:S02]  /*24b0*/  LEA.HI.X.SX32 R29, R44, R27.reuse, 0x1, P1 ;  /* 0x0000001b2c1d7211 */ /* 0x080fe400008f0eff */
[----:B------:R-:W-:-:S03]  /*24c0*/  LEA.HI.X.SX32 R31, R37, R27, 0x1, P0 ;  /* 0x0000001b251f7211 */ /* 0x000fc600000f0eff */
[----:B------:R0:W2:Y:S04]  /*24d0*/  LDG.E.U16 R37, [R28.64] ;  /* 0x000000061c257981 */ /* 0x0000a8000c1e1500 */
[----:B-1----:R1:W2:Y:S01]  /*24e0*/  LDG.E.U16 R25, [R30.64] ;  /* 0x000000061e197981 */ /* 0x0022a2000c1e1500 */
[----:B0-----:R-:W-:-:S04]  /*24f0*/  LEA R28, P0, R42, R32, 0x1 ;  /* 0x000000202a1c7211 */ /* 0x001fc800078008ff */
[----:B------:R-:W-:-:S05]  /*2500*/  LEA.HI.X.SX32 R29, R42, R27, 0x1, P0 ;  /* 0x0000001b2a1d7211 */ /* 0x000fca00000f0eff */
[----:B------:R0:W2:Y:S01]  /*2510*/  LDG.E.U16 R42, [R28.64] ;  /* 0x000000061c2a7981 */ /* 0x0000a2000c1e1500 */
[-C--:B-1----:R-:W-:Y:S02]  /*2520*/  LEA R30, P1, R50, R32.reuse, 0x1 ;  /* 0x00000020321e7211 */ /* 0x082fe400078208ff */
[----:B0-----:R-:W-:-:S04]  /*2530*/  LEA R28, P0, R40, R32, 0x1 ;  /* 0x00000020281c7211 */ /* 0x001fc800078008ff */
[-C--:B------:R-:W-:Y:S02]  /*2540*/  LEA.HI.X.SX32 R29, R40, R27.reuse, 0x1, P0 ;  /* 0x0000001b281d7211 */ /* 0x080fe400000f0eff */
[----:B------:R-:W-:-:S03]  /*2550*/  LEA.HI.X.SX32 R31, R50, R27, 0x1, P1 ;  /* 0x0000001b321f7211 */ /* 0x000fc600008f0eff */
[----:B------:R0:W2:Y:S01]  /*2560*/  LDG.E.U16 R40, [R28.64] ;  /* 0x000000061c287981 */ /* 0x0000a2000c1e1500 */
[----:B------:R-:W-:-:S03]  /*2570*/  IMAD R50, R38, 0x2, R50 ;  /* 0x0000000226327824 */ /* 0x000fc600078e0232 */
[----:B------:R1:W2:Y:S01]  /*2580*/  LDG.E.U16 R44, [R30.64] ;  /* 0x000000061e2c7981 */ /* 0x0002a2000c1e1500 */
[-C--:B0-----:R-:W-:Y:S02]  /*2590*/  LEA R28, P0, R39, R32.reuse, 0x1 ;  /* 0x00000020271c7211 */ /* 0x081fe400078008ff */
[----:B-1----:R-:W-:Y:S02]  /*25a0*/  LEA R30, P1, R41, R32, 0x1 ;  /* 0x00000020291e7211 */ /* 0x002fe400078208ff */
[-C--:B------:R-:W-:Y:S01]  /*25b0*/  LEA.HI.X.SX32 R29, R39, R27.reuse, 0x1, P0 ;  /* 0x0000001b271d7211 */ /* 0x080fe200000f0eff */
[----:B------:R-:W-:Y:S01]  /*25c0*/  IMAD R38, R38, 0x2, R50 ;  /* 0x0000000226267824 */ /* 0x000fe200078e0232 */
[----:B------:R-:W-:-:S03]  /*25d0*/  LEA.HI.X.SX32 R31, R41, R27, 0x1, P1 ;  /* 0x0000001b291f7211 */ /* 0x000fc600008f0eff */
[----:B------:R0:W2:Y:S04]  /*25e0*/  LDG.E.U16 R39, [R28.64] ;  /* 0x000000061c277981 */ /* 0x0000a8000c1e1500 */
[----:B------:R1:W2:Y:S01]  /*25f0*/  LDG.E.U16 R41, [R30.64] ;  /* 0x000000061e297981 */ /* 0x0002a2000c1e1500 */
[-C--:B0-----:R-:W-:Y:S02]  /*2600*/  LEA R28, P0, R50, R32.reuse, 0x1 ;  /* 0x00000020321c7211 */ /* 0x081fe400078008ff */
[----:B-1----:R-:W-:Y:S02]  /*2610*/  LEA R30, P1, R38, R32, 0x1 ;  /* 0x00000020261e7211 */ /* 0x002fe400078208ff */
[-C--:B------:R-:W-:Y:S02]  /*2620*/  LEA.HI.X.SX32 R29, R50, R27.reuse, 0x1, P0 ;  /* 0x0000001b321d7211 */ /* 0x080fe400000f0eff */
[----:B------:R-:W-:-:S03]  /*2630*/  LEA.HI.X.SX32 R31, R38, R27, 0x1, P1 ;  /* 0x0000001b261f7211 */ /* 0x000fc600008f0eff */
[----:B------:R0:W2:Y:S04]  /*2640*/  LDG.E.U16 R38, [R28.64] ;  /* 0x000000061c267981 */ /* 0x0000a8000c1e1500 */
[----:B------:R1:W2:Y:S01]  /*2650*/  LDG.E.U16 R50, [R30.64] ;  /* 0x000000061e327981 */ /* 0x0002a2000c1e1500 */
[----:B0-----:R-:W-:-:S04]  /*2660*/  LEA R28, P0, R35, R32, 0x1 ;  /* 0x00000020231c7211 */ /* 0x001fc800078008ff */
[----:B------:R-:W-:Y:S02]  /*2670*/  LEA.HI.X.SX32 R29, R35, R27, 0x1, P0 ;  /* 0x0000001b231d7211 */ /* 0x000fe400000f0eff */
[----:B-1----:R-:W-:-:S03]  /*2680*/  LEA R30, P1, R36, R32, 0x1 ;  /* 0x00000020241e7211 */ /* 0x002fc600078208ff */
[----:B------:R0:W2:Y:S01]  /*2690*/  LDG.E.U16 R35, [R28.64] ;  /* 0x000000061c237981 */ /* 0x0000a2000c1e1500 */
[----:B------:R-:W-:-:S05]  /*26a0*/  LEA.HI.X.SX32 R31, R36, R27, 0x1, P1 ;  /* 0x0000001b241f7211 */ /* 0x000fca00008f0eff */
[----:B------:R1:W2:Y:S01]  /*26b0*/  LDG.E.U16 R36, [R30.64] ;  /* 0x000000061e247981 */ /* 0x0002a2000c1e1500 */
[----:B0-----:R-:W-:-:S04]  /*26c0*/  LEA R28, P0, R34, R32, 0x1 ;  /* 0x00000020221c7211 */ /* 0x001fc800078008ff */
[-C--:B------:R-:W-:Y:S02]  /*26d0*/  LEA.HI.X.SX32 R29, R34, R27.reuse, 0x1, P0 ;  /* 0x0000001b221d7211 */ /* 0x080fe400000f0eff */
[CC--:B-1----:R-:W-:Y:S02]  /*26e0*/  LEA R30, P0, R26.reuse, R32.reuse, 0x1 ;  /* 0x000000201a1e7211 */ /* 0x0c2fe400078008ff */
[C---:B------:R-:W-:Y:S01]  /*26f0*/  LEA R32, P1, R33.reuse, R32, 0x1 ;  /* 0x0000002021207211 */ /* 0x040fe200078208ff */
[----:B------:R0:W2:Y:S01]  /*2700*/  LDG.E.U16 R28, [R28.64] ;  /* 0x000000061c1c7981 */ /* 0x0000a2000c1e1500 */
[-C--:B------:R-:W-:Y:S02]  /*2710*/  LEA.HI.X.SX32 R31, R26, R27.reuse, 0x1, P0 ;  /* 0x0000001b1a1f7211 */ /* 0x080fe400000f0eff */
[----:B------:R-:W-:Y:S02]  /*2720*/  LEA.HI.X.SX32 R33, R33, R27, 0x1, P1 ;  /* 0x0000001b21217211 */ /* 0x000fe400008f0eff */
[----:B------:R-:W-:Y:S01]  /*2730*/  SHF.R.S32.HI R27, RZ, 0x8, R57 ;  /* 0x00000008ff1b7819 */ /* 0x000fe20000011439 */
[----:B---3--:R1:W-:Y:S01]  /*2740*/  STL [R1+0x6d8], R56 ;  /* 0x0006d83801007387 */ /* 0x0083e20000100800 */
[----:B0-----:R-:W-:-:S03]  /*2750*/  LOP3.LUT R29, R57, 0xff, RZ, 0xc0, !PT ;  /* 0x000000ff391d7812 */ /* 0x001fc600078ec0ff */
[----:B------:R-:W3:Y:S01]  /*2760*/  LDL.LU R34, [R1+0x18] ;  /* 0x0000180001227983 */ /* 0x000ee20000300800 */
[----:B------:R-:W-:Y:S02]  /*2770*/  SGXT R27, R27, 0x1 ;  /* 0x000000011b1b781a */ /* 0x000fe40000000200 */
[----:B------:R-:W-:Y:S01]  /*2780*/  SHF.L.U32 R26, R29, 0x1, RZ ;  /* 0x000000011d1a7819 */ /* 0x000fe200000006ff */
[----:B------:R0:W2:Y:S03]  /*2790*/  LDG.E.U16 R30, [R30.64] ;  /* 0x000000061e1e7981 */ /* 0x0000a6000c1e1500 */
[----:B-1----:R-:W-:Y:S01]  /*27a0*/  LOP3.LUT R56, R26, 0x210, R27, 0x78, !PT ;  /* 0x000002101a387812 */ /* 0x002fe200078e781b */
[----:B------:R1:W2:Y:S04]  /*27b0*/  LDG.E.U16 R32, [R32.64] ;  /* 0x0000000620207981 */ /* 0x0002a8000c1e1500 */
[----:B0-----:R-:W2:Y:S04]  /*27c0*/  LDL.LU R31, [R1+0x24] ;  /* 0x00002400011f7983 */ /* 0x001ea80000300800 */
[----:B-1----:R-:W2:Y:S04]  /*27d0*/  LDL.LU R33, [R1+0x34] ;  /* 0x0000340001217983 */ /* 0x002ea80000300800 */
[----:B------:R-:W2:Y:S04]  /*27e0*/  LDL.LU R26, [R1+0x54] ;  /* 0x00005400011a7983 */ /* 0x000ea80000300800 */
[----:B------:R-:W3:Y:S04]  /*27f0*/  LDL.LU R27, [R1+0x44] ;  /* 0x00004400011b7983 */ /* 0x000ee80000300800 */
[----:B------:R0:W-:Y:S04]  /*2800*/  STS.U16 [R56], R47 ;  /* 0x0000002f38007388 */ /* 0x0001e80000000400 */
[----:B------:R1:W-:Y:S04]  /*2810*/  STS.U16 [R56+0x1000], R48 ;  /* 0x0010003038007388 */ /* 0x0003e80000000400 */
[----:B------:R5:W-:Y:S04]  /*2820*/  STS.U16 [R56+0x2000], R49 ;  /* 0x0020003138007388 */ /* 0x000be80000000400 */
[----:B0-----:R-:W4:Y:S04]  /*2830*/  LDL.LU R47, [R1+0x708] ;  /* 0x00070800012f7983 */ /* 0x001f280000300800 */
[----:B-1----:R-:W4:Y:S04]  /*2840*/  LDL.LU R48, [R1+0x704] ;  /* 0x0007040001307983 */ /* 0x002f280000300800 */
[----:B-----5:R-:W5:Y:S04]  /*2850*/  LDL.LU R49, [R1+0x700] ;  /* 0x0007000001317983 */ /* 0x020f680000300800 */
[----:B------:R0:W-:Y:S04]  /*2860*/  STS.U16 [R56+0x3000], R51 ;  /* 0x0030003338007388 */ /* 0x0001e80000000400 */
[----:B------:R1:W-:Y:S04]  /*2870*/  STS.U16 [R56+0x4000], R52 ;  /* 0x0040003438007388 */ /* 0x0003e80000000400 */
[----:B------:R1:W-:Y:S04]  /*2880*/  STS.U16 [R56+0x5000], R53 ;  /* 0x0050003538007388 */ /* 0x0003e80000000400 */
[----:B0-----:R-:W4:Y:S04]  /*2890*/  LDL.LU R51, [R1+0x6fc] ;  /* 0x0006fc0001337983 */ /* 0x001f280000300800 */
[----:B-1----:R-:W4:Y:S04]  /*28a0*/  LDL.LU R52, [R1+0x6f8] ;  /* 0x0006f80001347983 */ /* 0x002f280000300800 */
[----:B------:R-:W4:Y:S04]  /*28b0*/  LDL.LU R53, [R1+0x6f4] ;  /* 0x0006f40001357983 */ /* 0x000f280000300800 */
        /* <DEDUP_REMOVED lines=8> */
[----:B0-----:R-:W4:Y:S04]  /*2940*/  LDL.LU R59, [R1+0x6e4] ;  /* 0x0006e400013b7983 */ /* 0x001f280000300800 */
[----:B-1----:R-:W4:Y:S04]  /*2950*/  LDL.LU R60, [R1+0x6e0] ;  /* 0x0006e000013c7983 */ /* 0x002f280000300800 */
[----:B--2---:R0:W-:Y:S04]  /*2960*/  STS.U16 [R56+0xb000], R26 ;  /* 0x00b0001a38007388 */ /* 0x0041e80000000400 */
[----:B---3--:R1:W-:Y:S04]  /*2970*/  STS.U16 [R56+0xc000], R27 ;  /* 0x00c0001b38007388 */ /* 0x0083e80000000400 */
[----:B------:R2:W-:Y:S04]  /*2980*/  STS.U16 [R56+0xd000], R33 ;  /* 0x00d0002138007388 */ /* 0x0005e80000000400 */
[----:B0-----:R-:W2:Y:S04]  /*2990*/  LDL.LU R26, [R1+0x40] ;  /* 0x00004000011a7983 */ /* 0x001ea80000300800 */
[----:B------:R0:W-:Y:S04]  /*29a0*/  STS.U16 [R56+0xe000], R31 ;  /* 0x00e0001f38007388 */ /* 0x0001e80000000400 */
[----:B-1----:R-:W2:Y:S04]  /*29b0*/  LDL.LU R27, [R1+0x30] ;  /* 0x00003000011b7983 */ /* 0x002ea80000300800 */
[----:B------:R1:W-:Y:S04]  /*29c0*/  STS.U16 [R56+0xf000], R34 ;  /* 0x00f0002238007388 */ /* 0x0003e80000000400 */
[----:B--2---:R-:W2:Y:S04]  /*29d0*/  LDL.LU R33, [R1+0x20] ;  /* 0x0000200001217983 */ /* 0x004ea80000300800 */
[----:B------:R-:W-:Y:S04]  /*29e0*/  STS.U16 [R56+0x10000], R61 ;  /* 0x0100003d38007388 */ /* 0x000fe80000000400 */
[----:B0-----:R-:W2:Y:S04]  /*29f0*/  LDL.LU R31, [R1+0x10] ;  /* 0x00001000011f7983 */ /* 0x001ea80000300800 */
[----:B-1----:R-:W2:Y:S04]  /*2a00*/  LDL.LU R34, [R1+0x4] ;  /* 0x0000040001227983 */ /* 0x002ea80000300800 */
[----:B----4-:R0:W-:Y:S04]  /*2a10*/  STS.U16 [R56+0x11000], R60 ;  /* 0x0110003c38007388 */ /* 0x0101e80000000400 */
[----:B------:R1:W-:Y:S04]  /*2a20*/  STS.U16 [R56+0x12000], R55 ;  /* 0x0120003738007388 */ /* 0x0003e80000000400 */
[----:B------:R4:W-:Y:S04]  /*2a30*/  STS.U16 [R56+0x13000], R52 ;  /* 0x0130003438007388 */ /* 0x0009e80000000400 */
[----:B0-----:R-:W2:Y:S04]  /*2a40*/  LDL.LU R60, [R1+0x50] ;  /* 0x00005000013c7983 */ /* 0x001ea80000300800 */
[----:B-1----:R-:W2:Y:S04]  /*2a50*/  LDL.LU R55, [R1+0x60] ;  /* 0x0000600001377983 */ /* 0x002ea80000300800 */
[----:B----4-:R-:W4:Y:S04]  /*2a60*/  LDL.LU R52, [R1+0x70] ;  /* 0x0000700001347983 */ /* 0x010f280000300800 */
[----:B------:R0:W-:Y:S04]  /*2a70*/  STS.U16 [R56+0x14000], R48 ;  /* 0x0140003038007388 */ /* 0x0001e80000000400 */
[----:B------:R1:W-:Y:S04]  /*2a80*/  STS.U16 [R56+0x15000], R45 ;  /* 0x0150002d38007388 */ /* 0x0003e80000000400 */
[----:B------:R5:W-:Y:S04]  /*2a90*/  STS.U16 [R56+0x16000], R22 ;  /* 0x0160001638007388 */ /* 0x000be80000000400 */
[----:B0-----:R-:W2:Y:S04]  /*2aa0*/  LDL.LU R48, [R1+0x80] ;  /* 0x0000800001307983 */ /* 0x001ea80000300800 */
[----:B-1----:R-:W2:Y:S04]  /*2ab0*/  LDL.LU R45, [R1+0x90] ;  /* 0x00009000012d7983 */ /* 0x002ea80000300800 */
[----:B-----5:R-:W5:Y:S04]  /*2ac0*/  LDL.LU R22, [R1+0xa0] ;  /* 0x0000a00001167983 */ /* 0x020f680000300800 */
[----:B------:R0:W-:Y:S04]  /*2ad0*/  STS.U16 [R56+0x17000], R21 ;  /* 0x0170001538007388 */ /* 0x0001e80000000400 */
[----:B------:R1:W-:Y:S04]  /*2ae0*/  STS.U16 [R56+0x18000], R20 ;  /* 0x0180001438007388 */ /* 0x0003e80000000400 */
[----:B------:R1:W-:Y:S04]  /*2af0*/  STS.U16 [R56+0x19000], R19 ;  /* 0x0190001338007388 */ /* 0x0003e80000000400 */
[----:B0-----:R-:W2:Y:S04]  /*2b00*/  LDL.LU R21, [R1+0xb0] ;  /* 0x0000b00001157983 */ /* 0x001ea80000300800 */
[----:B-1----:R-:W2:Y:S04]  /*2b10*/  LDL.LU R20, [R1+0xc0] ;  /* 0x0000c00001147983 */ /* 0x002ea80000300800 */
[----:B------:R-:W2:Y:S04]  /*2b20*/  LDL.LU R19, [R1+0xd0] ;  /* 0x0000d00001137983 */ /* 0x000ea80000300800 */
[----:B------:R0:W-:Y:S04]  /*2b30*/  STS.U16 [R56+0x1a000], R18 ;  /* 0x01a0001238007388 */ /* 0x0001e80000000400 */
[----:B------:R1:W-:Y:S04]  /*2b40*/  STS.U16 [R56+0x1b000], R17 ;  /* 0x01b0001138007388 */ /* 0x0003e80000000400 */
[----:B------:R1:W-:Y:S04]  /*2b50*/  STS.U16 [R56+0x1c000], R0 ;  /* 0x01c0000038007388 */ /* 0x0003e80000000400 */
[----:B0-----:R-:W2:Y:S04]  /*2b60*/  LDL.LU R18, [R1+0xe0] ;  /* 0x0000e00001127983 */ /* 0x001ea80000300800 */
[----:B-1----:R-:W2:Y:S04]  /*2b70*/  LDL.LU R17, [R1+0xf0] ;  /* 0x0000f00001117983 */ /* 0x002ea80000300800 */
[----:B------:R-:W2:Y:S01]  /*2b80*/  LDL.LU R0, [R1+0x100] ;  /* 0x0001000001007983 */ /* 0x000ea20000300800 */
[----:B------:R-:W-:-:S03]  /*2b90*/  LOP3.LUT R61, R56, 0x20, RZ, 0x3c, !PT ;  /* 0x00000020383d7812 */ /* 0x000fc600078e3cff */
[----:B------:R-:W-:Y:S04]  /*2ba0*/  STS.U16 [R56+0x1d000], R16 ;  /* 0x01d0001038007388 */ /* 0x000fe80000000400 */
[----:B------:R-:W-:Y:S04]  /*2bb0*/  STS.U16 [R56+0x1e000], R15 ;  /* 0x01e0000f38007388 */ /* 0x000fe80000000400 */
[----:B------:R-:W-:Y:S04]  /*2bc0*/  STS.U16 [R56+0x1f000], R23 ;  /* 0x01f0001738007388 */ /* 0x000fe80000000400 */
[----:B--2---:R-:W-:Y:S04]  /*2bd0*/  STS.U16 [R61+0x400], R0 ;  /* 0x000400003d007388 */ /* 0x004fe80000000400 */
[----:B------:R0:W-:Y:S04]  /*2be0*/  STS.U16 [R61+0x1400], R17 ;  /* 0x001400113d007388 */ /* 0x0001e80000000400 */
[----:B------:R1:W-:Y:S04]  /*2bf0*/  STS.U16 [R61+0x2400], R18 ;  /* 0x002400123d007388 */ /* 0x0003e80000000400 */
[----:B------:R2:W-:Y:S04]  /*2c00*/  STS.U16 [R61+0x3400], R19 ;  /* 0x003400133d007388 */ /* 0x0005e80000000400 */
[----:B0-----:R-:W3:Y:S04]  /*2c10*/  LDL.LU R17, [R1+0xfc] ;  /* 0x0000fc0001117983 */ /* 0x001ee80000300800 */
[----:B-1----:R-:W3:Y:S04]  /*2c20*/  LDL.LU R18, [R1+0xec] ;  /* 0x0000ec0001127983 */ /* 0x002ee80000300800 */
[----:B------:R0:W-:Y:S04]  /*2c30*/  STS.U16 [R61+0x4400], R20 ;  /* 0x004400143d007388 */ /* 0x0001e80000000400 */
[----:B--2---:R-:W2:Y:S04]  /*2c40*/  LDL.LU R19, [R1+0xdc] ;  /* 0x0000dc0001137983 */ /* 0x004ea80000300800 */
[----:B------:R1:W-:Y:S04]  /*2c50*/  STS.U16 [R61+0x5400], R21 ;  /* 0x005400153d007388 */ /* 0x0003e80000000400 */
[----:B0-----:R-:W2:Y:S04]  /*2c60*/  LDL.LU R20, [R1+0xcc] ;  /* 0x0000cc0001147983 */ /* 0x001ea80000300800 */
[----:B-----5:R0:W-:Y:S04]  /*2c70*/  STS.U16 [R61+0x6400], R22 ;  /* 0x006400163d007388 */ /* 0x0201e80000000400 */
[----:B-1----:R-:W5:Y:S04]  /*2c80*/  LDL.LU R21, [R1+0xbc] ;  /* 0x0000bc0001157983 */ /* 0x002f680000300800 */
[----:B------:R1:W-:Y:S04]  /*2c90*/  STS.U16 [R61+0x7400], R45 ;  /* 0x0074002d3d007388 */ /* 0x0003e80000000400 */
[----:B0-----:R-:W5:Y:S04]  /*2ca0*/  LDL.LU R22, [R1+0xac] ;  /* 0x0000ac0001167983 */ /* 0x001f680000300800 */
[----:B------:R0:W-:Y:S04]  /*2cb0*/  STS.U16 [R61+0x8400], R48 ;  /* 0x008400303d007388 */ /* 0x0001e80000000400 */
[----:B-1----:R-:W5:Y:S04]  /*2cc0*/  LDL.LU R45, [R1+0x9c] ;  /* 0x00009c00012d7983 */ /* 0x002f680000300800 */
[----:B----4-:R1:W-:Y:S04]  /*2cd0*/  STS.U16 [R61+0x9400], R52 ;  /* 0x009400343d007388 */ /* 0x0103e80000000400 */
[----:B0-----:R-:W4:Y:S04]  /*2ce0*/  LDL.LU R48, [R1+0x8c] ;  /* 0x00008c0001307983 */ /* 0x001f280000300800 */
[----:B------:R0:W-:Y:S04]  /*2cf0*/  STS.U16 [R61+0xa400], R55 ;  /* 0x00a400373d007388 */ /* 0x0001e80000000400 */
[----:B-1----:R-:W4:Y:S04]  /*2d00*/  LDL.LU R52, [R1+0x7c] ;  /* 0x00007c0001347983 */ /* 0x002f280000300800 */
[----:B------:R1:W-:Y:S04]  /*2d10*/  STS.U16 [R61+0xb400], R60 ;  /* 0x00b4003c3d007388 */ /* 0x0003e80000000400 */
        /* <DEDUP_REMOVED lines=11> */
[----:B0-----:R-:W4:Y:S04]  /*2dd0*/  LDL.LU R34, [R1+0xc] ;  /* 0x00000c0001227983 */ /* 0x001f280000300800 */
[----:B------:R-:W-:Y:S04]  /*2de0*/  STS.U16 [R61+0x11400], R59 ;  /* 0x0114003b3d007388 */ /* 0x000fe80000000400 */
        /* <DEDUP_REMOVED lines=13> */
[----:B------:R0:W-:Y:S04]  /*2ec0*/  STS.U16 [R61+0x1f400], R44 ;  /* 0x01f4002c3d007388 */ /* 0x0001e80000000400 */
[----:B0-----:R-:W4:Y:S01]  /*2ed0*/  LDL.LU R61, [R1+0x6dc] ;  /* 0x0006dc00013d7983 */ /* 0x001f220000300800 */
[----:B------:R-:W-:-:S03]  /*2ee0*/  LOP3.LUT R14, R56, 0x40, RZ, 0x3c, !PT ;  /* 0x00000040380e7812 */ /* 0x000fc600078e3cff */
[----:B------:R-:W4:Y:S04]  /*2ef0*/  LDL.LU R43, [R1+0x124] ;  /* 0x00012400012b7983 */ /* 0x000f280000300800 */
[----:B------:R-:W4:Y:S04]  /*2f00*/  LDL.LU R47, [R1+0x120] ;  /* 0x00012000012f7983 */ /* 0x000f280000300800 */
[----:B------:R-:W4:Y:S04]  /*2f10*/  LDL.LU R51, [R1+0x11c] ;  /* 0x00011c0001337983 */ /* 0x000f280000300800 */
[----:B------:R-:W4:Y:S04]  /*2f20*/  LDL.LU R54, [R1+0x118] ;  /* 0x0001180001367983 */ /* 0x000f280000300800 */
[----:B------:R-:W4:Y:S04]  /*2f30*/  LDL.LU R59, [R1+0x114] ;  /* 0x00011400013b7983 */ /* 0x000f280000300800 */
[----:B------:R-:W4:Y:S04]  /*2f40*/  LDL.LU R23, [R1+0x110] ;  /* 0x0001100001177983 */ /* 0x000f280000300800 */
[----:B------:R-:W4:Y:S04]  /*2f50*/  LDL.LU R15, [R1+0x10c] ;  /* 0x00010c00010f7983 */ /* 0x000f280000300800 */
[----:B------:R-:W4:Y:S01]  /*2f60*/  LDL.LU R16, [R1+0x108] ;  /* 0x0001080001107983 */ /* 0x000f220000300800 */
[----:B------:R-:W-:-:S03]  /*2f70*/  LOP3.LUT R0, R56, 0x60, RZ, 0x3c, !PT ;  /* 0x0000006038007812 */ /* 0x000fc600078e3cff */
[----:B---3--:R0:W-:Y:S04]  /*2f80*/  STS.U16 [R14+0x800], R17 ;  /* 0x000800110e007388 */ /* 0x0081e80000000400 */
[----:B------:R1:W-:Y:S04]  /*2f90*/  STS.U16 [R14+0x1800], R18 ;  /* 0x001800120e007388 */ /* 0x0003e80000000400 */
[----:B0-----:R-:W3:Y:S04]  /*2fa0*/  LDL.LU R17, [R1+0xf8] ;  /* 0x0000f80001117983 */ /* 0x001ee80000300800 */
[----:B--2---:R0:W-:Y:S04]  /*2fb0*/  STS.U16 [R14+0x2800], R19 ;  /* 0x002800130e007388 */ /* 0x0041e80000000400 */
[----:B-1----:R-:W2:Y:S04]  /*2fc0*/  LDL.LU R18, [R1+0xe8] ;  /* 0x0000e80001127983 */ /* 0x002ea80000300800 */
        /* <DEDUP_REMOVED lines=26> */
[----:B-1----:R-:W4:Y:S04]  /*3170*/  LDL.LU R34, [R1] ;  /* 0x0000000001227983 */ /* 0x002f280000300800 */
[----:B------:R-:W4:Y:S04]  /*3180*/  LDL.LU R56, [R1+0x6d8] ;  /* 0x0006d80001387983 */ /* 0x000f280000300800 */
        /* <DEDUP_REMOVED lines=24> */
[----:B------:R-:W-:Y:S01]  /*3310*/  STS.U16 [R0+0x7c00], R16 ;  /* 0x007c001000007388 */ /* 0x000fe20000000400 */
[----:B0-----:R-:W-:-:S03]  /*3320*/  IMAD.MOV.U32 R3, RZ, RZ, 0x3f800000 ;  /* 0x3f800000ff037424 */ /* 0x001fc600078e00ff */
[----:B---3--:R-:W-:Y:S04]  /*3330*/  STS.U16 [R0+0x8c00], R17 ;  /* 0x008c001100007388 */ /* 0x008fe80000000400 */
[----:B--2---:R-:W-:Y:S04]  /*3340*/  STS.U16 [R0+0x9c00], R18 ;  /* 0x009c001200007388 */ /* 0x004fe80000000400 */
[----:B------:R-:W-:Y:S04]  /*3350*/  STS.U16 [R0+0xac00], R19 ;  /* 0x00ac001300007388 */ /* 0x000fe80000000400 */
[----:B-----5:R-:W-:Y:S04]  /*3360*/  STS.U16 [R0+0xbc00], R20 ;  /* 0x00bc001400007388 */ /* 0x020fe80000000400 */
[----:B------:R-:W-:Y:S04]  /*3370*/  STS.U16 [R0+0xcc00], R21 ;  /* 0x00cc001500007388 */ /* 0x000fe80000000400 */
[----:B------:R-:W-:Y:S04]  /*3380*/  STS.U16 [R0+0xdc00], R22 ;  /* 0x00dc001600007388 */ /* 0x000fe80000000400 */
[----:B----4-:R-:W-:Y:S04]  /*3390*/  STS.U16 [R0+0xec00], R45 ;  /* 0x00ec002d00007388 */ /* 0x010fe80000000400 */
        /* <DEDUP_REMOVED lines=14> */
[----:B------:R-:W-:Y:S01]  /*3480*/  STS.U16 [R0+0x1dc00], R30 ;  /* 0x01dc001e00007388 */ /* 0x000fe20000000400 */
[----:B0-----:R-:W-:-:S03]  /*3490*/  IMAD.MOV.U32 R2, RZ, RZ, 0x3f800000 ;  /* 0x3f800000ff027424 */ /* 0x001fc600078e00ff */
[----:B------:R0:W-:Y:S02]  /*34a0*/  STS.U16 [R0+0x1ec00], R32 ;  /* 0x01ec002000007388 */ /* 0x0001e40000000400 */
[----:B0-----:R-:W-:-:S05]  /*34b0*/  IMAD.MOV.U32 R0, RZ, RZ, -0x800000 ;  /* 0xff800000ff007424 */ /* 0x001fca00078e00ff */
[----:B------:R-:W-:Y:S04]  /*34c0*/  STL [R1+0x17c], R0 ;  /* 0x00017c0001007387 */ /* 0x000fe80000100800 */
[----:B------:R-:W-:Y:S04]  /*34d0*/  STL [R1+0x4b4], R3 ;  /* 0x0004b40301007387 */ /* 0x000fe80000100800 */
[----:B------:R-:W-:Y:S04]  /*34e0*/  STL [R1+0x4b8], R2 ;  /* 0x0004b80201007387 */ /* 0x000fe80000100800 */
[----:B------:R-:W-:Y:S04]  /*34f0*/  STL [R1+0x260], RZ ;  /* 0x000260ff01007387 */ /* 0x000fe80000100800 */
[----:B------:R0:W-:Y:S04]  /*3500*/  STL [R1+0x178], R0 ;  /* 0x0001780001007387 */ /* 0x0001e80000100800 */
[----:B------:R1:W-:Y:S04]  /*3510*/  STL [R1+0x264], RZ ;  /* 0x000264ff01007387 */ /* 0x0003e80000100800 */
        /* <DEDUP_REMOVED lines=99> */
[----:B------:R-:W0:Y:S04]  /*3b50*/  S2R R34, SR_CTAID.X ;  /* 0x0000000000227919 */ /* 0x000e280000002500 */
        /* <DEDUP_REMOVED lines=19> */
[----:B------:R1:W-:Y:S01]  /*3c90*/  STL [R1+0x320], RZ ;  /* 0x000320ff01007387 */ /* 0x0003e20000100800 */
[----:B0-----:R-:W-:-:S03]  /*3ca0*/  SHF.L.U32 R0, R34, 0x8, RZ ;  /* 0x0000000822007819 */ /* 0x001fc600000006ff */
[----:B------:R1:W-:Y:S04]  /*3cb0*/  STL [R1+0x324], RZ ;  /* 0x000324ff01007387 */ /* 0x0003e80000100800 */
[----:B------:R1:W-:Y:S04]  /*3cc0*/  STL [R1+0x328], RZ ;  /* 0x000328ff01007387 */ /* 0x0003e80000100800 */
[----:B------:R1:W-:Y:S04]  /*3cd0*/  STL [R1+0x32c], RZ ;  /* 0x00032cff01007387 */ /* 0x0003e80000100800 */
[----:B------:R1:W-:Y:S01]  /*3ce0*/  STL [R1+0x310], RZ ;  /* 0x000310ff01007387 */ /* 0x0003e20000100800 */
[----:B------:R-:W-:-:S03]  /*3cf0*/  IADD3 R2, R0, 0x100, RZ ;  /* 0x0000010000027810 */ /* 0x000fc60007ffe0ff */
[----:B------:R1:W-:Y:S04]  /*3d00*/  STL [R1+0x314], RZ ;  /* 0x000314ff01007387 */ /* 0x0003e80000100800 */
[----:B------:R1:W-:Y:S04]  /*3d10*/  STL [R1+0x318], RZ ;  /* 0x000318ff01007387 */ /* 0x0003e80000100800 */
[----:B------:R1:W-:Y:S01]  /*3d20*/  STL [R1+0x31c], RZ ;  /* 0x00031cff01007387 */ /* 0x0003e20000100800 */
[----:B------:R-:W-:Y:S01]  /*3d30*/  ISETP.GE.AND P0, PT, R2, 0x1, PT ;  /* 0x000000010200780c */ /* 0x000fe20003f06270 */
[C---:B------:R-:W-:Y:S01]  /*3d40*/  IMAD.SHL.U32 R32, R57.reuse, 0x2, RZ ;  /* 0x0000000239207824 */ /* 0x040fe200078e00ff */
[----:B------:R-:W-:-:S02]  /*3d50*/  LOP3.LUT R4, R57, 0x1ff, RZ, 0xc0, !PT ;  /* 0x000001ff39047812 */ /* 0x000fc400078ec0ff */
[C---:B------:R-:W-:Y:S02]  /*3d60*/  LOP3.LUT R3, R57.reuse, 0x1e0, RZ, 0xc0, !PT ;  /* 0x000001e039037812 */ /* 0x040fe400078ec0ff */
[----:B------:R-:W-:-:S07]  /*3d70*/  LOP3.LUT R8, R57, 0x1c, RZ, 0xc0, !PT ;  /* 0x0000001c39087812 */ /* 0x000fce00078ec0ff */
[----:B------:R-:W-:Y:S05]  /*3d80*/  @!P0 BRA `(.L_x_0) ;  /* 0x0000bc9000008947 */ /* 0x000fea0003800000 */
[----:B-1----:R-:W0:Y:S01]  /*3d90*/  S2R R34, SR_CTAID.Y ;  /* 0x0000000000227919 */ /* 0x002e220000002600 */
[----:B------:R-:W-:Y:S01]  /*3da0*/  IMAD R29, R29, c[0x0][0x1a8], RZ ;  /* 0x00006a001d1d7a24 */ /* 0x000fe200078e02ff */
[----:B------:R-:W-:Y:S01]  /*3db0*/  SHF.R.U32.HI R6, RZ, 0x1, R3 ;  /* 0x00000001ff067819 */ /* 0x000fe20000011603 */
[----:B------:R-:W-:Y:S01]  /*3dc0*/  IMAD.MOV.U32 R21, RZ, RZ, c[0x0][0x1a4] ;  /* 0x00006900ff157624 */ /* 0x000fe200078e00ff */
[----:B------:R-:W1:Y:S01]  /*3dd0*/  S2R R31, SR_TID.X ;  /* 0x00000000001f7919 */ /* 0x000e620000002100 */
[----:B------:R-:W-:Y:S01]  /*3de0*/  IMAD.SHL.U32 R5, R29, 0x2, RZ ;  /* 0x000000021d057824 */ /* 0x000fe200078e00ff */
[----:B------:R-:W-:Y:S01]  /*3df0*/  LOP3.LUT R3, R57, 0x1c0, RZ, 0xc0, !PT ;  /* 0x000001c039037812 */ /* 0x000fe200078ec0ff */
[----:B------:R-:W-:Y:S01]  /*3e00*/  IMAD.HI R29, R29, 0x2, RZ ;  /* 0x000000021d1d7827 */ /* 0x000fe200078e02ff */
[----:B------:R-:W-:Y:S01]  /*3e10*/  SHF.L.U32 R7, R4, 0x1, RZ ;  /* 0x0000000104077819 */ /* 0x000fe200000006ff */
[----:B------:R-:W-:Y:S01]  /*3e20*/  UMOV UR4, URZ ;  /* 0x0000003f00047c82 */ /* 0x000fe20008000000 */
[----:B------:R-:W-:Y:S01]  /*3e30*/  LOP3.LUT R30, R57, 0x7, RZ, 0xc0, !PT ;  /* 0x00000007391e7812 */ /* 0x000fe200078ec0ff */
[----:B------:R-:W-:Y:S01]  /*3e40*/  UMOV UR5, URZ ;  /* 0x0000003f00057c82 */ /* 0x000fe20008000000 */
[----:B------:R-:W-:-:S03]  /*3e50*/  SHF.R.U32.HI R12, RZ, 0x6, R57 ;  /* 0x00000006ff0c7819 */ /* 0x000fc60000011639 */
[C---:B------:R-:W-:Y:S02]  /*3e60*/  IMAD R61, R30.reuse, 0x210, RZ ;  /* 0x000002101e3d7824 */ /* 0x040fe400078e02ff */
[----:B------:R-:W-:-:S05]  /*3e70*/  IMAD R60, R30, 0x90, RZ ;  /* 0x000000901e3c7824 */ /* 0x000fca00078e02ff */
[----:B------:R-:W-:Y:S01]  /*3e80*/  LOP3.LUT R60, R60, 0x30, R32, 0x78, !PT ;  /* 0x000000303c3c7812 */ /* 0x000fe200078e7820 */
[----:B0-----:R-:W-:Y:S01]  /*3e90*/  IMAD R2, R34, c[0x0][0x1a0], RZ ;  /* 0x0000680022027a24 */ /* 0x001fe200078e02ff */
[----:B-1----:R-:W-:-:S03]  /*3ea0*/  SHF.R.U32.HI R31, RZ, 0x8, R31 ;  /* 0x00000008ff1f7819 */ /* 0x002fc6000001161f */
[C---:B------:R-:W-:Y:S02]  /*3eb0*/  IMAD.SHL.U32 R22, R2.reuse, 0x2, RZ ;  /* 0x0000000202167824 */ /* 0x040fe400078e00ff */
[----:B------:R-:W-:Y:S01]  /*3ec0*/  IMAD.HI R4, R2, 0x2, RZ ;  /* 0x0000000202047827 */ /* 0x000fe200078e02ff */
[----:B------:R-:W-:Y:S02]  /*3ed0*/  SGXT.U32 R31, R31, 0x1 ;  /* 0x000000011f1f781a */ /* 0x000fe40000000000 */
[----:B------:R-:W-:Y:S02]  /*3ee0*/  IADD3 R22, P0, P1, R5, c[0x0][0x168], R22 ;  /* 0x00005a0005167a10 */ /* 0x000fe4000791e016 */
[----:B------:R-:W-:Y:S01]  /*3ef0*/  SHF.R.U32.HI R2, RZ, 0x2, R3 ;  /* 0x00000002ff027819 */ /* 0x000fe20000011603 */
[----:B------:R-:W-:Y:S01]  /*3f00*/  IMAD R3, R31, c[0x0][0x1a4], RZ ;  /* 0x000069001f037a24 */ /* 0x000fe200078e02ff */
[----:B------:R-:W-:Y:S02]  /*3f10*/  LEA.HI R5, R8, R6, RZ, 0x1e ;  /* 0x0000000608057211 */ /* 0x000fe400078ff0ff */
[----:B------:R-:W-:Y:S01]  /*3f20*/  IADD3.X R4, R29, c[0x0][0x16c], R4, P0, P1 ;  /* 0x00005b001d047a10 */ /* 0x000fe200007e2404 */
[----:B------:R-:W-:-:S02]  /*3f30*/  IMAD R11, R21, 0x2, R3 ;  /* 0x00000002150b7824 */ /* 0x000fc400078e0203 */
[----:B------:R-:W-:Y:S01]  /*3f40*/  IMAD.IADD R31, R0, 0x1, R5 ;  /* 0x00000001001f7824 */ /* 0x000fe200078e0205 */
[----:B------:R-:W-:Y:S01]  /*3f50*/  LOP3.LUT R0, R7, R2, RZ, 0x3c, !PT ;  /* 0x0000000207007212 */ /* 0x000fe200078e3cff */
[----:B------:R-:W-:Y:S01]  /*3f60*/  IMAD R0, R34, c[0x0][0x1b0], RZ ;  /* 0x00006c0022007a24 */ /* 0x000fe200078e02ff */
[C---:B------:R-:W-:Y:S01]  /*3f70*/  LOP3.LUT R2, R57.reuse, 0x3f, RZ, 0xc0, !PT ;  /* 0x0000003f39027812 */ /* 0x040fe200078ec0ff */
[----:B------:R-:W-:Y:S01]  /*3f80*/  IMAD.SHL.U32 R7, R57, 0x100, RZ ;  /* 0x0000010039077824 */ /* 0x000fe200078e00ff */
[----:B------:R-:W-:Y:S01]  /*3f90*/  LEA R13, R21, R11, 0x1 ;  /* 0x0000000b150d7211 */ /* 0x000fe200078e08ff */
[----:B------:R-:W-:Y:S01]  /*3fa0*/  IMAD.SHL.U32 R6, R0, 0x2, RZ ;  /* 0x0000000200067824 */ /* 0x000fe200078e00ff */
[----:B------:R-:W-:Y:S01]  /*3fb0*/  LOP3.LUT R5, R32, 0x10, RZ, 0xc0, !PT ;  /* 0x0000001020057812 */ /* 0x000fe200078ec0ff */
[----:B------:R-:W-:Y:S01]  /*3fc0*/  IMAD R2, R2, c[0x0][0x1b4], RZ ;  /* 0x00006d0002027a24 */ /* 0x000fe200078e02ff */
[----:B------:R-:W-:Y:S01]  /*3fd0*/  LOP3.LUT R8, R7, 0x1000, RZ, 0xc0, !PT ;  /* 0x0000100007087812 */ /* 0x000fe200078ec0ff */
[----:B------:R-:W-:Y:S01]  /*3fe0*/  IMAD R17, R21, 0x2, R13 ;  /* 0x0000000215117824 */ /* 0x000fe200078e020d */
[----:B------:R-:W-:Y:S01]  /*3ff0*/  LOP3.LUT R10, R5, 0x1e0, R57, 0xf8, !PT ;  /* 0x000001e0050a7812 */ /* 0x000fe200078ef839 */
[----:B------:R-:W-:Y:S01]  /*4000*/  IMAD.SHL.U32 R5, R2, 0x2, RZ ;  /* 0x0000000202057824 */ /* 0x000fe200078e00ff */
[----:B------:R-:W-:Y:S01]  /*4010*/  STL [R1+0x2a4], R31 ;  /* 0x0002a41f01007387 */ /* 0x000fe20000100800 */
[----:B------:R-:W-:Y:S01]  /*4020*/  IMAD.HI R0, R0, 0x2, RZ ;  /* 0x0000000200007827 */ /* 0x000fe200078e02ff */
[----:B------:R-:W-:-:S02]  /*4030*/  LEA R27, R21, R17, 0x1 ;  /* 0x00000011151b7211 */ /* 0x000fc400078e08ff */
[----:B------:R-:W-:Y:S01]  /*4040*/  IADD3 R6, P0, P1, R5, c[0x0][0x170], R6 ;  /* 0x00005c0005067a10 */ /* 0x000fe2000791e006 */
[----:B------:R-:W-:Y:S01]  /*4050*/  IMAD.HI R7, R2, 0x2, RZ ;  /* 0x0000000202077827 */ /* 0x000fe200078e02ff */
[----:B------:R-:W-:Y:S02]  /*4060*/  LOP3.LUT R9, R61, R10, RZ, 0x3c, !PT ;  /* 0x0000000a3d097212 */ /* 0x000fe400078e3cff */
[-C--:B------:R-:W-:Y:S01]  /*4070*/  LEA R28, P2, R13, R22.reuse, 0x1 ;  /* 0x000000160d1c7211 */ /* 0x080fe200078408ff */
[----:B------:R-:W-:Y:S01]  /*4080*/  IMAD R25, R21, 0x2, R27 ;  /* 0x0000000215197824 */ /* 0x000fe200078e021b */
[----:B------:R-:W-:Y:S01]  /*4090*/  IADD3.X R0, R7, c[0x0][0x174], R0, P0, P1 ;  /* 0x00005d0007007a10 */ /* 0x000fe200007e2400 */
[----:B------:R-:W-:Y:S01]  /*40a0*/  IMAD.MOV.U32 R5, RZ, RZ, c[0x0][0x1b8] ;  /* 0x00006e00ff057624 */ /* 0x000fe200078e00ff */
[----:B------:R-:W-:Y:S01]  /*40b0*/  LEA R36, P0, R3, R22, 0x1 ;  /* 0x0000001603247211 */ /* 0x000fe200078008ff */
[----:B------:R-:W-:Y:S01]  /*40c0*/  IMAD R23, R21, 0x2, R25 ;  /* 0x0000000215177824 */ /* 0x000fe200078e0219 */
[----:B------:R-:W-:-:S02]  /*40d0*/  IADD3 R2, R8, R9, RZ ;  /* 0x0000000908027210 */ /* 0x000fc40007ffe0ff */
[----:B------:R-:W-:Y:S01]  /*40e0*/  LEA.HI.X.SX32 R37, R3, R4, 0x1, P0 ;  /* 0x0000000403257211 */ /* 0x000fe200000f0eff */
[----:B------:R-:W-:Y:S01]  /*40f0*/  IMAD R19, R21, 0x2, R23 ;  /* 0x0000000215137824 */ /* 0x000fe200078e0217 */
[----:B------:R-:W-:Y:S01]  /*4100*/  LEA R34, P1, R11, R22, 0x1 ;  /* 0x000000160b227211 */ /* 0x000fe200078208ff */
[----:B------:R-:W-:Y:S01]  /*4110*/  STL [R1+0x2ac], R2 ;  /* 0x0002ac0201007387 */ /* 0x000fe20000100800 */
[-C--:B------:R-:W-:Y:S01]  /*4120*/  LEA.HI.X.SX32 R29, R13, R4.reuse, 0x1, P2 ;  /* 0x000000040d1d7211 */ /* 0x080fe200010f0eff */
[----:B------:R-:W-:Y:S01]  /*4130*/  IMAD R9, R21, 0x2, R19 ;  /* 0x0000000215097824 */ /* 0x000fe200078e0213 */
[----:B------:R-:W-:Y:S01]  /*4140*/  LEA.HI.X.SX32 R35, R11, R4, 0x1, P1 ;  /* 0x000000040b237211 */ /* 0x000fe200008f0eff */
[----:B------:R0:W-:Y:S01]  /*4150*/  STL.64 [R1+0x6b8], R36 ;  /* 0x0006b82401007387 */ /* 0x0001e20000100a00 */
[----:B------:R-:W-:Y:S02]  /*4160*/  SGXT.U32 R10, R12, 0x3 ;  /* 0x000000030c0a781a */ /* 0x000fe40000000000 */
[----:B------:R-:W-:Y:S01]  /*4170*/  LEA R15, R21, R9, 0x1 ;  /* 0x00000009150f7211 */ /* 0x000fe200078e08ff */
[----:B------:R-:W-:Y:S01]  /*4180*/  STL.64 [R1+0x6b0], R34 ;  /* 0x0006b02201007387 */ /* 0x000fe20000100a00 */
[----:B------:R-:W-:Y:S01]  /*4190*/  LOP3.LUT R61, R61, 0x30, R32, 0x78, !PT ;  /* 0x000000303d3d7812 */ /* 0x000fe200078e7820 */
[----:B------:R-:W-:-:S02]  /*41a0*/  IMAD R10, R10, c[0x0][0x1b8], RZ ;  /* 0x00006e000a0a7a24 */ /* 0x000fc400078e02ff */
[----:B------:R1:W-:Y:S01]  /*41b0*/  STL.64 [R1+0x6a8], R28 ;  /* 0x0006a81c01007387 */ /* 0x0003e20000100a00 */
[----:B------:R-:W-:Y:S02]  /*41c0*/  IMAD R3, R21, 0x2, R15 ;  /* 0x0000000215037824 */ /* 0x000fe400078e020f */
[----:B------:R-:W-:Y:S01]  /*41d0*/  IMAD R7, R5, 0x8, R10 ;  /* 0x0000000805077824 */ /* 0x000fe200078e020a */
[----:B0-----:R-:W-:Y:S01]  /*41e0*/  LEA R36, P1, R17, R22, 0x1 ;  /* 0x0000001611247211 */ /* 0x001fe200078208ff */
[----:B------:R-:W-:-:S03]  /*41f0*/  IMAD R11, R21, 0x2, R3 ;  /* 0x00000002150b7824 */ /* 0x000fc600078e0203 */
[----:B------:R-:W-:Y:S01]  /*4200*/  LEA.HI.X.SX32 R37, R17, R4, 0x1, P1 ;  /* 0x0000000411257211 */ /* 0x000fe200008f0eff */
[----:B------:R-:W-:Y:S01]  /*4210*/  IMAD R14, R21, 0x2, R11 ;  /* 0x00000002150e7824 */ /* 0x000fe200078e020b */
[----:B------:R-:W-:Y:S02]  /*4220*/  LEA R13, R5, R7, 0x3 ;  /* 0x00000007050d7211 */ /* 0x000fe400078e18ff */
[----:B-1----:R-:W-:Y:S01]  /*4230*/  LEA R28, P2, R27, R22, 0x1 ;  /* 0x000000161b1c7211 */ /* 0x002fe200078408ff */
[----:B------:R0:W-:Y:S01]  /*4240*/  STL.64 [R1+0x6a0], R36 ;  /* 0x0006a02401007387 */ /* 0x0001e20000100a00 */
[----:B------:R-:W-:Y:S01]  /*4250*/  IMAD R20, R21, 0x2, R14 ;  /* 0x0000000215147824 */ /* 0x000fe200078e020e */
[C---:B------:R-:W-:Y:S01]  /*4260*/  LEA R34, P0, R10.reuse, R6, 0x1 ;  /* 0x000000060a227211 */ /* 0x040fe200078008ff */
[----:B------:R-:W-:Y:S01]  /*4270*/  IMAD R17, R5, 0x8, R13 ;  /* 0x0000000805117824 */ /* 0x000fe200078e020d */
[----:B------:R-:W-:Y:S01]  /*4280*/  LEA.HI.X.SX32 R29, R27, R4, 0x1, P2 ;  /* 0x000000041b1d7211 */ /* 0x000fe200010f0eff */
[----:B------:R-:W-:Y:S01]  /*4290*/  IMAD R26, R21, 0x2, R20 ;  /* 0x00000002151a7824 */ /* 0x000fe200078e0214 */
[----:B------:R-:W-:-:S02]  /*42a0*/  LEA.HI.X.SX32 R35, R10, R0, 0x1, P0 ;  /* 0x000000000a237211 */ /* 0x000fc400000f0eff */
[----:B------:R-:W-:Y:S01]  /*42b0*/  LEA R8, R5, R17, 0x3 ;  /* 0x0000001105087211 */ /* 0x000fe200078e18ff */
[----:B------:R1:W-:Y:S01]  /*42c0*/  STL.64 [R1+0x698], R28 ;  /* 0x0006981c01007387 */ /* 0x0003e20000100a00 */
[----:B0-----:R-:W-:-:S03]  /*42d0*/  LEA R36, P1, R25, R22, 0x1 ;  /* 0x0000001619247211 */ /* 0x001fc600078208ff */
[----:B------:R-:W-:Y:S01]  /*42e0*/  IMAD R12, R5, 0x8, R8 ;  /* 0x00000008050c7824 */ /* 0x000fe200078e0208 */
[----:B------:R-:W-:-:S04]  /*42f0*/  LEA.HI.X.SX32 R37, R25, R4, 0x1, P1 ;  /* 0x0000000419257211 */ /* 0x000fc800008f0eff */
[----:B------:R-:W-:Y:S02]  /*4300*/  LEA R16, R5, R12, 0x3 ;  /* 0x0000000c05107211 */ /* 0x000fe400078e18ff */
[----:B-1----:R-:W-:Y:S01]  /*4310*/  LEA R28, P2, R23, R22, 0x1 ;  /* 0x00000016171c7211 */ /* 0x002fe200078408ff */
[----:B------:R0:W-:Y:S02]  /*4320*/  STL.64 [R1+0x690], R36 ;  /* 0x0006902401007387 */ /* 0x0001e40000100a00 */
[----:B------:R-:W-:Y:S01]  /*4330*/  IMAD R2, R5, 0x8, R16 ;  /* 0x0000000805027824 */ /* 0x000fe200078e0210 */
[----:B------:R-:W-:Y:S02]  /*4340*/  LEA.HI.X.SX32 R29, R23, R4, 0x1, P2 ;  /* 0x00000004171d7211 */ /* 0x000fe400010f0eff */
[----:B------:R-:W-:-:S03]  /*4350*/  LEA R24, P2, R9, R22, 0x1 ;  /* 0x0000001609187211 */ /* 0x000fc600078408ff */
[----:B------:R1:W-:Y:S01]  /*4360*/  STL.64 [R1+0x688], R28 ;  /* 0x0006881c01007387 */ /* 0x0003e20000100a00 */
[----:B------:R-:W-:Y:S02]  /*4370*/  LEA.HI.X.SX32 R25, R9, R4, 0x1, P2 ;  /* 0x0000000409197211 */ /* 0x000fe400010f0eff */
[-C--:B------:R-:W-:Y:S02]  /*4380*/  LEA R18, P2, R3, R22.reuse, 0x1 ;  /* 0x0000001603127211 */ /* 0x080fe400078408ff */
[----:B0-----:R-:W-:Y:S02]  /*4390*/  LEA R36, P1, R19, R22, 0x1 ;  /* 0x0000001613247211 */ /* 0x001fe400078208ff */
[----:B------:R-:W-:Y:S02]  /*43a0*/  LEA R9, R5, R2, 0x3 ;  /* 0x0000000205097211 */ /* 0x000fe400078e18ff */
[-C--:B------:R-:W-:Y:S02]  /*43b0*/  LEA.HI.X.SX32 R37, R19, R4.reuse, 0x1, P1 ;  /* 0x0000000413257211 */ /* 0x080fe400008f0eff */
[----:B------:R-:W-:Y:S01]  /*43c0*/  LEA.HI.X.SX32 R19, R3, R4, 0x1, P2 ;  /* 0x0000000403137211 */ /* 0x000fe200010f0eff */
[----:B-1----:R-:W-:-:S02]  /*43d0*/  IMAD R29, R21, 0x2, R26 ;  /* 0x00000002151d7824 */ /* 0x002fc400078e021a */
[----:B------:R0:W-:Y:S02]  /*43e0*/  STL.64 [R1+0x680], R36 ;  /* 0x0006802401007387 */ /* 0x0001e40000100a00 */
[----:B------:R-:W-:Y:S02]  /*43f0*/  IMAD R23, R21, 0x2, R29 ;  /* 0x0000000215177824 */ /* 0x000fe400078e021d */
[----:B------:R1:W-:Y:S01]  /*4400*/  STL.64 [R1+0x678], R24 ;  /* 0x0006781801007387 */ /* 0x0003e20000100a00 */
[----:B0-----:R-:W-:-:S04]  /*4410*/  LEA R36, P1, R15, R22, 0x1 ;  /* 0x000000160f247211 */ /* 0x001fc800078208ff */
[----:B------:R-:W-:Y:S01]  /*4420*/  LEA.HI.X.SX32 R37, R15, R4, 0x1, P1 ;  /* 0x000000040f257211 */ /* 0x000fe200008f0eff */
[----:B-1----:R-:W-:Y:S01]  /*4430*/  IMAD R24, R21, 0x2, R23 ;  /* 0x0000000215187824 */ /* 0x002fe200078e0217 */
[----:B------:R-:W-:Y:S01]  /*4440*/  LEA R38, P1, R11, R22, 0x1 ;  /* 0x000000160b267211 */ /* 0x000fe200078208ff */
[----:B------:R-:W-:Y:S02]  /*4450*/  IMAD R15, R5, 0x8, R9 ;  /* 0x00000008050f7824 */ /* 0x000fe400078e0209 */
[----:B------:R0:W-:Y:S01]  /*4460*/  STL.64 [R1+0x670], R36 ;  /* 0x0006702401007387 */ /* 0x0001e20000100a00 */
[----:B------:R-:W-:Y:S01]  /*4470*/  IMAD R28, R21, 0x2, R24 ;  /* 0x00000002151c7824 */ /* 0x000fe200078e0218 */
[----:B------:R-:W-:Y:S02]  /*4480*/  LEA.HI.X.SX32 R39, R11, R4, 0x1, P1 ;  /* 0x000000040b277211 */ /* 0x000fe400008f0eff */
[----:B------:R1:W-:Y:S01]  /*4490*/  STL.64 [R1+0x668], R18 ;  /* 0x0006681201007387 */ /* 0x0003e20000100a00 */
[----:B------:R-:W-:-:S02]  /*44a0*/  LEA R40, P1, R20, R22, 0x1 ;  /* 0x0000001614287211 */ /* 0x000fc400078208ff */
[C---:B------:R-:W-:Y:S01]  /*44b0*/  LEA R3, R5.reuse, R15, 0x3 ;  /* 0x0000000f05037211 */ /* 0x040fe200078e18ff */
[----:B------:R2:W-:Y:S01]  /*44c0*/  STL.64 [R1+0x660], R38 ;  /* 0x0006602601007387 */ /* 0x0005e20000100a00 */
[----:B------:R-:W-:Y:S02]  /*44d0*/  LEA.HI.X.SX32 R41, R20, R4, 0x1, P1 ;  /* 0x0000000414297211 */ /* 0x000fe400008f0eff */
[----:B0-----:R-:W-:Y:S01]  /*44e0*/  LEA R36, P2, R14, R22, 0x1 ;  /* 0x000000160e247211 */ /* 0x001fe200078408ff */
[----:B------:R-:W-:-:S03]  /*44f0*/  IMAD R11, R5, 0x8, R3 ;  /* 0x00000008050b7824 */ /* 0x000fc600078e0203 */
[----:B------:R-:W-:Y:S01]  /*4500*/  LEA.HI.X.SX32 R37, R14, R4, 0x1, P2 ;  /* 0x000000040e257211 */ /* 0x000fe200010f0eff */
[----:B-1----:R-:W-:Y:S01]  /*4510*/  IMAD R18, R21, 0x2, R28 ;  /* 0x0000000215127824 */ /* 0x002fe200078e021c */
[----:B------:R-:W-:Y:S02]  /*4520*/  LEA R14, R5, R11, 0x3 ;  /* 0x0000000b050e7211 */ /* 0x000fe400078e18ff */
[C---:B--2---:R-:W-:Y:S01]  /*4530*/  LEA R38, P2, R26.reuse, R22, 0x1 ;  /* 0x000000161a267211 */ /* 0x044fe200078408ff */
[----:B------:R0:W-:Y:S01]  /*4540*/  STL.64 [R1+0x658], R36 ;  /* 0x0006582401007387 */ /* 0x0001e20000100a00 */
[C---:B------:R-:W-:Y:S02]  /*4550*/  IMAD R25, R21.reuse, 0x2, R18 ;  /* 0x0000000215197824 */ /* 0x040fe400078e0212 */
[----:B------:R-:W-:Y:S01]  /*4560*/  LEA.HI.X.SX32 R39, R26, R4, 0x1, P2 ;  /* 0x000000041a277211 */ /* 0x000fe200010f0eff */
[----:B------:R1:W-:Y:S01]  /*4570*/  STL.64 [R1+0x650], R40 ;  /* 0x0006502801007387 */ /* 0x0003e20000100a00 */
[----:B------:R-:W-:-:S03]  /*4580*/  IMAD R27, R21, 0x2, R25 ;  /* 0x00000002151b7824 */ /* 0x000fc600078e0219 */
[----:B------:R2:W-:Y:S01]  /*4590*/  STL.64 [R1+0x648], R38 ;  /* 0x0006482601007387 */ /* 0x0005e20000100a00 */
[----:B------:R-:W-:Y:S01]  /*45a0*/  IMAD R19, R21, 0x2, R27 ;  /* 0x0000000215137824 */ /* 0x000fe200078e021b */
[----:B0-----:R-:W-:-:S03]  /*45b0*/  LEA R36, P3, R29, R22, 0x1 ;  /* 0x000000161d247211 */ /* 0x001fc600078608ff */
[----:B------:R-:W-:Y:S01]  /*45c0*/  IMAD R20, R21, 0x2, R19 ;  /* 0x0000000215147824 */ /* 0x000fe200078e0213 */
[----:B------:R-:W-:-:S03]  /*45d0*/  LEA.HI.X.SX32 R37, R29, R4, 0x1, P3 ;  /* 0x000000041d257211 */ /* 0x000fc600018f0eff */
[----:B------:R-:W-:Y:S01]  /*45e0*/  IMAD R26, R21, 0x2, R20 ;  /* 0x00000002151a7824 */ /* 0x000fe200078e0214 */
[CC--:B-1----:R-:W-:Y:S02]  /*45f0*/  LEA R40, P1, R23.reuse, R22.reuse, 0x1 ;  /* 0x0000001617287211 */ /* 0x0c2fe400078208ff */
[C---:B--2---:R-:W-:Y:S01]  /*4600*/  LEA R38, P2, R24.reuse, R22, 0x1 ;  /* 0x0000001618267211 */ /* 0x044fe200078408ff */
[----:B------:R0:W-:Y:S01]  /*4610*/  STL.64 [R1+0x640], R36 ;  /* 0x0006402401007387 */ /* 0x0001e20000100a00 */
[-C--:B------:R-:W-:Y:S02]  /*4620*/  LEA.HI.X.SX32 R41, R23, R4.reuse, 0x1, P1 ;  /* 0x0000000417297211 */ /* 0x080fe400008f0eff */
[----:B------:R-:W-:Y:S02]  /*4630*/  LEA.HI.X.SX32 R39, R24, R4, 0x1, P2 ;  /* 0x0000000418277211 */ /* 0x000fe400010f0eff */
[C---:B------:R-:W-:Y:S01]  /*4640*/  LEA R23, R21.reuse, R26, 0x1 ;  /* 0x0000001a15177211 */ /* 0x040fe200078e08ff */
[----:B------:R1:W-:Y:S04]  /*4650*/  STL.64 [R1+0x638], R40 ;  /* 0x0006382801007387 */ /* 0x0003e80000100a00 */
[----:B------:R2:W-:Y:S01]  /*4660*/  STL.64 [R1+0x630], R38 ;  /* 0x0006302601007387 */ /* 0x0005e20000100a00 */
[----:B------:R-:W-:Y:S01]  /*4670*/  IMAD R24, R21, 0x2, R23 ;  /* 0x0000000215187824 */ /* 0x000fe200078e0217 */
[----:B0-----:R-:W-:-:S04]  /*4680*/  LEA R36, P3, R28, R22, 0x1 ;  /* 0x000000161c247211 */ /* 0x001fc800078608ff */
[----:B------:R-:W-:Y:S02]  /*4690*/  LEA.HI.X.SX32 R37, R28, R4, 0x1, P3 ;  /* 0x000000041c257211 */ /* 0x000fe400018f0eff */
[----:B-1----:R-:W-:-:S03]  /*46a0*/  LEA R40, P1, R18, R22, 0x1 ;  /* 0x0000001612287211 */ /* 0x002fc600078208ff */
[----:B------:R0:W-:Y:S01]  /*46b0*/  STL.64 [R1+0x628], R36 ;  /* 0x0006282401007387 */ /* 0x0001e20000100a00 */
[C---:B--2---:R-:W-:Y:S02]  /*46c0*/  LEA R38, P2, R25.reuse, R22, 0x1 ;  /* 0x0000001619267211 */ /* 0x044fe400078408ff */
[-C--:B------:R-:W-:Y:S02]  /*46d0*/  LEA.HI.X.SX32 R41, R18, R4.reuse, 0x1, P1 ;  /* 0x0000000412297211 */ /* 0x080fe400008f0eff */
[----:B------:R-:W-:Y:S01]  /*46e0*/  LEA.HI.X.SX32 R39, R25, R4, 0x1, P2 ;  /* 0x0000000419277211 */ /* 0x000fe200010f0eff */
[C---:B------:R-:W-:Y:S02]  /*46f0*/  IMAD R25, R21.reuse, 0x2, R24 ;  /* 0x0000000215197824 */ /* 0x040fe400078e0218 */
[----:B------:R-:W-:Y:S02]  /*4700*/  STL.64 [R1+0x620], R40 ;  /* 0x0006202801007387 */ /* 0x000fe40000100a00 */
[----:B------:R-:W-:Y:S01]  /*4710*/  IMAD R18, R21, 0x2, R25 ;  /* 0x0000000215127824 */ /* 0x000fe200078e0219 */
[C---:B0-----:R-:W-:Y:S01]  /*4720*/  LEA R36, P3, R27.reuse, R22, 0x1 ;  /* 0x000000161b247211 */ /* 0x041fe200078608ff */
[----:B------:R0:W-:Y:S03]  /*4730*/  STL.64 [R1+0x618], R38 ;  /* 0x0006182601007387 */ /* 0x0001e60000100a00 */
[----:B------:R-:W-:-:S02]  /*4740*/  LEA.HI.X.SX32 R37, R27, R4, 0x1, P3 ;  /* 0x000000041b257211 */ /* 0x000fc400018f0eff */
[----:B------:R-:W-:-:S03]  /*4750*/  LEA R28, P3, R26, R22, 0x1 ;  /* 0x000000161a1c7211 */ /* 0x000fc600078608ff */
[----:B------:R1:W-:Y:S01]  /*4760*/  STL.64 [R1+0x610], R36 ;  /* 0x0006102401007387 */ /* 0x0003e20000100a00 */
[----:B------:R-:W-:Y:S02]  /*4770*/  LEA.HI.X.SX32 R29, R26, R4, 0x1, P3 ;  /* 0x000000041a1d7211 */ /* 0x000fe400018f0eff */
[----:B0-----:R-:W-:-:S04]  /*4780*/  LEA R38, P1, R19, R22, 0x1 ;  /* 0x0000001613267211 */ /* 0x001fc800078208ff */
[----:B------:R-:W-:Y:S02]  /*4790*/  LEA.HI.X.SX32 R39, R19, R4, 0x1, P1 ;  /* 0x0000000413277211 */ /* 0x000fe400008f0eff */
[C---:B------:R-:W-:Y:S02]  /*47a0*/  LEA R19, R21.reuse, R18, 0x1 ;  /* 0x0000001215137211 */ /* 0x040fe400078e08ff */
[C---:B-1----:R-:W-:Y:S01]  /*47b0*/  LEA R36, P2, R20.reuse, R22, 0x1 ;  /* 0x0000001614247211 */ /* 0x042fe200078408ff */
[----:B------:R0:W-:Y:S03]  /*47c0*/  STL.64 [R1+0x608], R38 ;  /* 0x0006082601007387 */ /* 0x0001e60000100a00 */
[----:B------:R-:W-:Y:S01]  /*47d0*/  LEA.HI.X.SX32 R37, R20, R4, 0x1, P2 ;  /* 0x0000000414257211 */ /* 0x000fe200010f0eff */
[----:B------:R-:W-:-:S04]  /*47e0*/  IMAD R20, R21, 0x2, R19 ;  /* 0x0000000215147824 */ /* 0x000fc800078e0213 */
[----:B------:R1:W-:Y:S01]  /*47f0*/  STL.64 [R1+0x600], R36 ;  /* 0x0006002401007387 */ /* 0x0003e20000100a00 */
[----:B------:R-:W-:Y:S01]  /*4800*/  IMAD R21, R21, 0x2, R20 ;  /* 0x0000000215157824 */ /* 0x000fe200078e0214 */
[-C--:B0-----:R-:W-:Y:S02]  /*4810*/  LEA R38, P1, R23, R22.reuse, 0x1 ;  /* 0x0000001617267211 */ /* 0x081fe400078208ff */
[----:B------:R0:W-:Y:S02]  /*4820*/  STL.64 [R1+0x5f8], R28 ;  /* 0x0005f81c01007387 */ /* 0x0001e40000100a00 */
[----:B------:R-:W-:Y:S02]  /*4830*/  LEA R26, P4, R21, R22, 0x1 ;  /* 0x00000016151a7211 */ /* 0x000fe400078808ff */
[-C--:B------:R-:W-:Y:S02]  /*4840*/  LEA.HI.X.SX32 R39, R23, R4.reuse, 0x1, P1 ;  /* 0x0000000417277211 */ /* 0x080fe400008f0eff */
[----:B------:R-:W-:-:S02]  /*4850*/  LEA.HI.X.SX32 R27, R21, R4, 0x1, P4 ;  /* 0x00000004151b7211 */ /* 0x000fc400020f0eff */
[C---:B-1----:R-:W-:Y:S01]  /*4860*/  LEA R36, P2, R24.reuse, R22, 0x1 ;  /* 0x0000001618247211 */ /* 0x042fe200078408ff */
[----:B------:R1:W-:Y:S03]  /*4870*/  STL.64 [R1+0x5f0], R38 ;  /* 0x0005f02601007387 */ /* 0x0003e60000100a00 */
[----:B------:R-:W-:Y:S02]  /*4880*/  LEA.HI.X.SX32 R37, R24, R4, 0x1, P2 ;  /* 0x0000000418257211 */ /* 0x000fe400010f0eff */
[----:B0-----:R-:W-:-:S03]  /*4890*/  LEA R28, P3, R25, R22, 0x1 ;  /* 0x00000016191c7211 */ /* 0x001fc600078608ff */
[----:B------:R0:W-:Y:S01]  /*48a0*/  STL.64 [R1+0x5e8], R36 ;  /* 0x0005e82401007387 */ /* 0x0001e20000100a00 */
[----:B------:R-:W-:Y:S02]  /*48b0*/  LEA.HI.X.SX32 R29, R25, R4, 0x1, P3 ;  /* 0x00000004191d7211 */ /* 0x000fe400018f0eff */
[----:B-1----:R-:W-:-:S03]  /*48c0*/  LEA R38, P1, R18, R22, 0x1 ;  /* 0x0000001612267211 */ /* 0x002fc600078208ff */
[----:B------:R1:W-:Y:S01]  /*48d0*/  STL.64 [R1+0x5e0], R28 ;  /* 0x0005e01c01007387 */ /* 0x0003e20000100a00 */
[----:B------:R-:W-:Y:S02]  /*48e0*/  LEA.HI.X.SX32 R39, R18, R4, 0x1, P1 ;  /* 0x0000000412277211 */ /* 0x000fe400008f0eff */
[----:B0-----:R-:W-:-:S03]  /*48f0*/  LEA R36, P2, R19, R22, 0x1 ;  /* 0x0000001613247211 */ /* 0x001fc600078408ff */
[----:B------:R-:W-:Y:S01]  /*4900*/  STL.64 [R1+0x5d8], R38 ;  /* 0x0005d82601007387 */ /* 0x000fe20000100a00 */
[----:B------:R-:W-:Y:S02]  /*4910*/  LEA.HI.X.SX32 R37, R19, R4, 0x1, P2 ;  /* 0x0000000413257211 */ /* 0x000fe400010f0eff */
[C---:B-1----:R-:W-:Y:S02]  /*4920*/  LEA R28, P3, R20.reuse, R22, 0x1 ;  /* 0x00000016141c7211 */ /* 0x042fe400078608ff */
[----:B------:R-:W-:Y:S01]  /*4930*/  LEA R22, P1, R7, R6, 0x1 ;  /* 0x0000000607167211 */ /* 0x000fe200078208ff */
[----:B------:R-:W-:Y:S01]  /*4940*/  STL.64 [R1+0x5d0], R36 ;  /* 0x0005d02401007387 */ /* 0x000fe20000100a00 */
[----:B------:R-:W-:Y:S01]  /*4950*/  LEA.HI.X.SX32 R29, R20, R4, 0x1, P3 ;  /* 0x00000004141d7211 */ /* 0x000fe200018f0eff */
[----:B------:R-:W-:Y:S01]  /*4960*/  IMAD R4, R5, 0x8, R14 ;  /* 0x0000000805047824 */ /* 0x000fe200078e020e */
[-C--:B------:R-:W-:Y:S02]  /*4970*/  LEA R20, P0, R13, R6.reuse, 0x1 ;  /* 0x000000060d147211 */ /* 0x080fe400078008ff */
[----:B------:R-:W-:Y:S01]  /*4980*/  LEA R18, P2, R17, R6, 0x1 ;  /* 0x0000000611127211 */ /* 0x000fe200078408ff */
[----:B------:R-:W-:Y:S01]  /*4990*/  STL.64 [R1+0x5c8], R28 ;  /* 0x0005c81c01007387 */ /* 0x000fe20000100a00 */
[----:B------:R-:W-:-:S02]  /*49a0*/  LEA.HI.X.SX32 R23, R7, R0, 0x1, P1 ;  /* 0x0000000007177211 */ /* 0x000fc400008f0eff */
[-C--:B------:R-:W-:Y:S01]  /*49b0*/  LEA.HI.X.SX32 R21, R13, R0.reuse, 0x1, P0 ;  /* 0x000000000d157211 */ /* 0x080fe200000f0eff */
[----:B------:R-:W-:Y:S01]  /*49c0*/  STL.64 [R1+0x5c0], R26 ;  /* 0x0005c01a01007387 */ /* 0x000fe20000100a00 */
[----:B------:R-:W-:Y:S02]  /*49d0*/  LEA.HI.X.SX32 R19, R17, R0, 0x1, P2 ;  /* 0x0000000011137211 */ /* 0x000fe400010f0eff */
[C---:B------:R-:W-:Y:S01]  /*49e0*/  LEA R10, R5.reuse, R4, 0x3 ;  /* 0x00000004050a7211 */ /* 0x040fe200078e18ff */
[----:B------:R-:W-:Y:S04]  /*49f0*/  STL.64 [R1+0x5b8], R34 ;  /* 0x0005b82201007387 */ /* 0x000fe80000100a00 */
[----:B------:R0:W-:Y:S01]  /*4a00*/  STL.64 [R1+0x5b0], R22 ;  /* 0x0005b01601007387 */ /* 0x0001e20000100a00 */
[----:B------:R-:W-:-:S03]  /*4a10*/  IMAD R13, R5, 0x8, R10 ;  /* 0x00000008050d7824 */ /* 0x000fc600078e020a */
[----:B------:R1:W-:Y:S01]  /*4a20*/  STL.64 [R1+0x5a8], R20 ;  /* 0x0005a81401007387 */ /* 0x0003e20000100a00 */
[----:B------:R-:W-:-:S03]  /*4a30*/  IMAD R7, R5, 0x8, R13 ;  /* 0x0000000805077824 */ /* 0x000fc600078e020d */
[----:B------:R2:W-:Y:S01]  /*4a40*/  STL.64 [R1+0x5a0], R18 ;  /* 0x0005a01201007387 */ /* 0x0005e20000100a00 */
[-C--:B0-----:R-:W-:Y:S02]  /*4a50*/  LEA R22, P0, R8, R6.reuse, 0x1 ;  /* 0x0000000608167211 */ /* 0x081fe400078008ff */
[----:B-1----:R-:W-:Y:S02]  /*4a60*/  LEA R20, P1, R12, R6, 0x1 ;  /* 0x000000060c147211 */ /* 0x002fe400078208ff */
[----:B------:R-:W-:Y:S01]  /*4a70*/  LEA.HI.X.SX32 R23, R8, R0, 0x1, P0 ;  /* 0x0000000008177211 */ /* 0x000fe200000f0eff */
[----:B------:R-:W-:Y:S01]  /*4a80*/  IMAD R8, R5, 0x8, R7 ;  /* 0x0000000805087824 */ /* 0x000fe200078e0207 */
[----:B--2---:R-:W-:Y:S02]  /*4a90*/  LEA R18, P2, R16, R6, 0x1 ;  /* 0x0000000610127211 */ /* 0x004fe400078408ff */
[-C--:B------:R-:W-:Y:S01]  /*4aa0*/  LEA.HI.X.SX32 R21, R12, R0.reuse, 0x1, P1 ;  /* 0x000000000c157211 */ /* 0x080fe200008f0eff */
[----:B------:R0:W-:Y:S01]  /*4ab0*/  STL.64 [R1+0x598], R22 ;  /* 0x0005981601007387 */ /* 0x0001e20000100a00 */
[----:B------:R-:W-:-:S02]  /*4ac0*/  LEA.HI.X.SX32 R19, R16, R0, 0x1, P2 ;  /* 0x0000000010137211 */ /* 0x000fc400010f0eff */
[----:B------:R-:W-:Y:S01]  /*4ad0*/  LEA R12, R5, R8, 0x3 ;  /* 0x00000008050c7211 */ /* 0x000fe200078e18ff */
[----:B------:R1:W-:Y:S04]  /*4ae0*/  STL.64 [R1+0x590], R20 ;  /* 0x0005901401007387 */ /* 0x0003e80000100a00 */
[----:B------:R2:W-:Y:S01]  /*4af0*/  STL.64 [R1+0x588], R18 ;  /* 0x0005881201007387 */ /* 0x0005e20000100a00 */
[CC--:B0-----:R-:W-:Y:S02]  /*4b00*/  LEA R22, P0, R2.reuse, R6.reuse, 0x1 ;  /* 0x0000000602167211 */ /* 0x0c1fe400078008ff */
[----:B-1----:R-:W-:Y:S02]  /*4b10*/  LEA R20, P1, R9, R6, 0x1 ;  /* 0x0000000609147211 */ /* 0x002fe400078208ff */
[----:B------:R-:W-:Y:S01]  /*4b20*/  LEA.HI.X.SX32 R23, R2, R0, 0x1, P0 ;  /* 0x0000000002177211 */ /* 0x000fe200000f0eff */
[----:B------:R-:W-:Y:S01]  /*4b30*/  IMAD R2, R5, 0x8, R12 ;  /* 0x0000000805027824 */ /* 0x000fe200078e020c */
[----:B--2---:R-:W-:-:S02]  /*4b40*/  LEA R18, P2, R15, R6, 0x1 ;  /* 0x000000060f127211 */ /* 0x004fc400078408ff */
[-C--:B------:R-:W-:Y:S01]  /*4b50*/  LEA.HI.X.SX32 R21, R9, R0.reuse, 0x1, P1 ;  /* 0x0000000009157211 */ /* 0x080fe200008f0eff */
[----:B------:R-:W-:Y:S01]  /*4b60*/  STL.64 [R1+0x580], R22 ;  /* 0x0005801601007387 */ /* 0x000fe20000100a00 */
[----:B------:R-:W-:Y:S01]  /*4b70*/  LEA.HI.X.SX32 R19, R15, R0, 0x1, P2 ;  /* 0x000000000f137211 */ /* 0x000fe200010f0eff */
[----:B------:R-:W-:Y:S01]  /*4b80*/  IMAD R9, R5, 0x8, R2 ;  /* 0x0000000805097824 */ /* 0x000fe200078e0202 */
[C---:B------:R-:W-:Y:S01]  /*4b90*/  LEA R16, P2, R14.reuse, R6, 0x1 ;  /* 0x000000060e107211 */ /* 0x040fe200078408ff */
[----:B------:R0:W-:Y:S03]  /*4ba0*/  STL.64 [R1+0x578], R20 ;  /* 0x0005781401007387 */ /* 0x0001e60000100a00 */
[----:B------:R-:W-:Y:S01]  /*4bb0*/  LEA.HI.X.SX32 R17, R14, R0, 0x1, P2 ;  /* 0x000000000e117211 */ /* 0x000fe200010f0eff */
[----:B------:R1:W-:Y:S01]  /*4bc0*/  STL.64 [R1+0x570], R18 ;  /* 0x0005701201007387 */ /* 0x0003e20000100a00 */
[----:B0-----:R-:W-:-:S02]  /*4bd0*/  LEA R20, P0, R3, R6, 0x1 ;  /* 0x0000000603147211 */ /* 0x001fc400078008ff */
[----:B-1----:R-:W-:Y:S02]  /*4be0*/  LEA R18, P1, R11, R6, 0x1 ;  /* 0x000000060b127211 */ /* 0x002fe400078208ff */
[-C--:B------:R-:W-:Y:S02]  /*4bf0*/  LEA.HI.X.SX32 R21, R3, R0.reuse, 0x1, P0 ;  /* 0x0000000003157211 */ /* 0x080fe400000f0eff */
[----:B------:R-:W-:Y:S01]  /*4c00*/  LEA.HI.X.SX32 R19, R11, R0, 0x1, P1 ;  /* 0x000000000b137211 */ /* 0x000fe200008f0eff */
[C---:B------:R-:W-:Y:S02]  /*4c10*/  IMAD R11, R5.reuse, 0x8, R9 ;  /* 0x00000008050b7824 */ /* 0x040fe400078e0209 */
[----:B------:R0:W-:Y:S03]  /*4c20*/  STL.64 [R1+0x568], R20 ;  /* 0x0005681401007387 */ /* 0x0001e60000100a00 */
[----:B------:R-:W-:Y:S01]  /*4c30*/  LEA R3, R5, R11, 0x3 ;  /* 0x0000000b05037211 */ /* 0x000fe200078e18ff */
[----:B------:R1:W-:Y:S04]  /*4c40*/  STL.64 [R1+0x560], R18 ;  /* 0x0005601201007387 */ /* 0x0003e80000100a00 */
[----:B------:R2:W-:Y:S01]  /*4c50*/  STL.64 [R1+0x558], R16 ;  /* 0x0005581001007387 */ /* 0x0005e20000100a00 */
[----:B0-----:R-:W-:-:S02]  /*4c60*/  LEA R20, P0, R4, R6, 0x1 ;  /* 0x0000000604147211 */ /* 0x001fc400078008ff */
[----:B-1----:R-:W-:Y:S02]  /*4c70*/  LEA R18, P1, R10, R6, 0x1 ;  /* 0x000000060a127211 */ /* 0x002fe400078208ff */
[----:B------:R-:W-:Y:S01]  /*4c80*/  LEA.HI.X.SX32 R21, R4, R0, 0x1, P0 ;  /* 0x0000000004157211 */ /* 0x000fe200000f0eff */
[----:B------:R-:W-:Y:S01]  /*4c90*/  IMAD R4, R5, 0x8, R3 ;  /* 0x0000000805047824 */ /* 0x000fe200078e0203 */
[C---:B--2---:R-:W-:Y:S02]  /*4ca0*/  LEA R16, P2, R13.reuse, R6, 0x1 ;  /* 0x000000060d107211 */ /* 0x044fe400078408ff */
        /* <DEDUP_REMOVED lines=9> */
[C---:B-1----:R-:W-:Y:S02]  /*4d40*/  LEA R16, P1, R8.reuse, R6, 0x1 ;  /* 0x0000000608107211 */ /* 0x042fe400078208ff */
[-C--:B------:R-:W-:Y:S01]  /*4d50*/  LEA.HI.X.SX32 R19, R7, R0.reuse, 0x1, P0 ;  /* 0x0000000007137211 */ /* 0x080fe200000f0eff */
[----:B------:R-:W-:Y:S01]  /*4d60*/  IMAD R7, R5, 0x8, R10 ;  /* 0x0000000805077824 */ /* 0x000fe200078e020a */
[----:B------:R-:W-:-:S03]  /*4d70*/  LEA.HI.X.SX32 R17, R8, R0, 0x1, P1 ;  /* 0x0000000008117211 */ /* 0x000fc600008f0eff */
[----:B------:R0:W-:Y:S01]  /*4d80*/  STL.64 [R1+0x538], R18 ;  /* 0x0005381201007387 */ /* 0x0001e20000100a00 */
[----:B------:R-:W-:-:S03]  /*4d90*/  LEA R8, R5, R7, 0x3 ;  /* 0x0000000705087211 */ /* 0x000fc600078e18ff */
[----:B------:R1:W-:Y:S04]  /*4da0*/  STL.64 [R1+0x530], R16 ;  /* 0x0005301001007387 */ /* 0x0003e80000100a00 */
[----:B------:R2:W-:Y:S01]  /*4db0*/  STL.64 [R1+0x528], R14 ;  /* 0x0005280e01007387 */ /* 0x0005e20000100a00 */
[CC--:B0-----:R-:W-:Y:S02]  /*4dc0*/  LEA R18, P0, R2.reuse, R6.reuse, 0x1 ;  /* 0x0000000602127211 */ /* 0x0c1fe400078008ff */
[----:B-1----:R-:W-:Y:S02]  /*4dd0*/  LEA R16, P1, R9, R6, 0x1 ;  /* 0x0000000609107211 */ /* 0x002fe400078208ff */
[----:B------:R-:W-:Y:S02]  /*4de0*/  LEA.HI.X.SX32 R19, R2, R0, 0x1, P0 ;  /* 0x0000000002137211 */ /* 0x000fe400000f0eff */
[----:B--2---:R-:W-:-:S02]  /*4df0*/  LEA R14, P2, R11, R6, 0x1 ;  /* 0x000000060b0e7211 */ /* 0x004fc400078408ff */
[-C--:B------:R-:W-:Y:S01]  /*4e00*/  LEA.HI.X.SX32 R17, R9, R0.reuse, 0x1, P1 ;  /* 0x0000000009117211 */ /* 0x080fe200008f0eff */
[----:B------:R-:W-:Y:S01]  /*4e10*/  STL.64 [R1+0x520], R18 ;  /* 0x0005201201007387 */ /* 0x000fe20000100a00 */
[----:B------:R-:W-:Y:S01]  /*4e20*/  LEA.HI.X.SX32 R15, R11, R0, 0x1, P2 ;  /* 0x000000000b0f7211 */ /* 0x000fe200010f0eff */
[C---:B------:R-:W-:Y:S01]  /*4e30*/  IMAD R9, R5.reuse, 0x8, R8 ;  /* 0x0000000805097824 */ /* 0x040fe200078e0208 */
[C---:B------:R-:W-:Y:S01]  /*4e40*/  LEA R12, P2, R10.reuse, R6, 0x1 ;  /* 0x000000060a0c7211 */ /* 0x040fe200078408ff */
[----:B------:R0:W-:Y:S02]  /*4e50*/  STL.64 [R1+0x518], R16 ;  /* 0x0005181001007387 */ /* 0x0001e40000100a00 */
[----:B------:R-:W-:Y:S01]  /*4e60*/  IMAD R2, R5, 0x8, R9 ;  /* 0x0000000805027824 */ /* 0x000fe200078e0209 */
        /* <DEDUP_REMOVED lines=9> */
[----:B------:R1:W-:Y:S02]  /*4f00*/  STL.64 [R1+0x500], R14 ;  /* 0x0005000e01007387 */ /* 0x0003e40000100a00 */
[----:B------:R-:W-:Y:S02]  /*4f10*/  IMAD R5, R5, 0x8, R4 ;  /* 0x0000000805057824 */ /* 0x000fe400078e0204 */
[----:B------:R2:W-:Y:S03]  /*4f20*/  STL.64 [R1+0x4f8], R12 ;  /* 0x0004f80c01007387 */ /* 0x0005e60000100a00 */
[-C--:B------:R-:W-:Y:S02]  /*4f30*/  LEA R10, P3, R5, R6.reuse, 0x1 ;  /* 0x00000006050a7211 */ /* 0x080fe400078608ff */
[----:B0-----:R-:W-:Y:S02]  /*4f40*/  LEA R16, P0, R7, R6, 0x1 ;  /* 0x0000000607107211 */ /* 0x001fe400078008ff */
[----:B------:R-:W-:-:S02]  /*4f50*/  LEA.HI.X.SX32 R11, R5, R0, 0x1, P3 ;  /* 0x00000000050b7211 */ /* 0x000fc400018f0eff */
[C---:B-1----:R-:W-:Y:S02]  /*4f60*/  LEA R14, P1, R8.reuse, R6, 0x1 ;  /* 0x00000006080e7211 */ /* 0x042fe400078208ff */
[----:B------:R-:W-:Y:S02]  /*4f70*/  LEA.HI.X.SX32 R17, R7, R0, 0x1, P0 ;  /* 0x0000000007117211 */ /* 0x000fe400000f0eff */
[C---:B--2---:R-:W-:Y:S02]  /*4f80*/  LEA R12, P2, R9.reuse, R6, 0x1 ;  /* 0x00000006090c7211 */ /* 0x044fe400078408ff */
[-C--:B------:R-:W-:Y:S01]  /*4f90*/  LEA.HI.X.SX32 R15, R8, R0.reuse, 0x1, P1 ;  /* 0x00000000080f7211 */ /* 0x080fe200008f0eff */
[----:B------:R0:W-:Y:S01]  /*4fa0*/  STL.64 [R1+0x4f0], R16 ;  /* 0x0004f01001007387 */ /* 0x0001e20000100a00 */
[----:B------:R-:W-:-:S03]  /*4fb0*/  LEA.HI.X.SX32 R13, R9, R0, 0x1, P2 ;  /* 0x00000000090d7211 */ /* 0x000fc600010f0eff */
[----:B------:R1:W-:Y:S04]  /*4fc0*/  STL.64 [R1+0x4e8], R14 ;  /* 0x0004e80e01007387 */ /* 0x0003e80000100a00 */
[----:B------:R2:W-:Y:S01]  /*4fd0*/  STL.64 [R1+0x4e0], R12 ;  /* 0x0004e00c01007387 */ /* 0x0005e20000100a00 */
[CC--:B0-----:R-:W-:Y:S02]  /*4fe0*/  LEA R16, P0, R2.reuse, R6.reuse, 0x1 ;  /* 0x0000000602107211 */ /* 0x0c1fe400078008ff */
[----:B-1----:R-:W-:Y:S02]  /*4ff0*/  LEA R14, P1, R3, R6, 0x1 ;  /* 0x00000006030e7211 */ /* 0x002fe400078208ff */
[----:B------:R-:W-:Y:S01]  /*5000*/  LEA.HI.X.SX32 R17, R2, R0, 0x1, P0 ;  /* 0x0000000002117211 */ /* 0x000fe200000f0eff */
[----:B------:R-:W-:Y:S01]  /*5010*/  IMAD.MOV.U32 R2, RZ, RZ, 0x3f800000 ;  /* 0x3f800000ff027424 */ /* 0x000fe200078e00ff */
[----:B--2---:R-:W-:-:S02]  /*5020*/  LEA R12, P2, R4, R6, 0x1 ;  /* 0x00000006040c7211 */ /* 0x004fc400078408ff */
[-C--:B------:R-:W-:Y:S01]  /*5030*/  LEA.HI.X.SX32 R15, R3, R0.reuse, 0x1, P1 ;  /* 0x00000000030f7211 */ /* 0x080fe200008f0eff */
[----:B------:R-:W-:Y:S01]  /*5040*/  STL.64 [R1+0x4d8], R16 ;  /* 0x0004d81001007387 */ /* 0x000fe20000100a00 */
[----:B------:R-:W-:Y:S01]  /*5050*/  LEA.HI.X.SX32 R13, R4, R0, 0x1, P2 ;  /* 0x00000000040d7211 */ /* 0x000fe200010f0eff */
[----:B------:R-:W-:Y:S01]  /*5060*/  IMAD.MOV.U32 R0, RZ, RZ, -0x800000 ;  /* 0xff800000ff007424 */ /* 0x000fe200078e00ff */
[----:B------:R-:W-:Y:S01]  /*5070*/  IADD3 R3, R31, 0x8, RZ ;  /* 0x000000081f037810 */ /* 0x000fe20007ffe0ff */
[----:B------:R-:W-:Y:S04]  /*5080*/  STL.64 [R1+0x4d0], R14 ;  /* 0x0004d00e01007387 */ /* 0x000fe80000100a00 */
[----:B------:R-:W-:Y:S04]  /*5090*/  STL.64 [R1+0x4c8], R12 ;  /* 0x0004c80c01007387 */ /* 0x000fe80000100a00 */
[----:B------:R-:W-:Y:S04]  /*50a0*/  STL.64 [R1+0x4c0], R10 ;  /* 0x0004c00a01007387 */ /* 0x000fe80000100a00 */
[----:B------:R0:W-:Y:S04]  /*50b0*/  STL [R1+0x4b4], R2 ;  /* 0x0004b40201007387 */ /* 0x0001e80000100800 */
[----:B------:R-:W-:Y:S04]  /*50c0*/  STL [R1+0x294], RZ ;  /* 0x000294ff01007387 */ /* 0x000fe80000100800 */
[----:B------:R1:W-:Y:S01]  /*50d0*/  STL [R1+0x60], R0 ;  /* 0x0000600001007387 */ /* 0x0003e20000100800 */
[----:B0-----:R-:W-:-:S03]  /*50e0*/  MOV R2, 0xff800000 ;  /* 0xff80000000027802 */ /* 0x001fc60000000f00 */
[----:B------:R-:W-:Y:S04]  /*50f0*/  STL [R1+0x290], RZ ;  /* 0x000290ff01007387 */ /* 0x000fe80000100800 */
[----:B------:R0:W-:Y:S01]  /*5100*/  STL [R1+0x64], R2 ;  /* 0x0000640201007387 */ /* 0x0001e20000100800 */
[----:B-1----:R-:W-:-:S03]  /*5110*/  IMAD.MOV.U32 R0, RZ, RZ, 0x3f800000 ;  /* 0x3f800000ff007424 */ /* 0x002fc600078e00ff */
[----:B------:R-:W-:Y:S04]  /*5120*/  STL [R1+0x260], RZ ;  /* 0x000260ff01007387 */ /* 0x000fe80000100800 */
[----:B------:R1:W-:Y:S01]  /*5130*/  STL [R1+0x4b8], R0 ;  /* 0x0004b80001007387 */ /* 0x0003e20000100800 */
[----:B0-----:R-:W-:-:S03]  /*5140*/  LOP3.LUT R2, R61, 0x40, RZ, 0x3c, !PT ;  /* 0x000000403d027812 */ /* 0x001fc600078e3cff */
[----:B------:R0:W-:Y:S04]  /*5150*/  STL [R1+0x264], RZ ;  /* 0x000264ff01007387 */ /* 0x0001e80000100800 */
[----:B------:R0:W-:Y:S01]  /*5160*/  STL [R1+0x268], RZ ;  /* 0x000268ff01007387 */ /* 0x0001e20000100800 */
[----:B-1----:R-:W-:-:S03]  /*5170*/  LOP3.LUT R0, R60, 0x40, RZ, 0x3c, !PT ;  /* 0x000000403c007812 */ /* 0x002fc600078e3cff */
        /* <DEDUP_REMOVED lines=125> */
[----:B------:R0:W-:Y:S02]  /*5950*/  STL [R1+0x6c8], R3 ;  /* 0x0006c80301007387 */ /* 0x0001e40000100800 */
.L_x_2:
[----:B------:R-:W2:Y:S04]  /*5960*/  LDL.64 R4, [R1+0x6b8] ;  /* 0x0006b80001047983 */ /* 0x000ea80000100a00 */
[----:B------:R-:W2:Y:S04]  /*5970*/  LDL R38, [R1+0x294] ;  /* 0x0002940001267983 */ /* 0x000ea80000100800 */
[----:B------:R-:W3:Y:S04]  /*5980*/  LDL.64 R12, [R1+0x6a8] ;  /* 0x0006a800010c7983 */ /* 0x000ee80000100a00 */
[----:B0---4-:R-:W4:Y:S04]  /*5990*/  LDL.64 R2, [R1+0x6b0] ;  /* 0x0006b00001027983 */ /* 0x011f280000100a00 */
[----:B------:R-:W4:Y:S04]  /*59a0*/  LDL.64 R14, [R1+0x688] ;  /* 0x00068800010e7983 */ /* 0x000f280000100a00 */
        /* <DEDUP_REMOVED lines=8> */
[----:B-----5:R0:W-:Y:S04]  /*5a30*/  STL [R1+0xa00], R60 ;  /* 0x000a003c01007387 */ /* 0x0201e80000100800 */
        /* <DEDUP_REMOVED lines=13> */
[----:B0-----:R-:W4:Y:S01]  /*5b10*/  LDL R60, [R1+0x2ac] ;  /* 0x0002ac00013c7983 */ /* 0x001f220000100800 */
[----:B--2---:R-:W-:-:S04]  /*5b20*/  IMAD.WIDE R4, R38, 0x2, R4 ;  /* 0x0000000226047825 */ /* 0x004fc800078e0204 */
[C---:B---3--:R-:W-:Y:S01]  /*5b30*/  IMAD.WIDE R12, R38.reuse, 0x2, R12 ;  /* 0x00000002260c7825 */ /* 0x048fe200078e020c */
[----:B------:R0:W2:Y:S03]  /*5b40*/  LDG.E.U16 R0, [R4.64] ;  /* 0x0000000604007981 */ /* 0x0000a6000c1e1500 */
[C---:B----4-:R-:W-:Y:S02]  /*5b50*/  IMAD.WIDE R2, R38.reuse, 0x2, R2 ;  /* 0x0000000226027825 */ /* 0x050fe400078e0202 */
[----:B------:R1:W3:Y:S04]  /*5b60*/  LDG.E.U16 R13, [R12.64] ;  /* 0x000000060c0d7981 */ /* 0x0002e8000c1e1500 */
[----:B------:R4:W2:Y:S01]  /*5b70*/  LDG.E.U16 R9, [R2.64] ;  /* 0x0000000602097981 */ /* 0x0008a2000c1e1500 */
[----:B0-----:R-:W-:-:S04]  /*5b80*/  IMAD.WIDE R4, R38, 0x2, R14 ;  /* 0x0000000226047825 */ /* 0x001fc800078e020e */
[C---:B------:R-:W-:Y:S01]  /*5b90*/  IMAD.WIDE R10, R38.reuse, 0x2, R10 ;  /* 0x00000002260a7825 */ /* 0x040fe200078e020a */
[----:B-1----:R0:W2:Y:S03]  /*5ba0*/  LDG.E.U16 R12, [R4.64] ;  /* 0x00000006040c7981 */ /* 0x0020a6000c1e1500 */
[C---:B----4-:R-:W-:Y:S01]  /*5bb0*/  IMAD.WIDE R2, R38.reuse, 0x2, R20 ;  /* 0x0000000226027825 */ /* 0x050fe200078e0214 */
[----:B------:R1:W4:Y:S04]  /*5bc0*/  LDG.E.U16 R8, [R10.64] ;  /* 0x000000060a087981 */ /* 0x000328000c1e1500 */
[----:B------:R-:W2:Y:S01]  /*5bd0*/  LDL.64 R20, [R1+0x648] ;  /* 0x0006480001147983 */ /* 0x000ea20000100a00 */
[----:B0-----:R-:W-:-:S03]  /*5be0*/  IMAD.WIDE R4, R38, 0x2, R30 ;  /* 0x0000000226047825 */ /* 0x001fc600078e021e */
[----:B------:R-:W3:Y:S01]  /*5bf0*/  LDL.64 R30, [R1+0x5f8] ;  /* 0x0005f800011e7983 */ /* 0x000ee20000100a00 */
[----:B-1----:R-:W-:-:S03]  /*5c00*/  IMAD.WIDE R10, R38, 0x2, R28 ;  /* 0x00000002260a7825 */ /* 0x002fc600078e021c */
[----:B------:R-:W4:Y:S01]  /*5c10*/  LDL.64 R28, [R1+0x5d8] ;  /* 0x0005d800011c7983 */ /* 0x000f220000100a00 */
[----:B------:R-:W-:-:S03]  /*5c20*/  IMAD.WIDE R6, R38, 0x2, R6 ;  /* 0x0000000226067825 */ /* 0x000fc600078e0206 */
[----:B------:R0:W4:Y:S04]  /*5c30*/  LDG.E.U16 R3, [R2.64] ;  /* 0x0000000602037981 */ /* 0x000128000c1e1500 */
[----:B------:R1:W4:Y:S01]  /*5c40*/  LDG.E.U16 R14, [R6.64] ;  /* 0x00000006060e7981 */ /* 0x000322000c1e1500 */
[----:B------:R-:W-:-:S03]  /*5c50*/  IMAD.WIDE R16, R38, 0x2, R16 ;  /* 0x0000000226107825 */ /* 0x000fc600078e0210 */
[----:B------:R0:W4:Y:S01]  /*5c60*/  LDG.E.U16 R4, [R4.64] ;  /* 0x0000000604047981 */ /* 0x000122000c1e1500 */
[----:B------:R-:W-:-:S03]  /*5c70*/  IMAD.WIDE R18, R38, 0x2, R18 ;  /* 0x0000000226127825 */ /* 0x000fc600078e0212 */
[----:B------:R0:W4:Y:S01]  /*5c80*/  LDG.E.U16 R11, [R10.64] ;  /* 0x000000060a0b7981 */ /* 0x000122000c1e1500 */
[----:B-1----:R-:W-:-:S03]  /*5c90*/  IMAD.WIDE R6, R38, 0x2, R42 ;  /* 0x0000000226067825 */ /* 0x002fc600078e022a */
[----:B------:R1:W4:Y:S04]  /*5ca0*/  LDG.E.U16 R15, [R18.64] ;  /* 0x00000006120f7981 */ /* 0x000328000c1e1500 */
[----:B------:R0:W4:Y:S04]  /*5cb0*/  LDG.E.U16 R7, [R6.64] ;  /* 0x0000000606077981 */ /* 0x000128000c1e1500 */
[----:B------:R-:W4:Y:S01]  /*5cc0*/  LDL.64 R42, [R1+0x5e0] ;  /* 0x0005e000012a7983 */ /* 0x000f220000100a00 */
[----:B-1----:R-:W-:-:S03]  /*5cd0*/  IMAD.WIDE R18, R38, 0x2, R40 ;  /* 0x0000000226127825 */ /* 0x002fc600078e0228 */
[----:B------:R-:W4:Y:S04]  /*5ce0*/  LDL.64 R40, [R1+0x5c0] ;  /* 0x0005c00001287983 */ /* 0x000f280000100a00 */
[----:B0-----:R0:W4:Y:S04]  /*5cf0*/  LDG.E.U16 R6, [R16.64] ;  /* 0x0000000610067981 */ /* 0x001128000c1e1500 */
[----:B------:R1:W4:Y:S01]  /*5d00*/  LDG.E.U16 R2, [R18.64] ;  /* 0x0000000612027981 */ /* 0x000322000c1e1500 */
[----:B0-----:R-:W-:-:S05]  /*5d10*/  IMAD.WIDE R16, R38, 0x2, R26 ;  /* 0x0000000226107825 */ /* 0x001fca00078e021a */
[----:B------:R0:W4:Y:S01]  /*5d20*/  LDG.E.U16 R26, [R16.64] ;  /* 0x00000006101a7981 */ /* 0x000122000c1e1500 */
[----:B-1----:R-:W-:-:S03]  /*5d30*/  IMAD.WIDE R18, R38, 0x2, R34 ;  /* 0x0000000226127825 */ /* 0x002fc600078e0222 */
[----:B------:R-:W4:Y:S01]  /*5d40*/  LDL.64 R34, [R1+0x5c8] ;  /* 0x0005c80001227983 */ /* 0x000f220000100a00 */
[----:B0-----:R-:W-:-:S03]  /*5d50*/  IMAD.WIDE R16, R38, 0x2, R36 ;  /* 0x0000000226107825 */ /* 0x001fc600078e0224 */
[----:B------:R-:W4:Y:S01]  /*5d60*/  LDL.64 R36, [R1+0x5d0] ;  /* 0x0005d00001247983 */ /* 0x000f220000100a00 */
[----:B------:R-:W-:-:S04]  /*5d70*/  IMAD.WIDE R22, R38, 0x2, R22 ;  /* 0x0000000226167825 */ /* 0x000fc800078e0216 */
[C---:B------:R-:W-:Y:S01]  /*5d80*/  IMAD.WIDE R24, R38.reuse, 0x2, R24 ;  /* 0x0000000226187825 */ /* 0x040fe200078e0218 */
[----:B------:R3:W4:Y:S04]  /*5d90*/  LDG.E.U16 R27, [R22.64] ;  /* 0x00000006161b7981 */ /* 0x000728000c1e1500 */
[----:B------:R4:W4:Y:S01]  /*5da0*/  LDG.E.U16 R5, [R24.64] ;  /* 0x0000000618057981 */ /* 0x000922000c1e1500 */
[----:B--2---:R-:W-:-:S04]  /*5db0*/  IMAD.WIDE R20, R38, 0x2, R20 ;  /* 0x0000000226147825 */ /* 0x004fc800078e0214 */
[C---:B---3--:R-:W-:Y:S01]  /*5dc0*/  IMAD.WIDE R22, R38.reuse, 0x2, R30 ;  /* 0x0000000226167825 */ /* 0x048fe200078e021e */
[----:B------:R0:W2:Y:S03]  /*5dd0*/  LDG.E.U16 R10, [R20.64] ;  /* 0x00000006140a7981 */ /* 0x0000a6000c1e1500 */
[C---:B----4-:R-:W-:Y:S01]  /*5de0*/  IMAD.WIDE R24, R38.reuse, 0x2, R28 ;  /* 0x0000000226187825 */ /* 0x050fe200078e021c */
[----:B------:R1:W3:Y:S04]  /*5df0*/  LDG.E.U16 R31, [R22.64] ;  /* 0x00000006161f7981 */ /* 0x0002e8000c1e1500 */
[----:B------:R4:W2:Y:S01]  /*5e00*/  LDG.E.U16 R29, [R18.64] ;  /* 0x00000006121d7981 */ /* 0x0008a2000c1e1500 */
[----:B0-----:R-:W-:-:S03]  /*5e10*/  IMAD.WIDE R20, R38, 0x2, R32 ;  /* 0x0000000226147825 */ /* 0x001fc600078e0220 */
[----:B------:R0:W3:Y:S04]  /*5e20*/  LDG.E.U16 R32, [R24.64] ;  /* 0x0000000618207981 */ /* 0x0000e8000c1e1500 */
[----:B------:R0:W3:Y:S01]  /*5e30*/  LDG.E.U16 R30, [R20.64] ;  /* 0x00000006141e7981 */ /* 0x0000e2000c1e1500 */
[----:B----4-:R-:W-:-:S03]  /*5e40*/  IMAD.WIDE R18, R38, 0x2, R52 ;  /* 0x0000000226127825 */ /* 0x010fc600078e0234 */
[----:B------:R4:W3:Y:S01]  /*5e50*/  LDG.E.U16 R28, [R16.64] ;  /* 0x00000006101c7981 */ /* 0x0008e2000c1e1500 */
[----:B0-----:R-:W-:-:S04]  /*5e60*/  IMAD.WIDE R20, R38, 0x2, R50 ;  /* 0x0000000226147825 */ /* 0x001fc800078e0232 */
[----:B----4-:R-:W-:-:S05]  /*5e70*/  IMAD.WIDE R16, R38, 0x2, R54 ;  /* 0x0000000226107825 */ /* 0x010fca00078e0236 */
[----:B------:R0:W4:Y:S01]  /*5e80*/  LDG.E.U16 R33, [R16.64] ;  /* 0x0000000610217981 */ /* 0x000122000c1e1500 */
[----:B------:R-:W-:-:S03]  /*5e90*/  IMAD.WIDE R24, R38, 0x2, R34 ;  /* 0x0000000226187825 */ /* 0x000fc600078e0222 */
[----:B------:R0:W4:Y:S01]  /*5ea0*/  LDG.E.U16 R34, [R18.64] ;  /* 0x0000000612227981 */ /* 0x000122000c1e1500 */
[----:B-1----:R-:W-:-:S03]  /*5eb0*/  IMAD.WIDE R22, R38, 0x2, R36 ;  /* 0x0000000226167825 */ /* 0x002fc600078e0224 */
[----:B------:R1:W4:Y:S04]  /*5ec0*/  LDG.E.U16 R35, [R20.64] ;  /* 0x0000000614237981 */ /* 0x000328000c1e1500 */
[----:B------:R1:W4:Y:S01]  /*5ed0*/  LDG.E.U16 R36, [R22.64] ;  /* 0x0000000616247981 */ /* 0x000322000c1e1500 */
[----:B0-----:R-:W-:-:S03]  /*5ee0*/  IMAD.WIDE R16, R38, 0x2, R48 ;  /* 0x0000000226107825 */ /* 0x001fc600078e0230 */
[----:B------:R0:W4:Y:S01]  /*5ef0*/  LDG.E.U16 R37, [R24.64] ;  /* 0x0000000618257981 */ /* 0x000122000c1e1500 */
[----:B------:R-:W-:-:S03]  /*5f00*/  IMAD.WIDE R18, R38, 0x2, R46 ;  /* 0x0000000226127825 */ /* 0x000fc600078e022e */
[----:B------:R0:W4:Y:S01]  /*5f10*/  LDG.E.U16 R16, [R16.64] ;  /* 0x0000000610107981 */ /* 0x000122000c1e1500 */
[----:B-1----:R-:W-:-:S03]  /*5f20*/  IMAD.WIDE R20, R38, 0x2, R44 ;  /* 0x0000000226147825 */ /* 0x002fc600078e022c */
[----:B------:R1:W4:Y:S01]  /*5f30*/  LDG.E.U16 R18, [R18.64] ;  /* 0x0000000612127981 */ /* 0x000322000c1e1500 */
[----:B------:R-:W-:-:S04]  /*5f40*/  IMAD.WIDE R22, R38, 0x2, R42 ;  /* 0x0000000226167825 */ /* 0x000fc800078e022a */
[----:B0-----:R-:W-:Y:S01]  /*5f50*/  IMAD.WIDE R24, R38, 0x2, R40 ;  /* 0x0000000226187825 */ /* 0x001fe200078e0228 */
[----:B------:R0:W4:Y:S04]  /*5f60*/  LDG.E.U16 R17, [R20.64] ;  /* 0x0000000614117981 */ /* 0x000128000c1e1500 */
[----:B-1----:R-:W4:Y:S04]  /*5f70*/  LDG.E.U16 R19, [R22.64] ;  /* 0x0000000616137981 */ /* 0x002f28000c1e1500 */
[----:B0-----:R-:W4:Y:S04]  /*5f80*/  LDG.E.U16 R20, [R24.64] ;  /* 0x0000000618147981 */ /* 0x001f28000c1e1500 */
[----:B------:R-:W0:Y:S02]  /*5f90*/  S2R R39, SR_TID.X ;  /* 0x0000000000277919 */ /* 0x000e240000002100 */
[----:B0-----:R-:W-:-:S02]  /*5fa0*/  LOP3.LUT R38, R39, 0xff, RZ, 0xc0, !PT ;  /* 0x000000ff27267812 */ /* 0x001fc400078ec0ff */
[----:B------:R-:W-:-:S03]  /*5fb0*/  SHF.R.S32.HI R40, RZ, 0x8, R39 ;  /* 0x00000008ff287819 */ /* 0x000fc60000011427 */
[----:B------:R-:W-:Y:S01]  /*5fc0*/  IMAD.SHL.U32 R38, R38, 0x2, RZ ;  /* 0x0000000226267824 */ /* 0x000fe200078e00ff */
[----:B------:R-:W-:-:S04]  /*5fd0*/  SGXT R40, R40, 0x1 ;  /* 0x000000012828781a */ /* 0x000fc80000000200 */
[----:B------:R-:W-:Y:S01]  /*5fe0*/  LOP3.LUT R38, R38, 0x210, R40, 0x78, !PT ;  /* 0x0000021026267812 */ /* 0x000fe200078e7828 */
[----:B------:R-:W-:Y:S01]  /*5ff0*/  BAR.SYNC.DEFER_BLOCKING 0x0 ;  /* 0x0000000000007b1d */ /* 0x000fe20000010000 */
[----:B------:R-:W-:Y:S02]  /*6000*/  SHF.R.S32.HI R42, RZ, 0x8, R39 ;  /* 0x00000008ff2a7819 */ /* 0x000fe40000011427 */
[----:B------:R-:W-:Y:S02]  /*6010*/  LOP3.LUT R39, R39, 0xff, RZ, 0xc0, !PT ;  /* 0x000000ff27277812 */ /* 0x000fe400078ec0ff */
[----:B------:R-:W-:-:S03]  /*6020*/  SGXT R42, R42, 0x1 ;  /* 0x000000012a2a781a */ /* 0x000fc60000000200 */
[----:B------:R-:W-:Y:S01]  /*6030*/  IMAD.SHL.U32 R39, R39, 0x2, RZ ;  /* 0x0000000227277824 */ /* 0x000fe200078e00ff */
[----:B------:R-:W-:Y:S04]  /*6040*/  STS.U16 [R38+0x20000], R0 ;  /* 0x0200000026007388 */ /* 0x000fe80000000400 */
[----:B------:R-:W-:Y:S04]  /*6050*/  STS.U16 [R38+0x21000], R3 ;  /* 0x0210000326007388 */ /* 0x000fe80000000400 */
[----:B------:R-:W-:Y:S04]  /*6060*/  STS.U16 [R38+0x22000], R4 ;  /* 0x0220000426007388 */ /* 0x000fe80000000400 */
[----:B------:R-:W-:Y:S04]  /*6070*/  STS.U16 [R38+0x23000], R5 ;  /* 0x0230000526007388 */ /* 0x000fe80000000400 */
[----:B------:R-:W-:Y:S01]  /*6080*/  STS.U16 [R38+0x24000], R2 ;  /* 0x0240000226007388 */ /* 0x000fe20000000400 */
[----:B------:R-:W-:-:S04]  /*6090*/  LOP3.LUT R39, R39, 0x210, R42, 0x78, !PT ;  /* 0x0000021027277812 */ /* 0x000fc800078e782a */
[----:B------:R-:W-:Y:S01]  /*60a0*/  LOP3.LUT R39, R39, 0x20, RZ, 0x3c, !PT ;  /* 0x0000002027277812 */ /* 0x000fe200078e3cff */
[----:B--2---:R-:W-:Y:S04]  /*60b0*/  STS.U16 [R38+0x25000], R29 ;  /* 0x0250001d26007388 */ /* 0x004fe80000000400 */
[----:B---3--:R-:W-:Y:S04]  /*60c0*/  STS.U16 [R38+0x26000], R31 ;  /* 0x0260001f26007388 */ /* 0x008fe80000000400 */
[----:B------:R0:W-:Y:S04]  /*60d0*/  STS.U16 [R38+0x27000], R32 ;  /* 0x0270002026007388 */ /* 0x0001e80000000400 */
[----:B0-----:R-:W0:Y:S04]  /*60e0*/  S2R R38, SR_TID.X ;  /* 0x0000000000267919 */ /* 0x001e280000002100 */
[----:B------:R-:W-:Y:S04]  /*60f0*/  STS.U16 [R39+0x20400], R9 ;  /* 0x0204000927007388 */ /* 0x000fe80000000400 */
[----:B------:R-:W-:Y:S04]  /*6100*/  STS.U16 [R39+0x21400], R14 ;  /* 0x0214000e27007388 */ /* 0x000fe80000000400 */
[----:B------:R-:W-:Y:S04]  /*6110*/  STS.U16 [R39+0x22400], R15 ;  /* 0x0224000f27007388 */ /* 0x000fe80000000400 */
[----:B------:R-:W-:Y:S04]  /*6120*/  STS.U16 [R39+0x23400], R27 ;  /* 0x0234001b27007388 */ /* 0x000fe80000000400 */
[----:B------:R-:W-:Y:S01]  /*6130*/  STS.U16 [R39+0x24400], R26 ;  /* 0x0244001a27007388 */ /* 0x000fe20000000400 */
[----:B0-----:R-:W-:-:S02]  /*6140*/  SHF.R.S32.HI R41, RZ, 0x8, R38 ;  /* 0x00000008ff297819 */ /* 0x001fc40000011426 */
[----:B------:R-:W-:Y:S01]  /*6150*/  LOP3.LUT R40, R38, 0xff, RZ, 0xc0, !PT ;  /* 0x000000ff26287812 */ /* 0x000fe200078ec0ff */
[----:B------:R-:W-:Y:S01]  /*6160*/  STS.U16 [R39+0x25400], R30 ;  /* 0x0254001e27007388 */ /* 0x000fe20000000400 */
[----:B------:R-:W-:Y:S02]  /*6170*/  SGXT R41, R41, 0x1 ;  /* 0x000000012929781a */ /* 0x000fe40000000200 */
[----:B------:R-:W-:Y:S01]  /*6180*/  SHF.L.U32 R40, R40, 0x1, RZ ;  /* 0x0000000128287819 */ /* 0x000fe200000006ff */
[----:B----4-:R-:W-:Y:S03]  /*6190*/  STS.U16 [R39+0x26400], R34 ;  /* 0x0264002227007388 */ /* 0x010fe60000000400 */
[----:B------:R-:W-:Y:S01]  /*61a0*/  LOP3.LUT R40, R40, 0x210, R41, 0x78, !PT ;  /* 0x0000021028287812 */ /* 0x000fe200078e7829 */
[----:B------:R0:W-:Y:S03]  /*61b0*/  STS.U16 [R39+0x27400], R36 ;  /* 0x0274002427007388 */ /* 0x0001e60000000400 */
[----:B------:R-:W-:-:S02]  /*61c0*/  LOP3.LUT R40, R40, 0x40, RZ, 0x3c, !PT ;  /* 0x0000004028287812 */ /* 0x000fc400078e3cff */
[----:B0-----:R-:W-:Y:S02]  /*61d0*/  SHF.R.S32.HI R39, RZ, 0x8, R38 ;  /* 0x00000008ff277819 */ /* 0x001fe40000011426 */
[----:B------:R-:W-:Y:S02]  /*61e0*/  LOP3.LUT R38, R38, 0xff, RZ, 0xc0, !PT ;  /* 0x000000ff26267812 */ /* 0x000fe400078ec0ff */
[----:B------:R-:W-:-:S03]  /*61f0*/  SGXT R39, R39, 0x1 ;  /* 0x000000012727781a */ /* 0x000fc60000000200 */
[----:B------:R-:W-:Y:S01]  /*6200*/  IMAD.SHL.U32 R38, R38, 0x2, RZ ;  /* 0x0000000226267824 */ /* 0x000fe200078e00ff */
[----:B------:R-:W-:Y:S04]  /*6210*/  STS.U16 [R40+0x20800], R13 ;  /* 0x0208000d28007388 */ /* 0x000fe80000000400 */
[----:B------:R-:W-:Y:S01]  /*6220*/  LOP3.LUT R38, R38, 0x210, R39, 0x78, !PT ;  /* 0x0000021026267812 */ /* 0x000fe200078e7827 */
[----:B------:R-:W-:Y:S03]  /*6230*/  STS.U16 [R40+0x21800], R12 ;  /* 0x0218000c28007388 */ /* 0x000fe60000000400 */
[----:B------:R-:W-:Y:S01]  /*6240*/  LOP3.LUT R38, R38, 0x60, RZ, 0x3c, !PT ;  /* 0x0000006026267812 */ /* 0x000fe200078e3cff */
        /* <DEDUP_REMOVED lines=14> */
[----:B------:R-:W-:Y:S06]  /*6330*/  BAR.SYNC.DEFER_BLOCKING 0x0 ;  /* 0x0000000000007b1d */ /* 0x000fec0000010000 */
[----:B------:R-:W-:Y:S04]  /*6340*/  LDSM.16.MT88.4 R56, [R60] ;  /* 0x000000003c38783b */ /* 0x000fe80000004200 */
[----:B------:R-:W0:Y:S04]  /*6350*/  LDSM.16.M88.4 R12, [R61+0x22000] ;  /* 0x022000003d0c783b */ /* 0x000e280000000200 */
[----:B------:R-:W1:Y:S04]  /*6360*/  LDSM.16.M88.4 R4, [R61+0x23000] ;  /* 0x023000003d04783b */ /* 0x000e680000000200 */
[----:B------:R-:W2:Y:S04]  /*6370*/  LDSM.16.MT88.4 R28, [R60+0x2000] ;  /* 0x002000003c1c783b */ /* 0x000ea80000004200 */
[----:B------:R-:W3:Y:S04]  /*6380*/  LDSM.16.M88.4 R36, [R61+0x24000] ;  /* 0x024000003d24783b */ /* 0x000ee80000000200 */
[----:B------:R-:W4:Y:S04]  /*6390*/  LDSM.16.M88.4 R20, [R61+0x25000] ;  /* 0x025000003d14783b */ /* 0x000f280000000200 */
[----:B------:R-:W2:Y:S04]  /*63a0*/  LDSM.16.M88.4 R48, [R61+0x26000] ;  /* 0x026000003d30783b */ /* 0x000ea80000000200 */
[----:B------:R-:W2:Y:S04]  /*63b0*/  LDSM.16.M88.4 R44, [R61+0x20000] ;  /* 0x020000003d2c783b */ /* 0x000ea80000000200 */
[----:B------:R-:W3:Y:S04]  /*63c0*/  LDSM.16.M88.4 R16, [R61+0x21000] ;  /* 0x021000003d10783b */ /* 0x000ee80000000200 */
[----:B------:R-:W3:Y:S01]  /*63d0*/  LDSM.16.M88.4 R32, [R61+0x27000] ;  /* 0x027000003d20783b */ /* 0x000ee20000000200 */
[C---:B0-----:R-:W-:Y:S08]  /*63e0*/  HMMA.16816.F32 R40, R56.reuse, R12, RZ ;  /* 0x0000000c3828723c */ /* 0x041ff000000018ff */
[----:B-1----:R-:W-:Y:S11]  /*63f0*/  HMMA.16816.F32 R8, R56, R4, RZ ;  /* 0x000000043808723c */ /* 0x002ff600000018ff */
[----:B------:R-:W-:Y:S05]  /*6400*/  @!UPT UIADD3 URZ, URZ, URZ, URZ ;  /* 0x0000003f3f3ff290 */ /* 0x000fea000fffe03f */
[----:B--2---:R-:W-:Y:S08]  /*6410*/  HMMA.16816.F32 R40, R28, R14, R40 ;  /* 0x0000000e1c28723c */ /* 0x004ff00000001828 */
[----:B---3--:R-:W-:Y:S08]  /*6420*/  HMMA.16816.F32 R12, R56, R36, RZ ;  /* 0x00000024380c723c */ /* 0x008ff000000018ff */
[----:B------:R-:W-:Y:S08]  /*6430*/  HMMA.16816.F32 R8, R28, R6, R8 ;  /* 0x000000061c08723c */ /* 0x000ff00000001808 */
[----:B----4-:R-:W-:Y:S08]  /*6440*/  HMMA.16816.F32 R4, R56, R20, RZ ;  /* 0x000000143804723c */ /* 0x010ff000000018ff */
[----:B------:R-:W-:Y:S08]  /*6450*/  HMMA.16816.F32 R36, R28, R38, R12 ;  /* 0x000000261c24723c */ /* 0x000ff0000000180c */
[C---:B------:R-:W-:Y:S08]  /*6460*/  HMMA.16816.F32 R12, R56.reuse, R48, RZ ;  /* 0x00000030380c723c */ /* 0x040ff000000018ff */
[C---:B------:R-:W-:Y:S08]  /*6470*/  HMMA.16816.F32 R52, R56.reuse, R44, RZ ;  /* 0x0000002c3834723c */ /* 0x040ff000000018ff */
[C---:B------:R-:W-:Y:S08]  /*6480*/  HMMA.16816.F32 R24, R56.reuse, R16, RZ ;  /* 0x000000103818723c */ /* 0x040ff000000018ff */
[----:B------:R-:W-:Y:S08]  /*6490*/  HMMA.16816.F32 R56, R56, R32, RZ ;  /* 0x000000203838723c */ /* 0x000ff000000018ff */
[C---:B------:R-:W-:Y:S08]  /*64a0*/  HMMA.16816.F32 R20, R28.reuse, R22, R4 ;  /* 0x000000161c14723c */ /* 0x040ff00000001804 */
[C---:B------:R-:W-:Y:S08]  /*64b0*/  HMMA.16816.F32 R12, R28.reuse, R50, R12 ;  /* 0x000000321c0c723c */ /* 0x040ff0000000180c */
[C---:B------:R-:W-:Y:S01]  /*64c0*/  HMMA.16816.F32 R56, R28.reuse, R34, R56 ;  /* 0x000000221c38723c */ /* 0x040fe20000001838 */
[----:B------:R-:W-:Y:S01]  /*64d0*/  LOP3.LUT R0, R61, 0x40, RZ, 0x3c, !PT ;  /* 0x000000403d007812 */ /* 0x000fe200078e3cff */
[----:B------:R-:W-:Y:S04]  /*64e0*/  LDSM.16.MT88.4 R32, [R60+0x6000] ;  /* 0x006000003c20783b */ /* 0x000fe80000004200 */
[----:B------:R-:W-:Y:S04]  /*64f0*/  LDSM.16.M88.4 R48, [R0+0x22000] ;  /* 0x022000000030783b */ /* 0x000fe80000000200 */
[----:B------:R-:W-:Y:S04]  /*6500*/  STL.64 [R1+0xc20], R22 ;  /* 0x000c201601007387 */ /* 0x000fe80000100a00 */
[----:B------:R-:W-:Y:S01]  /*6510*/  STL.64 [R1+0xc18], R20 ;  /* 0x000c181401007387 */ /* 0x000fe20000100a00 */
[C---:B------:R-:W-:Y:S03]  /*6520*/  HMMA.16816.F32 R16, R28.reuse, R18, R24 ;  /* 0x000000121c10723c */ /* 0x040fe60000001818 */
[----:B------:R-:W-:Y:S04]  /*6530*/  STL.64 [R1+0xc10], R14 ;  /* 0x000c100e01007387 */ /* 0x000fe80000100a00 */
[----:B------:R-:W-:Y:S01]  /*6540*/  STL.64 [R1+0xc08], R12 ;  /* 0x000c080c01007387 */ /* 0x000fe20000100a00 */
[----:B------:R-:W-:Y:S03]  /*6550*/  HMMA.16816.F32 R44, R28, R46, R52 ;  /* 0x0000002e1c2c723c */ /* 0x000fe60000001834 */
[----:B------:R-:W0:Y:S04]  /*6560*/  LDSM.16.M88.4 R12, [R0+0x25000] ;  /* 0x02500000000c783b */ /* 0x000e280000000200 */
[----:B------:R-:W1:Y:S04]  /*6570*/  LDSM.16.M88.4 R24, [R0+0x20000] ;  /* 0x020000000018783b */ /* 0x000e680000000200 */
[----:B------:R-:W2:Y:S04]  /*6580*/  LDSM.16.M88.4 R28, [R0+0x23000] ;  /* 0x02300000001c783b */ /* 0x000ea80000000200 */
[----:B------:R-:W-:Y:S04]  /*6590*/  STL.64 [R1+0xc00], R58 ;  /* 0x000c003a01007387 */ /* 0x000fe80000100a00 */
[----:B------:R-:W3:Y:S04]  /*65a0*/  LDSM.16.M88.4 R20, [R0+0x24000] ;  /* 0x024000000014783b */ /* 0x000ee80000000200 */
[----:B------:R-:W-:Y:S04]  /*65b0*/  STL.64 [R1+0xbf8], R56 ;  /* 0x000bf83801007387 */ /* 0x000fe80000100a00 */
[----:B------:R-:W4:Y:S04]  /*65c0*/  LDSM.16.M88.4 R56, [R0+0x26000] ;  /* 0x026000000038783b */ /* 0x000f280000000200 */
[----:B------:R-:W4:Y:S04]  /*65d0*/  LDSM.16.MT88.4 R52, [R60+0x4000] ;  /* 0x004000003c34783b */ /* 0x000f280000004200 */
[----:B------:R-:W-:Y:S01]  /*65e0*/  LDSM.16.M88.4 R4, [R0+0x21000] ;  /* 0x021000000004783b */ /* 0x000fe20000000200 */
[----:B0-----:R-:W-:-:S03]  /*65f0*/  IMAD.MOV.U32 R2, RZ, RZ, R15 ;  /* 0x000000ffff027224 */ /* 0x001fc600078e000f */
[----:B-1----:R-:W-:Y:S04]  /*6600*/  STL.64 [R1+0xbf0], R26 ;  /* 0x000bf01a01007387 */ /* 0x002fe80000100a00 */
[----:B--2---:R-:W-:Y:S04]  /*6610*/  STL [R1+0xbec], R31 ;  /* 0x000bec1f01007387 */ /* 0x004fe80000100800 */
[----:B---3--:R0:W-:Y:S04]  /*6620*/  STL.64 [R1+0x8], R22 ;  /* 0x0000081601007387 */ /* 0x0081e80000100a00 */
[----:B------:R-:W-:Y:S04]  /*6630*/  STL [R1+0xbe8], R2 ;  /* 0x000be80201007387 */ /* 0x000fe80000100800 */
[----:B----4-:R-:W-:Y:S01]  /*6640*/  STL.64 [R1+0x28], R58 ;  /* 0x0000283a01007387 */ /* 0x010fe20000100a00 */
[----:B------:R-:W-:Y:S03]  /*6650*/  HMMA.16816.F32 R36, R52, R20, R36 ;  /* 0x000000143424723c */ /* 0x000fe60000001824 */
[----:B0-----:R-:W2:Y:S04]  /*6660*/  LDL.LU.64 R22, [R1+0xc20] ;  /* 0x000c200001167983 */ /* 0x001ea80000300a00 */
[----:B------:R-:W2:Y:S01]  /*6670*/  LDL.LU.64 R20, [R1+0xc18] ;  /* 0x000c180001147983 */ /* 0x000ea20000300a00 */
[----:B------:R-:W-:-:S03]  /*6680*/  IMAD.MOV.U32 R3, RZ, RZ, R14 ;  /* 0x000000ffff037224 */ /* 0x000fc600078e000e */
[----:B------:R-:W3:Y:S01]  /*6690*/  LDL.LU.64 R14, [R1+0xc10] ;  /* 0x000c1000010e7983 */ /* 0x000ee20000300a00 */
[C---:B------:R-:W-:Y:S03]  /*66a0*/  HMMA.16816.F32 R44, R52.reuse, R24, R44 ;  /* 0x00000018342c723c */ /* 0x040fe6000000182c */
[----:B------:R-:W0:Y:S05]  /*66b0*/  LDSM.16.M88.4 R24, [R0+0x27000] ;  /* 0x027000000018783b */ /* 0x000e2a0000000200 */
[C---:B--2---:R-:W-:Y:S01]  /*66c0*/  HMMA.16816.F32 R20, R52.reuse, R12, R20 ;  /* 0x0000000c3414723c */ /* 0x044fe20000001814 */
[----:B------:R-:W3:Y:S01]  /*66d0*/  LDL.LU.64 R12, [R1+0xc08] ;  /* 0x000c0800010c7983 */ /* 0x000ee20000300a00 */
[----:B0-----:R-:W-:Y:S01]  /*66e0*/  MOV R31, R26 ;  /* 0x0000001a001f7202 */ /* 0x001fe20000000f00 */
[----:B------:R-:W-:Y:S11]  /*66f0*/  IMAD.MOV.U32 R2, RZ, RZ, R27 ;  /* 0x000000ffff027224 */ /* 0x000ff600078e001b */
[----:B------:R-:W-:Y:S09]  /*6700*/  @!UPT UIADD3 URZ, URZ, URZ, URZ ;  /* 0x0000003f3f3ff290 */ /* 0x000ff2000fffe03f */
[----:B------:R0:W-:Y:S04]  /*6710*/  STL.64 [R1+0xbe0], R22 ;  /* 0x000be01601007387 */ /* 0x0001e80000100a00 */
[----:B------:R1:W-:Y:S04]  /*6720*/  STL.64 [R1+0xbd8], R20 ;  /* 0x000bd81401007387 */ /* 0x0003e80000100a00 */
[----:B0-----:R-:W2:Y:S04]  /*6730*/  LDL.LU R22, [R1+0x8] ;  /* 0x0000080001167983 */ /* 0x001ea80000300800 */
[----:B------:R-:W2:Y:S04]  /*6740*/  LDL.LU R23, [R1+0xc] ;  /* 0x00000c0001177983 */ /* 0x000ea80000300800 */
[----:B------:R-:W4:Y:S01]  /*6750*/  LDL.LU.64 R58, [R1+0xc00] ;  /* 0x000c0000013a7983 */ /* 0x000f220000300a00 */
[C---:B---3--:R-:W-:Y:S03]  /*6760*/  HMMA.16816.F32 R12, R52.reuse, R56, R12 ;  /* 0x00000038340c723c */ /* 0x048fe6000000180c */
[----:B------:R-:W4:Y:S04]  /*6770*/  LDL.LU.64 R56, [R1+0xbf8] ;  /* 0x000bf80001387983 */ /* 0x000f280000300a00 */
[----:B------:R-:W3:Y:S01]  /*6780*/  LDL.LU.64 R26, [R1+0xbf0] ;  /* 0x000bf000011a7983 */ /* 0x000ee20000300a00 */
[C---:B------:R-:W-:Y:S08]  /*6790*/  HMMA.16816.F32 R40, R52.reuse, R48, R40 ;  /* 0x000000303428723c */ /* 0x040ff00000001828 */
[C---:B------:R-:W-:Y:S08]  /*67a0*/  HMMA.16816.F32 R16, R52.reuse, R4, R16 ;  /* 0x000000043410723c */ /* 0x040ff00000001810 */
[----:B------:R-:W-:Y:S08]  /*67b0*/  HMMA.16816.F32 R8, R52, R28, R8 ;  /* 0x0000001c3408723c */ /* 0x000ff00000001808 */
[C---:B------:R-:W-:Y:S08]  /*67c0*/  HMMA.16816.F32 R48, R32.reuse, R50, R40 ;  /* 0x000000322030723c */ /* 0x040ff00000001828 */
[----:B--2---:R-:W-:Y:S08]  /*67d0*/  HMMA.16816.F32 R36, R32, R22, R36 ;  /* 0x000000162024723c */ /* 0x004ff00000001824 */
[----:B----4-:R-:W-:Y:S01]  /*67e0*/  HMMA.16816.F32 R52, R52, R24, R56 ;  /* 0x000000183434723c */ /* 0x010fe20000001838 */
[----:B------:R-:W0:Y:S07]  /*67f0*/  LDSM.16.M88.4 R56, [R61+0x20080] ;  /* 0x020080003d38783b */ /* 0x000e2e0000000200 */
[----:B---3--:R-:W-:Y:S07]  /*6800*/  HMMA.16816.F32 R24, R32, R26, R44 ;  /* 0x0000001a2018723c */ /* 0x008fee000000182c */
[----:B------:R-:W-:-:S02]  /*6810*/  IMAD.MOV.U32 R46, RZ, RZ, R31 ;  /* 0x000000ffff2e7224 */ /* 0x000fc400078e001f */
[----:B------:R-:W2:Y:S01]  /*6820*/  LDL.LU R31, [R1+0xbec] ;  /* 0x000bec00011f7983 */ /* 0x000ea20000300800 */
[----:B------:R-:W-:-:S03]  /*6830*/  IMAD.MOV.U32 R47, RZ, RZ, R2 ;  /* 0x000000ffff2f7224 */ /* 0x000fc600078e0002 */
[----:B------:R-:W3:Y:S04]  /*6840*/  LDL.LU R2, [R1+0xbe8] ;  /* 0x000be80001027983 */ /* 0x000ee80000300800 */
[----:B------:R-:W4:Y:S04]  /*6850*/  LDL.LU R42, [R1+0x28] ;  /* 0x00002800012a7983 */ /* 0x000f280000300800 */
[----:B------:R-:W4:Y:S04]  /*6860*/  LDL.LU R43, [R1+0x2c] ;  /* 0x00002c00012b7983 */ /* 0x000f280000300800 */
[----:B------:R-:W2:Y:S04]  /*6870*/  LDL.LU.64 R22, [R1+0xbe0] ;  /* 0x000be00001167983 */ /* 0x000ea80000300a00 */
[----:B-1----:R-:W2:Y:S01]  /*6880*/  LDL.LU.64 R20, [R1+0xbd8] ;  /* 0x000bd80001147983 */ /* 0x002ea20000300a00 */
[C---:B------:R-:W-:Y:S03]  /*6890*/  HMMA.16816.F32 R4, R32.reuse, R6, R16 ;  /* 0x000000062004723c */ /* 0x040fe60000001810 */
[----:B------:R-:W1:Y:S05]  /*68a0*/  LDSM.16.MT88.4 R16, [R60+0x8000] ;  /* 0x008000003c10783b */ /* 0x000e6a0000004200 */
[----:B------:R-:W-:Y:S01]  /*68b0*/  HMMA.16816.F32 R52, R32, R46, R52 ;  /* 0x0000002e2034723c */ /* 0x000fe20000001834 */
[----:B0-----:R-:W-:Y:S04]  /*68c0*/  STL.64 [R1+0x48], R58 ;  /* 0x0000483a01007387 */ /* 0x001fe80000100a00 */
[----:B------:R-:W-:Y:S03]  /*68d0*/  LDSM.16.M88.4 R44, [R61+0x23080] ;  /* 0x023080003d2c783b */ /* 0x000fe60000000200 */
[----:B-1----:R-:W-:Y:S01]  /*68e0*/  HMMA.16816.F32 R24, R16, R56, R24 ;  /* 0x000000381018723c */ /* 0x002fe20000001818 */
[----:B------:R-:W-:Y:S07]  /*68f0*/  LDSM.16.MT88.4 R56, [R60+0xa000] ;  /* 0x00a000003c38783b */ /* 0x000fee0000004200 */
[C---:B----4-:R-:W-:Y:S01]  /*6900*/  HMMA.16816.F32 R12, R32.reuse, R42, R12 ;  /* 0x0000002a200c723c */ /* 0x050fe2000000180c */
[----:B------:R-:W-:Y:S07]  /*6910*/  LDSM.16.M88.4 R40, [R61+0x22080] ;  /* 0x022080003d28783b */ /* 0x000fee0000000200 */
[----:B--2---:R-:W-:Y:S11]  /*6920*/  HMMA.16816.F32 R28, R32, R30, R8 ;  /* 0x0000001e201c723c */ /* 0x004ff60000001808 */
[----:B------:R-:W-:Y:S04]  /*6930*/  @!UPT UIADD3 URZ, URZ, URZ, URZ ;  /* 0x0000003f3f3ff290 */ /* 0x000fe8000fffe03f */
[----:B------:R-:W-:Y:S04]  /*6940*/  STL.64 [R1+0xbd0], R14 ;  /* 0x000bd00e01007387 */ /* 0x000fe80000100a00 */
[----:B------:R-:W-:Y:S04]  /*6950*/  STL.64 [R1+0xbc8], R12 ;  /* 0x000bc80c01007387 */ /* 0x000fe80000100a00 */
[----:B------:R-:W-:Y:S04]  /*6960*/  STL.64 [R1+0xbc0], R54 ;  /* 0x000bc03601007387 */ /* 0x000fe80000100a00 */
[----:B------:R-:W-:Y:S04]  /*6970*/  STL.64 [R1+0xbb8], R52 ;  /* 0x000bb83401007387 */ /* 0x000fe80000100a00 */
[----:B------:R-:W-:Y:S04]  /*6980*/  STL.64 [R1+0xbb0], R26 ;  /* 0x000bb01a01007387 */ /* 0x000fe80000100a00 */
[----:B------:R-:W-:Y:S04]  /*6990*/  STL.64 [R1+0xba8], R24 ;  /* 0x000ba81801007387 */ /* 0x000fe80000100a00 */
[----:B------:R-:W0:Y:S04]  /*69a0*/  LDSM.16.M88.4 R12, [R61+0x25080] ;  /* 0x025080003d0c783b */ /* 0x000e280000000200 */
[----:B------:R-:W1:Y:S01]  /*69b0*/  LDSM.16.M88.4 R24, [R61+0x27080] ;  /* 0x027080003d18783b */ /* 0x000e620000000200 */
[----:B------:R-:W-:Y:S01]  /*69c0*/  MOV R10, R3 ;  /* 0x00000003000a7202 */ /* 0x000fe20000000f00 */
[----:B---3--:R-:W-:-:S02]  /*69d0*/  IMAD.MOV.U32 R11, RZ, RZ, R2 ;  /* 0x000000ffff0b7224 */ /* 0x008fc400078e0002 */
[----:B------:R-:W2:Y:S05]  /*69e0*/  LDSM.16.M88.4 R52, [R61+0x26080] ;  /* 0x026080003d34783b */ /* 0x000eaa0000000200 */
[----:B------:R-:W-:Y:S01]  /*69f0*/  HMMA.16816.F32 R20, R32, R10, R20 ;  /* 0x0000000a2014723c */ /* 0x000fe20000001814 */
[----:B------:R-:W3:Y:S04]  /*6a00*/  LDSM.16.M88.4 R8, [R61+0x21080] ;  /* 0x021080003d08783b */ /* 0x000ee80000000200 */
[----:B------:R-:W4:Y:S04]  /*6a10*/  LDSM.16.M88.4 R32, [R61+0x24080] ;  /* 0x024080003d20783b */ /* 0x000f280000000200 */
[----:B0-----:R0:W-:Y:S11]  /*6a20*/  STL.64 [R1+0x8], R14 ;  /* 0x0000080e01007387 */ /* 0x0011f60000100a00 */
[----:B------:R-:W-:Y:S04]  /*6a30*/  @!UPT UIADD3 URZ, URZ, URZ, URZ ;  /* 0x0000003f3f3ff290 */ /* 0x000fe8000fffe03f */
[----:B------:R-:W-:Y:S01]  /*6a40*/  HMMA.16816.F32 R20, R16, R12, R20 ;  /* 0x0000000c1014723c */ /* 0x000fe20000001814 */
[----:B-1----:R1:W-:Y:S04]  /*6a50*/  STL.64 [R1+0x28], R26 ;  /* 0x0000281a01007387 */ /* 0x0023e80000100a00 */
[----:B0-----:R-:W3:Y:S04]  /*6a60*/  LDL.LU.64 R14, [R1+0xbd0] ;  /* 0x000bd000010e7983 */ /* 0x001ee80000300a00 */
[----:B------:R-:W3:Y:S01]  /*6a70*/  LDL.LU.64 R12, [R1+0xbc8] ;  /* 0x000bc800010c7983 */ /* 0x000ee20000300a00 */
[----:B--2---:R-:W-:-:S02]  /*6a80*/  IMAD.MOV.U32 R3, RZ, RZ, R54 ;  /* 0x000000ffff037224 */ /* 0x004fc400078e0036 */
[----:B------:R-:W-:Y:S02]  /*6a90*/  IMAD.MOV.U32 R2, RZ, RZ, R55 ;  /* 0x000000ffff027224 */ /* 0x000fe400078e0037 */
[----:B------:R-:W2:Y:S01]  /*6aa0*/  LDL.LU.64 R54, [R1+0xbc0] ;  /* 0x000bc00001367983 */ /* 0x000ea20000300a00 */
[C---:B---3--:R-:W-:Y:S03]  /*6ab0*/  HMMA.16816.F32 R12, R16.reuse, R52, R12 ;  /* 0x00000034100c723c */ /* 0x048fe6000000180c */
[----:B------:R-:W2:Y:S04]  /*6ac0*/  LDL.LU.64 R52, [R1+0xbb8] ;  /* 0x000bb80001347983 */ /* 0x000ea80000300a00 */
[----:B-1----:R-:W3:Y:S01]  /*6ad0*/  LDL.LU.64 R26, [R1+0xbb0] ;  /* 0x000bb000011a7983 */ /* 0x002ee20000300a00 */
[C---:B------:R-:W-:Y:S08]  /*6ae0*/  HMMA.16816.F32 R4, R16.reuse, R8, R4 ;  /* 0x000000081004723c */ /* 0x040ff00000001804 */
[C---:B------:R-:W-:Y:S08]  /*6af0*/  HMMA.16816.F32 R48, R16.reuse, R40, R48 ;  /* 0x000000281030723c */ /* 0x040ff00000001830 */
[C---:B------:R-:W-:Y:S08]  /*6b00*/  HMMA.16816.F32 R28, R16.reuse, R44, R28 ;  /* 0x0000002c101c723c */ /* 0x040ff0000000181c */
[----:B----4-:R-:W-:Y:S08]  /*6b10*/  HMMA.16816.F32 R36, R16, R32, R36 ;  /* 0x000000201024723c */ /* 0x010ff00000001824 */
[C---:B------:R-:W-:Y:S08]  /*6b20*/  HMMA.16816.F32 R40, R56.reuse, R42, R48 ;  /* 0x0000002a3828723c */ /* 0x040ff00000001830 */
[----:B------:R-:W-:Y:S08]  /*6b30*/  HMMA.16816.F32 R28, R56, R46, R28 ;  /* 0x0000002e381c723c */ /* 0x000ff0000000181c */
[----:B--2---:R-:W-:Y:S01]  /*6b40*/  HMMA.16816.F32 R16, R16, R24, R52 ;  /* 0x000000181010723c */ /* 0x004fe20000001834 */
[----:B------:R-:W3:Y:S04]  /*6b50*/  LDL.LU.64 R24, [R1+0xba8] ;  /* 0x000ba80001187983 */ /* 0x000ee80000300a00 */
[----:B------:R-:W3:Y:S04]  /*6b60*/  LDL.LU R54, [R1+0x48] ;  /* 0x0000480001367983 */ /* 0x000ee80000300800 */
[----:B------:R-:W3:Y:S04]  /*6b70*/  LDL.LU R55, [R1+0x4c] ;  /* 0x00004c0001377983 */ /* 0x000ee80000300800 */
[----:B------:R-:W2:Y:S04]  /*6b80*/  LDL.LU R50, [R1+0x8] ;  /* 0x0000080001327983 */ /* 0x000ea80000300800 */
[----:B------:R-:W2:Y:S04]  /*6b90*/  LDL.LU R51, [R1+0xc] ;  /* 0x00000c0001337983 */ /* 0x000ea80000300800 */
[----:B------:R-:W4:Y:S04]  /*6ba0*/  LDL.LU R46, [R1+0x28] ;  /* 0x00002800012e7983 */ /* 0x000f280000300800 */
[----:B------:R-:W4:Y:S01]  /*6bb0*/  LDL.LU R47, [R1+0x2c] ;  /* 0x00002c00012f7983 */ /* 0x000f220000300800 */
[C---:B------:R-:W-:Y:S03]  /*6bc0*/  HMMA.16816.F32 R8, R56.reuse, R10, R4 ;  /* 0x0000000a3808723c */ /* 0x040fe60000001804 */
[----:B------:R-:W-:Y:S05]  /*6bd0*/  LDSM.16.MT88.4 R4, [R60+0xc000] ;  /* 0x00c000003c04783b */ /* 0x000fea0000004200 */
[----:B------:R-:W-:Y:S07]  /*6be0*/  HMMA.16816.F32 R32, R56, R34, R36 ;  /* 0x000000223820723c */ /* 0x000fee0000001824 */
[----:B------:R-:W-:Y:S01]  /*6bf0*/  MOV R38, R3 ;  /* 0x0000000300267202 */ /* 0x000fe20000000f00 */
[----:B------:R-:W-:-:S07]  /*6c00*/  IMAD.MOV.U32 R39, RZ, RZ, R2 ;  /* 0x000000ffff277224 */ /* 0x000fce00078e0002 */
[C---:B------:R-:W-:Y:S01]  /*6c10*/  HMMA.16816.F32 R12, R56.reuse, R38, R12 ;  /* 0x00000026380c723c */ /* 0x040fe2000000180c */
[----:B------:R-:W-:Y:S07]  /*6c20*/  LDSM.16.M88.4 R36, [R0+0x23080] ;  /* 0x023080000024783b */ /* 0x000fee0000000200 */
[C---:B---3--:R-:W-:Y:S01]  /*6c30*/  HMMA.16816.F32 R24, R56.reuse, R54, R24 ;  /* 0x000000363818723c */ /* 0x048fe20000001818 */
[----:B------:R-:W0:Y:S07]  /*6c40*/  LDSM.16.M88.4 R52, [R0+0x20080] ;  /* 0x020080000034783b */ /* 0x000e2e0000000200 */
[C---:B--2---:R-:W-:Y:S01]  /*6c50*/  HMMA.16816.F32 R20, R56.reuse, R50, R20 ;  /* 0x000000323814723c */ /* 0x044fe20000001814 */
[----:B------:R-:W-:Y:S07]  /*6c60*/  LDSM.16.M88.4 R48, [R0+0x21080] ;  /* 0x021080000030783b */ /* 0x000fee0000000200 */
[----:B----4-:R-:W-:Y:S01]  /*6c70*/  HMMA.16816.F32 R56, R56, R46, R16 ;  /* 0x0000002e3838723c */ /* 0x010fe20000001810 */
[----:B------:R-:W-:Y:S04]  /*6c80*/  LDSM.16.M88.4 R44, [R0+0x22080] ;  /* 0x02208000002c783b */ /* 0x000fe80000000200 */
[----:B------:R-:W-:Y:S03]  /*6c90*/  LDSM.16.M88.4 R16, [R0+0x24080] ;  /* 0x024080000010783b */ /* 0x000fe60000000200 */
[C---:B0-----:R-:W-:Y:S01]  /*6ca0*/  HMMA.16816.F32 R24, R4.reuse, R52, R24 ;  /* 0x000000340418723c */ /* 0x041fe20000001818 */
[----:B------:R-:W-:Y:S04]  /*6cb0*/  STL.64 [R1+0x38], R54 ;  /* 0x0000383601007387 */ /* 0x000fe80000100a00 */
[----:B------:R-:W-:Y:S04]  /*6cc0*/  STL.64 [R1+0xba0], R14 ;  /* 0x000ba00e01007387 */ /* 0x000fe80000100a00 */
[----:B------:R-:W-:Y:S06]  /*6cd0*/  STL.64 [R1+0xb98], R12 ;  /* 0x000b980c01007387 */ /* 0x000fec0000100a00 */
[----:B------:R-:W-:Y:S04]  /*6ce0*/  STL.64 [R1+0xb90], R58 ;  /* 0x000b903a01007387 */ /* 0x000fe80000100a00 */
[----:B------:R-:W-:Y:S04]  /*6cf0*/  STL.64 [R1+0xb88], R56 ;  /* 0x000b883801007387 */ /* 0x000fe80000100a00 */
[----:B------:R-:W0:Y:S04]  /*6d00*/  LDSM.16.M88.4 R56, [R0+0x26080] ;  /* 0x026080000038783b */ /* 0x000e280000000200 */
[----:B------:R-:W-:Y:S04]  /*6d10*/  STL.64 [R1+0xb80], R26 ;  /* 0x000b801a01007387 */ /* 0x000fe80000100a00 */
[----:B------:R-:W-:Y:S04]  /*6d20*/  STL.64 [R1+0xb78], R24 ;  /* 0x000b781801007387 */ /* 0x000fe80000100a00 */
[----:B------:R-:W1:Y:S04]  /*6d30*/  LDSM.16.M88.4 R12, [R0+0x25080] ;  /* 0x02508000000c783b */ /* 0x000e680000000200 */
[----:B------:R-:W2:Y:S04]  /*6d40*/  LDSM.16.M88.4 R24, [R0+0x27080] ;  /* 0x027080000018783b */ /* 0x000ea80000000200 */
[----:B------:R-:W-:Y:S04]  /*6d50*/  STL [R1+0xb50], R0 ;  /* 0x000b500001007387 */ /* 0x000fe80000100800 */
[----:B------:R-:W3:Y:S04]  /*6d60*/  LDSM.16.MT88.4 R52, [R60+0xe000] ;  /* 0x00e000003c34783b */ /* 0x000ee80000004200 */
[----:B0-----:R0:W-:Y:S01]  /*6d70*/  STL.64 [R1+0x18], R58 ;  /* 0x0000183a01007387 */ /* 0x0011e20000100a00 */
[----:B-1----:R-:W-:Y:S01]  /*6d80*/  IMAD.MOV.U32 R3, RZ, RZ, R14 ;  /* 0x000000ffff037224 */ /* 0x002fe200078e000e */
[C---:B------:R-:W-:Y:S01]  /*6d90*/  HMMA.16816.F32 R20, R4.reuse, R12, R20 ;  /* 0x0000000c0414723c */ /* 0x040fe20000001814 */
[----:B------:R-:W-:Y:S01]  /*6da0*/  IMAD.MOV.U32 R2, RZ, RZ, R15 ;  /* 0x000000ffff027224 */ /* 0x000fe200078e000f */
[----:B--2---:R1:W-:Y:S04]  /*6db0*/  STL.64 [R1+0x28], R26 ;  /* 0x0000281a01007387 */ /* 0x0043e80000100a00 */
[----:B------:R-:W2:Y:S04]  /*6dc0*/  LDL.LU.64 R14, [R1+0xba0] ;  /* 0x000ba000010e7983 */ /* 0x000ea80000300a00 */
[----:B------:R-:W2:Y:S04]  /*6dd0*/  LDL.LU.64 R12, [R1+0xb98] ;  /* 0x000b9800010c7983 */ /* 0x000ea80000300a00 */
[----:B0-----:R-:W4:Y:S01]  /*6de0*/  LDL.LU.64 R58, [R1+0xb90] ;  /* 0x000b9000013a7983 */ /* 0x001f220000300a00 */
[C---:B------:R-:W-:Y:S08]  /*6df0*/  HMMA.16816.F32 R40, R4.reuse, R44, R40 ;  /* 0x0000002c0428723c */ /* 0x040ff00000001828 */
[C---:B--2---:R-:W-:Y:S01]  /*6e00*/  HMMA.16816.F32 R12, R4.reuse, R56, R12 ;  /* 0x00000038040c723c */ /* 0x044fe2000000180c */
[----:B------:R-:W4:Y:S04]  /*6e10*/  LDL.LU.64 R56, [R1+0xb88] ;  /* 0x000b880001387983 */ /* 0x000f280000300a00 */
[----:B-1----:R-:W2:Y:S03]  /*6e20*/  LDL.LU.64 R26, [R1+0xb80] ;  /* 0x000b8000011a7983 */ /* 0x002ea60000300a00 */
[C---:B------:R-:W-:Y:S08]  /*6e30*/  HMMA.16816.F32 R28, R4.reuse, R36, R28 ;  /* 0x00000024041c723c */ /* 0x040ff0000000181c */
[C---:B------:R-:W-:Y:S08]  /*6e40*/  HMMA.16816.F32 R8, R4.reuse, R48, R8 ;  /* 0x000000300408723c */ /* 0x040ff00000001808 */
[----:B------:R-:W-:Y:S08]  /*6e50*/  HMMA.16816.F32 R32, R4, R16, R32 ;  /* 0x000000100420723c */ /* 0x000ff00000001820 */
[C---:B---3--:R-:W-:Y:S08]  /*6e60*/  HMMA.16816.F32 R44, R52.reuse, R46, R40 ;  /* 0x0000002e342c723c */ /* 0x048ff00000001828 */
[----:B------:R-:W-:Y:S08]  /*6e70*/  HMMA.16816.F32 R28, R52, R38, R28 ;  /* 0x00000026341c723c */ /* 0x000ff0000000181c */
[----:B----4-:R-:W-:Y:S01]  /*6e80*/  HMMA.16816.F32 R4, R4, R24, R56 ;  /* 0x000000180404723c */ /* 0x010fe20000001838 */
[----:B------:R-:W2:Y:S04]  /*6e90*/  LDL.LU.64 R24, [R1+0xb78] ;  /* 0x000b780001187983 */ /* 0x000ea80000300a00 */
[----:B------:R-:W2:Y:S04]  /*6ea0*/  LDL.LU R58, [R1+0x38] ;  /* 0x00003800013a7983 */ /* 0x000ea80000300800 */
[----:B------:R-:W2:Y:S04]  /*6eb0*/  LDL.LU R59, [R1+0x3c] ;  /* 0x00003c00013b7983 */ /* 0x000ea80000300800 */
[----:B------:R-:W3:Y:S04]  /*6ec0*/  LDL.LU R42, [R1+0x28] ;  /* 0x00002800012a7983 */ /* 0x000ee80000300800 */
[----:B------:R-:W3:Y:S04]  /*6ed0*/  LDL.LU R43, [R1+0x2c] ;  /* 0x00002c00012b7983 */ /* 0x000ee80000300800 */
        /* <DEDUP_REMOVED lines=9> */
[C---:B--2---:R-:W-:Y:S01]  /*6f70*/  HMMA.16816.F32 R24, R52.reuse, R58, R24 ;  /* 0x0000003a3418723c */ /* 0x044fe20000001818 */
[----:B------:R-:W0:Y:S07]  /*6f80*/  LDSM.16.M88.4 R56, [R61+0x20100] ;  /* 0x020100003d38783b */ /* 0x000e2e0000000200 */
[C---:B----4-:R-:W-:Y:S01]  /*6f90*/  HMMA.16816.F32 R12, R52.reuse, R38, R12 ;  /* 0x00000026340c723c */ /* 0x050fe2000000180c */
[----:B------:R-:W-:Y:S07]  /*6fa0*/  LDSM.16.M88.4 R36, [R61+0x23100] ;  /* 0x023100003d24783b */ /* 0x000fee0000000200 */
[----:B---3--:R-:W-:Y:S01]  /*6fb0*/  HMMA.16816.F32 R52, R52, R42, R4 ;  /* 0x0000002a3434723c */ /* 0x008fe20000001804 */
[----:B------:R-:W1:Y:S04]  /*6fc0*/  LDSM.16.M88.4 R40, [R61+0x22100] ;  /* 0x022100003d28783b */ /* 0x000e680000000200 */
[----:B------:R-:W-:Y:S04]  /*6fd0*/  LDSM.16.M88.4 R4, [R61+0x24100] ;  /* 0x024100003d04783b */ /* 0x000fe80000000200 */
[----:B0-----:R-:W-:Y:S06]  /*6fe0*/  STL.64 [R1+0x38], R58 ;  /* 0x0000383a01007387 */ /* 0x001fec0000100a00 */
[----:B------:R-:W-:Y:S04]  /*6ff0*/  STL.64 [R1+0xb70], R14 ;  /* 0x000b700e01007387 */ /* 0x000fe80000100a00 */
[----:B------:R-:W-:Y:S04]  /*7000*/  STL.64 [R1+0xb68], R12 ;  /* 0x000b680c01007387 */ /* 0x000fe80000100a00 */
[----:B------:R-:W0:Y:S01]  /*7010*/  LDSM.16.M88.4 R12, [R61+0x25100] ;  /* 0x025100003d0c783b */ /* 0x000e220000000200 */
[C---:B------:R-:W-:Y:S03]  /*7020*/  HMMA.16816.F32 R24, R8.reuse, R56, R24 ;  /* 0x000000380818723c */ /* 0x040fe60000001818 */
[----:B------:R-:W-:Y:S04]  /*7030*/  STL.64 [R1+0xb60], R54 ;  /* 0x000b603601007387 */ /* 0x000fe80000100a00 */
[----:B------:R-:W-:Y:S04]  /*7040*/  STL.64 [R1+0xb58], R52 ;  /* 0x000b583401007387 */ /* 0x000fe80000100a00 */
[----:B------:R-:W2:Y:S01]  /*7050*/  LDSM.16.M88.4 R52, [R61+0x26100] ;  /* 0x026100003d34783b */ /* 0x000ea20000000200 */
[C---:B------:R-:W-:Y:S03]  /*7060*/  HMMA.16816.F32 R48, R8.reuse, R32, R48 ;  /* 0x000000200830723c */ /* 0x040fe60000001830 */
[----:B------:R-:W-:Y:S08]  /*7070*/  LDSM.16.MT88.4 R56, [R60+0x12000] ;  /* 0x012000003c38783b */ /* 0x000ff00000004200 */
[----:B------:R-:W-:Y:S04]  /*7080*/  STL.64 [R1+0xb48], R26 ;  /* 0x000b481a01007387 */ /* 0x000fe80000100a00 */
[----:B------:R-:W-:Y:S04]  /*7090*/  STL.64 [R1+0xb40], R24 ;  /* 0x000b401801007387 */ /* 0x000fe80000100a00 */
[----:B-1----:R-:W-:Y:S04]  /*70a0*/  STL [R1+0xb3c], R42 ;  /* 0x000b3c2a01007387 */ /* 0x002fe80000100800 */
[----:B------:R-:W-:Y:S04]  /*70b0*/  STL [R1+0xb38], R43 ;  /* 0x000b382b01007387 */ /* 0x000fe80000100800 */
[----:B0-----:R0:W-:Y:S01]  /*70c0*/  STL [R1+0x8], R14 ;  /* 0x0000080e01007387 */ /* 0x0011e20000100800 */
[----:B------:R-:W-:Y:S01]  /*70d0*/  IMAD.MOV.U32 R0, RZ, RZ, R15 ;  /* 0x000000ffff007224 */ /* 0x000fe200078e000f */
[----:B------:R-:W-:Y:S02]  /*70e0*/  HMMA.16816.F32 R20, R8, R12, R20 ;  /* 0x0000000c0814723c */ /* 0x000fe40000001814 */
[----:B------:R-:W-:Y:S04]  /*70f0*/  STL [R1+0xaf0], R61 ;  /* 0x000af03d01007387 */ /* 0x000fe80000100800 */
[----:B------:R-:W1:Y:S04]  /*7100*/  LDSM.16.M88.4 R24, [R61+0x27100] ;  /* 0x027100003d18783b */ /* 0x000e680000000200 */
[----:B0-----:R-:W3:Y:S04]  /*7110*/  LDL.LU.64 R14, [R1+0xb70] ;  /* 0x000b7000010e7983 */ /* 0x001ee80000300a00 */
[----:B------:R-:W3:Y:S01]  /*7120*/  LDL.LU.64 R12, [R1+0xb68] ;  /* 0x000b6800010c7983 */ /* 0x000ee20000300a00 */
[----:B--2---:R-:W-:Y:S01]  /*7130*/  IMAD.MOV.U32 R42, RZ, RZ, R54 ;  /* 0x000000ffff2a7224 */ /* 0x004fe200078e0036 */
[----:B------:R-:W-:-:S02]  /*7140*/  MOV R43, R55 ;  /* 0x00000037002b7202 */ /* 0x000fc40000000f00 */
[----:B------:R-:W2:Y:S01]  /*7150*/  LDL.LU.64 R54, [R1+0xb60] ;  /* 0x000b600001367983 */ /* 0x000ea20000300a00 */
[C---:B---3--:R-:W-:Y:S03]  /*7160*/  HMMA.16816.F32 R12, R8.reuse, R52, R12 ;  /* 0x00000034080c723c */ /* 0x048fe6000000180c */
[----:B------:R-:W2:Y:S01]  /*7170*/  LDL.LU.64 R52, [R1+0xb58] ;  /* 0x000b580001347983 */ /* 0x000ea20000300a00 */
[----:B-1----:R-:W-:Y:S02]  /*7180*/  IMAD.MOV.U32 R3, RZ, RZ, R26 ;  /* 0x000000ffff037224 */ /* 0x002fe400078e001a */
[----:B------:R-:W-:Y:S02]  /*7190*/  IMAD.MOV.U32 R2, RZ, RZ, R27 ;  /* 0x000000ffff027224 */ /* 0x000fe400078e001b */
[C---:B------:R-:W-:Y:S08]  /*71a0*/  HMMA.16816.F32 R44, R8.reuse, R40, R44 ;  /* 0x00000028082c723c */ /* 0x040ff0000000182c */
[C---:B------:R-:W-:Y:S07]  /*71b0*/  HMMA.16816.F32 R28, R8.reuse, R36, R28 ;  /* 0x00000024081c723c */ /* 0x040fee000000181c */
[----:B------:R0:W-:Y:S01]  /*71c0*/  STL.64 [R1+0xb30], R14 ;  /* 0x000b300e01007387 */ /* 0x0001e20000100a00 */
[----:B------:R-:W-:Y:S03]  /*71d0*/  HMMA.16816.F32 R16, R8, R4, R16 ;  /* 0x000000040810723c */ /* 0x000fe60000001810 */
[----:B------:R-:W-:Y:S04]  /*71e0*/  STL.64 [R1+0xb28], R12 ;  /* 0x000b280c01007387 */ /* 0x000fe80000100a00 */
[----:B0-----:R-:W3:Y:S01]  /*71f0*/  LDL.LU R14, [R1+0x8] ;  /* 0x00000800010e7983 */ /* 0x001ee20000300800 */
[----:B------:R-:W-:-:S03]  /*7200*/  IMAD.MOV.U32 R15, RZ, RZ, R0 ;  /* 0x000000ffff0f7224 */ /* 0x000fc600078e0000 */
[----:B------:R-:W4:Y:S04]  /*7210*/  LDL.LU R0, [R1+0xb50] ;  /* 0x000b500001007983 */ /* 0x000f280000300800 */
[----:B------:R-:W3:Y:S01]  /*7220*/  LDL.LU.64 R26, [R1+0xb48] ;  /* 0x000b4800011a7983 */ /* 0x000ee20000300a00 */
[----:B--2---:R-:W-:Y:S03]  /*7230*/  HMMA.16816.F32 R8, R8, R24, R52 ;  /* 0x000000180808723c */ /* 0x004fe60000001834 */
[----:B------:R-:W2:Y:S04]  /*7240*/  LDL.LU.64 R24, [R1+0xb40] ;  /* 0x000b400001187983 */ /* 0x000ea80000300a00 */
[----:B------:R-:W2:Y:S04]  /*7250*/  LDL.LU R54, [R1+0x38] ;  /* 0x0000380001367983 */ /* 0x000ea80000300800 */
[----:B------:R-:W2:Y:S11]  /*7260*/  LDL.LU R55, [R1+0x3c] ;  /* 0x00003c0001377983 */ /* 0x000eb60000300800 */
[----:B------:R-:W-:Y:S01]  /*7270*/  @!UPT UIADD3 URZ, URZ, URZ, URZ ;  /* 0x0000003f3f3ff290 */ /* 0x000fe2000fffe03f */
[----:B------:R0:W-:Y:S04]  /*7280*/  STL.64 [R1+0xb20], R10 ;  /* 0x000b200a01007387 */ /* 0x0001e80000100a00 */
[----:B------:R-:W-:Y:S01]  /*7290*/  STL.64 [R1+0xb18], R8 ;  /* 0x000b180801007387 */ /* 0x000fe20000100a00 */
[----:B0-----:R-:W-:Y:S01]  /*72a0*/  MOV R10, R42 ;  /* 0x0000002a000a7202 */ /* 0x001fe20000000f00 */
[----:B------:R-:W-:Y:S02]  /*72b0*/  IMAD.MOV.U32 R11, RZ, RZ, R43 ;  /* 0x000000ffff0b7224 */ /* 0x000fe400078e002b */
[----:B------:R-:W4:Y:S04]  /*72c0*/  LDL.LU R42, [R1+0xb3c] ;  /* 0x000b3c00012a7983 */ /* 0x000f280000300800 */
[----:B------:R-:W4:Y:S01]  /*72d0*/  LDL.LU R43, [R1+0xb38] ;  /* 0x000b3800012b7983 */ /* 0x000f220000300800 */
[C---:B---3--:R-:W-:Y:S08]  /*72e0*/  HMMA.16816.F32 R20, R56.reuse, R14, R20 ;  /* 0x0000000e3814723c */ /* 0x048ff00000001814 */
[----:B--2---:R-:W-:Y:S01]  /*72f0*/  HMMA.16816.F32 R24, R56, R54, R24 ;  /* 0x000000363818723c */ /* 0x004fe20000001818 */
[----:B----4-:R-:W0:Y:S11]  /*7300*/  LDSM.16.M88.4 R52, [R0+0x20100] ;  /* 0x020100000034783b */ /* 0x010e360000000200 */
[----:B------:R-:W-:Y:S11]  /*7310*/  @!UPT UIADD3 URZ, URZ, URZ, URZ ;  /* 0x0000003f3f3ff290 */ /* 0x000ff6000fffe03f */
[----:B------:R1:W-:Y:S02]  /*7320*/  STL.64 [R1+0xb10], R26 ;  /* 0x000b101a01007387 */ /* 0x0003e40000100a00 */
[----:B-1----:R-:W-:Y:S01]  /*7330*/  IMAD.MOV.U32 R27, RZ, RZ, R2 ;  /* 0x000000ffff1b7224 */ /* 0x002fe200078e0002 */
[----:B0-----:R-:W-:Y:S01]  /*7340*/  MOV R9, R52 ;  /* 0x0000003400097202 */ /* 0x001fe20000000f00 */
[----:B------:R-:W-:Y:S02]  /*7350*/  IMAD.MOV.U32 R8, RZ, RZ, R53 ;  /* 0x000000ffff087224 */ /* 0x000fe400078e0035 */
[----:B------:R-:W-:Y:S02]  /*7360*/  IMAD.MOV.U32 R36, RZ, RZ, R54 ;  /* 0x000000ffff247224 */ /* 0x000fe400078e0036 */
[----:B------:R-:W-:Y:S02]  /*7370*/  IMAD.MOV.U32 R2, RZ, RZ, R55 ;  /* 0x000000ffff027224 */ /* 0x000fe400078e0037 */
[----:B------:R-:W0:Y:S01]  /*7380*/  LDSM.16.M88.4 R52, [R0+0x21100] ;  /* 0x021100000034783b */ /* 0x000e220000000200 */
[----:B------:R-:W-:Y:S01]  /*7390*/  IMAD.MOV.U32 R26, RZ, RZ, R3 ;  /* 0x000000ffff1a7224 */ /* 0x000fe200078e0003 */
[----:B0-----:R-:W-:Y:S01]  /*73a0*/  MOV R5, R52 ;  /* 0x0000003400057202 */ /* 0x001fe20000000f00 */
[----:B------:R-:W-:-:S02]  /*73b0*/  IMAD.MOV.U32 R4, RZ, RZ, R53 ;  /* 0x000000ffff047224 */ /* 0x000fc400078e0035 */
[----:B------:R-:W-:Y:S02]  /*73c0*/  IMAD.MOV.U32 R61, RZ, RZ, R54 ;  /* 0x000000ffff3d7224 */ /* 0x000fe400078e0036 */
[----:B------:R-:W-:Y:S02]  /*73d0*/  IMAD.MOV.U32 R3, RZ, RZ, R55 ;  /* 0x000000ffff037224 */ /* 0x000fe400078e0037 */
[----:B------:R-:W0:Y:S04]  /*73e0*/  LDSM.16.M88.4 R52, [R0+0x22100] ;  /* 0x022100000034783b */ /* 0x000e280000000200 */
[----:B------:R1:W-:Y:S04]  /*73f0*/  STL.64 [R1+0xb08], R24 ;  /* 0x000b081801007387 */ /* 0x0003e80000100a00 */
[----:B0-----:R-:W-:Y:S04]  /*7400*/  STL.64 [R1+0x58], R54 ;  /* 0x0000583601007387 */ /* 0x001fe80000100a00 */
[----:B------:R-:W2:Y:S04]  /*7410*/  LDL.LU.64 R14, [R1+0xb30] ;  /* 0x000b3000010e7983 */ /* 0x000ea80000300a00 */
[----:B------:R-:W2:Y:S01]  /*7420*/  LDL.LU.64 R12, [R1+0xb28] ;  /* 0x000b2800010c7983 */ /* 0x000ea20000300a00 */
[----:B------:R-:W-:Y:S07]  /*7430*/  HMMA.16816.F32 R40, R56, R42, R44 ;  /* 0x0000002a3828723c */ /* 0x000fee000000182c */
[----:B------:R-:W-:Y:S01]  /*7440*/  MOV R44, R5 ;  /* 0x00000005002c7202 */ /* 0x000fe20000000f00 */
[----:B------:R-:W-:-:S02]  /*7450*/  IMAD.MOV.U32 R45, RZ, RZ, R4 ;  /* 0x000000ffff2d7224 */ /* 0x000fc400078e0004 */
[C---:B------:R-:W-:Y:S07]  /*7460*/  HMMA.16816.F32 R4, R56.reuse, R6, R16 ;  /* 0x000000063804723c */ /* 0x040fee0000001810 */
[----:B------:R-:W-:Y:S02]  /*7470*/  IMAD.MOV.U32 R16, RZ, RZ, R9 ;  /* 0x000000ffff107224 */ /* 0x000fe400078e0009 */
[----:B------:R-:W-:Y:S01]  /*7480*/  IMAD.MOV.U32 R17, RZ, RZ, R8 ;  /* 0x000000ffff117224 */ /* 0x000fe200078e0008 */
[C---:B--2---:R-:W-:Y:S01]  /*7490*/  HMMA.16816.F32 R12, R56.reuse, R10, R12 ;  /* 0x0000000a380c723c */ /* 0x044fe2000000180c */
[----:B------:R-:W2:Y:S04]  /*74a0*/  LDL.LU.64 R10, [R1+0xb20] ;  /* 0x000b2000010a7983 */ /* 0x000ea80000300a00 */
[----:B------:R-:W2:Y:S03]  /*74b0*/  LDL.LU.64 R8, [R1+0xb18] ;  /* 0x000b180001087983 */ /* 0x000ea60000300a00 */
[C---:B------:R-:W-:Y:S01]  /*74c0*/  HMMA.16816.F32 R32, R56.reuse, R34, R48 ;  /* 0x000000223820723c */ /* 0x040fe20000001830 */
[----:B------:R-:W0:Y:S07]  /*74d0*/  LDSM.16.MT88.4 R48, [R60+0x14000] ;  /* 0x014000003c30783b */ /* 0x000e2e0000004200 */
[C---:B------:R-:W-:Y:S08]  /*74e0*/  HMMA.16816.F32 R28, R56.reuse, R38, R28 ;  /* 0x00000026381c723c */ /* 0x040ff0000000181c */
[----:B--2---:R-:W-:Y:S01]  /*74f0*/  HMMA.16816.F32 R56, R56, R26, R8 ;  /* 0x0000001a3838723c */ /* 0x004fe20000001808 */
[----:B------:R-:W2:Y:S04]  /*7500*/  LDL.LU.64 R26, [R1+0xb10] ;  /* 0x000b1000011a7983 */ /* 0x000ea80000300a00 */
[----:B-1----:R-:W2:Y:S03]  /*7510*/  LDL.LU.64 R24, [R1+0xb08] ;  /* 0x000b080001187983 */ /* 0x002ea60000300a00 */
[C---:B0-----:R-:W-:Y:S01]  /*7520*/  HMMA.16816.F32 R32, R48.reuse, R44, R32 ;  /* 0x0000002c3020723c */ /* 0x041fe20000001820 */
[----:B------:R-:W0:Y:S04]  /*7530*/  LDSM.16.M88.4 R44, [R0+0x23100] ;  /* 0x02310000002c783b */ /* 0x000e280000000200 */
[----:B------:R-:W-:Y:S03]  /*7540*/  LDSM.16.MT88.4 R8, [R60+0x16000] ;  /* 0x016000003c08783b */ /* 0x000fe60000004200 */
[C---:B------:R-:W-:Y:S01]  /*7550*/  HMMA.16816.F32 R40, R48.reuse, R52, R40 ;  /* 0x000000343028723c */ /* 0x040fe20000001828 */
[----:B------:R-:W1:Y:S07]  /*7560*/  LDSM.16.M88.4 R52, [R0+0x26100] ;  /* 0x026100000034783b */ /* 0x000e6e0000000200 */
[C---:B0-----:R-:W-:Y:S08]  /*7570*/  HMMA.16816.F32 R28, R48.reuse, R44, R28 ;  /* 0x0000002c301c723c */ /* 0x041ff0000000181c */
[C---:B-1----:R-:W-:Y:S08]  /*7580*/  HMMA.16816.F32 R12, R48.reuse, R52, R12 ;  /* 0x00000034300c723c */ /* 0x042ff0000000180c */
[----:B--2---:R-:W-:Y:S01]  /*7590*/  HMMA.16816.F32 R24, R48, R16, R24 ;  /* 0x000000103018723c */ /* 0x004fe20000001818 */
[----:B------:R-:W0:Y:S11]  /*75a0*/  LDSM.16.M88.4 R16, [R0+0x25100] ;  /* 0x025100000010783b */ /* 0x000e360000000200 */
[----:B------:R-:W-:Y:S11]  /*75b0*/  @!UPT UIADD3 URZ, URZ, URZ, URZ ;  /* 0x0000003f3f3ff290 */ /* 0x000ff6000fffe03f */
[----:B------:R-:W-:Y:S04]  /*75c0*/  STL.64 [R1+0xb00], R26 ;  /* 0x000b001a01007387 */ /* 0x000fe80000100a00 */
[----:B------:R-:W-:Y:S04]  /*75d0*/  STL.64 [R1+0xaf8], R24 ;  /* 0x000af81801007387 */ /* 0x000fe80000100a00 */
[----:B------:R1:W-:Y:S04]  /*75e0*/  STL.64 [R1+0xae8], R34 ;  /* 0x000ae82201007387 */ /* 0x0003e80000100a00 */
[----:B------:R-:W2:Y:S01]  /*75f0*/  LDSM.16.M88.4 R24, [R0+0x27100] ;  /* 0x027100000018783b */ /* 0x000ea20000000200 */
[----:B-1----:R-:W-:-:S03]  /*7600*/  MOV R34, R36 ;  /* 0x0000002400227202 */ /* 0x002fc60000000f00 */
[----:B------:R-:W1:Y:S01]  /*7610*/  LDSM.16.M88.4 R36, [R0+0x24100] ;  /* 0x024100000024783b */ /* 0x000e620000000200 */
[----:B------:R-:W-:-:S03]  /*7620*/  IMAD.MOV.U32 R35, RZ, RZ, R2 ;  /* 0x000000ffff237224 */ /* 0x000fc600078e0002 */
[----:B------:R-:W-:Y:S01]  /*7630*/  STL.64 [R1+0xae0], R32 ;  /* 0x000ae02001007387 */ /* 0x000fe20000100a00 */
[----:B0-----:R-:W-:Y:S03]  /*7640*/  HMMA.16816.F32 R20, R48, R16, R20 ;  /* 0x000000103014723c */ /* 0x001fe60000001814 */
[----:B------:R0:W-:Y:S04]  /*7650*/  STL.64 [R1+0xad8], R54 ;  /* 0x000ad83601007387 */ /* 0x0001e80000100a00 */
[----:B0-----:R-:W3:Y:S04]  /*7660*/  LDL.LU R54, [R1+0x58] ;  /* 0x0000580001367983 */ /* 0x001ee80000300800 */
[----:B------:R-:W3:Y:S01]  /*7670*/  LDL.LU R55, [R1+0x5c] ;  /* 0x00005c0001377983 */ /* 0x000ee20000300800 */
[----:B--2---:R-:W-:-:S02]  /*7680*/  IMAD.MOV.U32 R2, RZ, RZ, R26 ;  /* 0x000000ffff027224 */ /* 0x004fc400078e001a */
[----:B------:R-:W-:Y:S02]  /*7690*/  IMAD.MOV.U32 R0, RZ, RZ, R27 ;  /* 0x000000ffff007224 */ /* 0x000fe400078e001b */
[----:B------:R-:W2:Y:S01]  /*76a0*/  LDL.LU.64 R26, [R1+0xb00] ;  /* 0x000b0000011a7983 */ /* 0x000ea20000300a00 */
[C---:B-1----:R-:W-:Y:S08]  /*76b0*/  HMMA.16816.F32 R4, R48.reuse, R36, R4 ;  /* 0x000000243004723c */ /* 0x042ff00000001804 */
[----:B------:R-:W-:Y:S01]  /*76c0*/  HMMA.16816.F32 R48, R48, R24, R56 ;  /* 0x000000183030723c */ /* 0x000fe20000001838 */
[----:B------:R-:W2:Y:S06]  /*76d0*/  LDL.LU.64 R24, [R1+0xaf8] ;  /* 0x000af80001187983 */ /* 0x000eac0000300a00 */
[----:B------:R-:W-:-:S02]  /*76e0*/  MOV R58, R61 ;  /* 0x0000003d003a7202 */ /* 0x000fc40000000f00 */
[----:B------:R-:W4:Y:S01]  /*76f0*/  LDL.LU R61, [R1+0xaf0] ;  /* 0x000af000013d7983 */ /* 0x000f220000300800 */
[C---:B--2---:R-:W-:Y:S03]  /*7700*/  HMMA.16816.F32 R24, R8.reuse, R34, R24 ;  /* 0x000000220818723c */ /* 0x044fe60000001818 */
[----:B------:R-:W2:Y:S04]  /*7710*/  LDL.LU.64 R34, [R1+0xae8] ;  /* 0x000ae80001227983 */ /* 0x000ea80000300a00 */
[----:B------:R-:W2:Y:S01]  /*7720*/  LDL.LU.64 R32, [R1+0xae0] ;  /* 0x000ae00001207983 */ /* 0x000ea20000300a00 */
[----:B---3--:R-:W-:Y:S03]  /*7730*/  HMMA.16816.F32 R40, R8, R54, R40 ;  /* 0x000000360828723c */ /* 0x008fe60000001828 */
[----:B----4-:R-:W0:Y:S01]  /*7740*/  LDSM.16.M88.4 R52, [R61+0x21180] ;  /* 0x021180003d34783b */ /* 0x010e220000000200 */
[----:B------:R-:W-:-:S11]  /*7750*/  IMAD.MOV.U32 R59, RZ, RZ, R3 ;  /* 0x000000ffff3b7224 */ /* 0x000fd600078e0003 */
[----:B------:R1:W-:Y:S02]  /*7760*/  STL.64 [R1+0xad0], R26 ;  /* 0x000ad01a01007387 */ /* 0x0003e40000100a00 */
[----:B-1----:R-:W-:Y:S02]  /*7770*/  IMAD.MOV.U32 R27, RZ, RZ, R0 ;  /* 0x000000ffff1b7224 */ /* 0x002fe400078e0000 */
[----:B0-----:R-:W-:Y:S01]  /*7780*/  IMAD.MOV.U32 R17, RZ, RZ, R52 ;  /* 0x000000ffff117224 */ /* 0x001fe200078e0034 */
[----:B------:R-:W-:Y:S01]  /*7790*/  MOV R56, R54 ;  /* 0x0000003600387202 */ /* 0x000fe20000000f00 */
[----:B------:R-:W-:Y:S02]  /*77a0*/  IMAD.MOV.U32 R16, RZ, RZ, R53 ;  /* 0x000000ffff107224 */ /* 0x000fe400078e0035 */
[----:B------:R-:W-:Y:S02]  /*77b0*/  IMAD.MOV.U32 R0, RZ, RZ, R55 ;  /* 0x000000ffff007224 */ /* 0x000fe400078e0037 */
[----:B------:R-:W0:Y:S01]  /*77c0*/  LDSM.16.M88.4 R52, [R61+0x22180] ;  /* 0x022180003d34783b */ /* 0x000e220000000200 */
[----:B------:R-:W-:-:S03]  /*77d0*/  IMAD.MOV.U32 R26, RZ, RZ, R2 ;  /* 0x000000ffff1a7224 */ /* 0x000fc600078e0002 */
[----:B------:R1:W-:Y:S04]  /*77e0*/  STL.64 [R1+0xac8], R24 ;  /* 0x000ac81801007387 */ /* 0x0003e80000100a00 */
[----:B------:R-:W-:Y:S01]  /*77f0*/  HMMA.16816.F32 R48, R8, R26, R48 ;  /* 0x0000001a0830723c */ /* 0x000fe20000001830 */
[----:B0-----:R-:W-:Y:S01]  /*7800*/  MOV R3, R54 ;  /* 0x0000003600037202 */ /* 0x001fe20000000f00 */
[----:B------:R-:W-:-:S06]  /*7810*/  IMAD.MOV.U32 R2, RZ, RZ, R55 ;  /* 0x000000ffff027224 */ /* 0x000fcc00078e0037 */
[C---:B--2---:R-:W-:Y:S11]  /*7820*/  HMMA.16816.F32 R32, R8.reuse, R58, R32 ;  /* 0x0000003a0820723c */ /* 0x044ff60000001820 */
[----:B------:R-:W-:Y:S11]  /*7830*/  @!UPT UIADD3 URZ, URZ, URZ, URZ ;  /* 0x0000003f3f3ff290 */ /* 0x000ff6000fffe03f */
[----:B------:R-:W-:Y:S01]  /*7840*/  @!UPT UIADD3 URZ, URZ, URZ, URZ ;  /* 0x0000003f3f3ff290 */ /* 0x000fe2000fffe03f */
[----:B------:R-:W-:Y:S04]  /*7850*/  STL.64 [R1+0xac0], R34 ;  /* 0x000ac02201007387 */ /* 0x000fe80000100a00 */
[----:B------:R-:W-:Y:S04]  /*7860*/  STL.64 [R1+0xab8], R32 ;  /* 0x000ab82001007387 */ /* 0x000fe80000100a00 */
[----:B------:R-:W2:Y:S04]  /*7870*/  LDL.LU.64 R54, [R1+0xad8] ;  /* 0x000ad80001367983 */ /* 0x000ea80000300a00 */
[----:B------:R-:W3:Y:S04]  /*7880*/  LDL.LU.64 R26, [R1+0xad0] ;  /* 0x000ad000011a7983 */ /* 0x000ee80000300a00 */
[----:B-1----:R-:W3:Y:S01]  /*7890*/  LDL.LU.64 R24, [R1+0xac8] ;  /* 0x000ac80001187983 */ /* 0x002ee20000300a00 */
[C---:B------:R-:W-:Y:S03]  /*78a0*/  HMMA.16816.F32 R36, R8.reuse, R38, R4 ;  /* 0x000000260824723c */ /* 0x040fe60000001804 */
[----:B------:R-:W0:Y:S04]  /*78b0*/  LDSM.16.M88.4 R32, [R61+0x20180] ;  /* 0x020180003d20783b */ /* 0x000e280000000200 */
[----:B------:R-:W3:Y:S01]  /*78c0*/  LDSM.16.MT88.4 R4, [R60+0x18000] ;  /* 0x018000003c04783b */ /* 0x000ee20000004200 */
[----:B------:R-:W-:Y:S07]  /*78d0*/  HMMA.16816.F32 R44, R8, R46, R28 ;  /* 0x0000002e082c723c */ /* 0x000fee000000181c */
[----:B0-----:R-:W-:Y:S01]  /*78e0*/  MOV R29, R34 ;  /* 0x00000022001d7202 */ /* 0x001fe20000000f00 */
[----:B------:R-:W-:-:S02]  /*78f0*/  IMAD.MOV.U32 R28, RZ, RZ, R35 ;  /* 0x000000ffff1c7224 */ /* 0x000fc400078e0023 */
[----:B------:R-:W4:Y:S01]  /*7900*/  LDL.LU.64 R34, [R1+0xac0] ;  /* 0x000ac00001227983 */ /* 0x000f220000300a00 */
[----:B---3--:R-:W-:Y:S03]  /*7910*/  HMMA.16816.F32 R24, R4, R32, R24 ;  /* 0x000000200418723c */ /* 0x008fe60000001818 */
[----:B------:R-:W4:Y:S05]  /*7920*/  LDL.LU.64 R32, [R1+0xab8] ;  /* 0x000ab80001207983 */ /* 0x000f2a0000300a00 */
[----:B------:R-:W-:Y:S07]  /*7930*/  HMMA.16816.F32 R20, R8, R18, R20 ;  /* 0x000000120814723c */ /* 0x000fee0000001814 */
[----:B------:R-:W-:-:S02]  /*7940*/  IMAD.MOV.U32 R18, RZ, RZ, R53 ;  /* 0x000000ffff127224 */ /* 0x000fc400078e0035 */
[----:B------:R-:W-:Y:S02]  /*7950*/  IMAD.MOV.U32 R19, RZ, RZ, R52 ;  /* 0x000000ffff137224 */ /* 0x000fe400078e0034 */
[----:B--2---:R-:W-:Y:S04]  /*7960*/  HMMA.16816.F32 R52, R8, R54, R12 ;  /* 0x000000360834723c */ /* 0x004fe8000000180c */
[----:B------:R-:W-:Y:S04]  /*7970*/  STL.64 [R1+0xab0], R26 ;  /* 0x000ab01a01007387 */ /* 0x000fe80000100a00 */
[----:B------:R0:W-:Y:S01]  /*7980*/  STL.64 [R1+0xaa8], R24 ;  /* 0x000aa81801007387 */ /* 0x0001e20000100a00 */
[----:B------:R-:W-:Y:S01]  /*7990*/  IMAD.MOV.U32 R8, RZ, RZ, R19 ;  /* 0x000000ffff087224 */ /* 0x000fe200078e0013 */
[----:B------:R-:W-:Y:S01]  /*79a0*/  MOV R9, R18 ;  /* 0x0000001200097202 */ /* 0x000fe20000000f00 */
[----:B0-----:R-:W-:-:S02]  /*79b0*/  IMAD.MOV.U32 R24, RZ, RZ, R17 ;  /* 0x000000ffff187224 */ /* 0x001fc400078e0011 */
[----:B------:R-:W-:-:S04]  /*79c0*/  IMAD.MOV.U32 R25, RZ, RZ, R16 ;  /* 0x000000ffff197224 */ /* 0x000fc800078e0010 */
[C---:B------:R-:W-:Y:S01]  /*79d0*/  HMMA.16816.F32 R40, R4.reuse, R8, R40 ;  /* 0x000000080428723c */ /* 0x040fe20000001828 */
[----:B------:R-:W0:Y:S04]  /*79e0*/  LDSM.16.M88.4 R16, [R61+0x23180] ;  /* 0x023180003d10783b */ /* 0x000e280000000200 */
[----:B------:R-:W1:Y:S01]  /*79f0*/  LDSM.16.M88.4 R8, [R61+0x26180] ;  /* 0x026180003d08783b */ /* 0x000e620000000200 */
[----:B------:R-:W-:Y:S02]  /*7a00*/  IMAD.MOV.U32 R15, RZ, RZ, R60 ;  /* 0x000000ffff0f7224 */ /* 0x000fe400078e003c */
[C---:B0-----:R-:W-:Y:S08]  /*7a10*/  HMMA.16816.F32 R44, R4.reuse, R16, R44 ;  /* 0x00000010042c723c */ /* 0x041ff0000000182c */
[C---:B-1----:R-:W-:Y:S08]  /*7a20*/  HMMA.16816.F32 R52, R4.reuse, R8, R52 ;  /* 0x000000080434723c */ /* 0x042ff00000001834 */
[----:B----4-:R-:W-:Y:S01]  /*7a30*/  HMMA.16816.F32 R32, R4, R24, R32 ;  /* 0x000000180420723c */ /* 0x010fe20000001820 */
[----:B------:R-:W0:Y:S11]  /*7a40*/  LDSM.16.M88.4 R24, [R61+0x27180] ;  /* 0x027180003d18783b */ /* 0x000e360000000200 */
[----:B------:R-:W-:Y:S11]  /*7a50*/  @!UPT UIADD3 URZ, URZ, URZ, URZ ;  /* 0x0000003f3f3ff290 */ /* 0x000ff6000fffe03f */
[----:B------:R1:W-:Y:S04]  /*7a60*/  STL.64 [R1+0xaa0], R34 ;  /* 0x000aa02201007387 */ /* 0x0003e80000100a00 */
[----:B------:R-:W-:Y:S04]  /*7a70*/  STL.64 [R1+0xa98], R32 ;  /* 0x000a982001007387 */ /* 0x000fe80000100a00 */
[----:B------:R2:W-:Y:S01]  /*7a80*/  STL.64 [R1+0xa90], R42 ;  /* 0x000a902a01007387 */ /* 0x0005e20000100a00 */
[----:B-1----:R-:W-:Y:S01]  /*7a90*/  IMAD.MOV.U32 R34, RZ, RZ, R29 ;  /* 0x000000ffff227224 */ /* 0x002fe200078e001d */
[----:B------:R-:W-:-:S02]  /*7aa0*/  MOV R35, R28 ;  /* 0x0000001c00237202 */ /* 0x000fc40000000f00 */
[----:B------:R-:W1:Y:S01]  /*7ab0*/  LDSM.16.M88.4 R28, [R61+0x24180] ;  /* 0x024180003d1c783b */ /* 0x000e620000000200 */
[----:B--2---:R-:W-:-:S03]  /*7ac0*/  IMAD.MOV.U32 R42, RZ, RZ, R56 ;  /* 0x000000ffff2a7224 */ /* 0x004fc600078e0038 */
[----:B------:R-:W2:Y:S01]  /*7ad0*/  LDSM.16.M88.4 R56, [R61+0x25180] ;  /* 0x025180003d38783b */ /* 0x000ea20000000200 */
[----:B------:R-:W-:Y:S01]  /*7ae0*/  IMAD.MOV.U32 R43, RZ, RZ, R0 ;  /* 0x000000ffff2b7224 */ /* 0x000fe200078e0000 */
[----:B0-----:R-:W-:Y:S01]  /*7af0*/  MOV R0, R27 ;  /* 0x0000001b00007202 */ /* 0x001fe20000000f00 */
[----:B------:R-:W-:Y:S01]  /*7b00*/  IMAD.MOV.U32 R60, RZ, RZ, R26 ;  /* 0x000000ffff3c7224 */ /* 0x000fe200078e001a */
[----:B------:R-:W-:Y:S04]  /*7b10*/  STL.64 [R1+0xa88], R40 ;  /* 0x000a882801007387 */ /* 0x000fe80000100a00 */
[----:B------:R0:W-:Y:S04]  /*7b20*/  STL [R1+0x6d8], R61 ;  /* 0x0006d83d01007387 */ /* 0x0001e80000100800 */
[----:B------:R-:W3:Y:S01]  /*7b30*/  LDL.LU.64 R26, [R1+0xab0] ;  /* 0x000ab000011a7983 */ /* 0x000ee20000300a00 */
[C---:B-1----:R-:W-:Y:S08]  /*7b40*/  HMMA.16816.F32 R36, R4.reuse, R28, R36 ;  /* 0x0000001c0424723c */ /* 0x042ff00000001824 */
[C---:B--2---:R-:W-:Y:S08]  /*7b50*/  HMMA.16816.F32 R20, R4.reuse, R56, R20 ;  /* 0x000000380414723c */ /* 0x044ff00000001814 */
[----:B------:R-:W-:Y:S01]  /*7b60*/  HMMA.16816.F32 R4, R4, R24, R48 ;  /* 0x000000180404723c */ /* 0x000fe20000001830 */
[----:B------:R-:W3:Y:S01]  /*7b70*/  LDL.LU.64 R24, [R1+0xaa8] ;  /* 0x000aa80001187983 */ /* 0x000ee20000300a00 */
[----:B0-----:R-:W-:-:S05]  /*7b80*/  IMAD.MOV.U32 R61, RZ, RZ, R15 ;  /* 0x000000ffff3d7224 */ /* 0x001fca00078e000f */
[----:B------:R-:W3:Y:S02]  /*7b90*/  LDSM.16.MT88.4 R12, [R61+0x1a000] ;  /* 0x01a000003d0c783b */ /* 0x000ee40000004200 */
[C---:B---3--:R-:W-:Y:S02]  /*7ba0*/  HMMA.16816.F32 R24, R12.reuse, R34, R24 ;  /* 0x000000220c18723c */ /* 0x048fe40000001818 */
[----:B------:R-:W2:Y:S04]  /*7bb0*/  LDL.LU.64 R34, [R1+0xaa0] ;  /* 0x000aa00001227983 */ /* 0x000ea80000300a00 */
[----:B------:R-:W2:Y:S04]  /*7bc0*/  LDL.LU.64 R32, [R1+0xa98] ;  /* 0x000a980001207983 */ /* 0x000ea80000300a00 */
[----:B------:R-:W0:Y:S01]  /*7bd0*/  S2R R28, SR_TID.X ;  /* 0x00000000001c7919 */ /* 0x000e220000002100 */
[C---:B------:R-:W-:Y:S08]  /*7be0*/  HMMA.16816.F32 R16, R12.reuse, R18, R44 ;  /* 0x000000120c10723c */ /* 0x040ff0000000182c */
[----:B--2---:R-:W-:Y:S01]  /*7bf0*/  HMMA.16816.F32 R32, R12, R42, R32 ;  /* 0x0000002a0c20723c */ /* 0x004fe20000001820 */
[----:B------:R-:W2:Y:S04]  /*7c00*/  LDL.LU.64 R42, [R1+0xa90] ;  /* 0x000a9000012a7983 */ /* 0x000ea80000300a00 */
[----:B------:R-:W2:Y:S01]  /*7c10*/  LDL.LU.64 R40, [R1+0xa88] ;  /* 0x000a880001287983 */ /* 0x000ea20000300a00 */
[C---:B0-----:R-:W-:Y:S01]  /*7c20*/  LOP3.LUT R47, R28.reuse, 0x7, RZ, 0xc0, !PT ;  /* 0x000000071c2f7812 */ /* 0x041fe200078ec0ff */
[----:B------:R-:W-:-:S04]  /*7c30*/  IMAD.SHL.U32 R29, R28, 0x2, RZ ;  /* 0x000000021c1d7824 */ /* 0x000fc800078e00ff */
[----:B------:R-:W-:Y:S02]  /*7c40*/  IMAD R47, R47, 0x210, RZ ;  /* 0x000002102f2f7824 */ /* 0x000fe400078e02ff */
[----:B------:R-:W-:Y:S02]  /*7c50*/  IMAD.MOV.U32 R50, RZ, RZ, R3 ;  /* 0x000000ffff327224 */ /* 0x000fe400078e0003 */
[----:B------:R-:W-:Y:S01]  /*7c60*/  IMAD.MOV.U32 R51, RZ, RZ, R2 ;  /* 0x000000ffff337224 */ /* 0x000fe200078e0002 */
[----:B------:R-:W-:-:S04]  /*7c70*/  LOP3.LUT R47, R47, 0x30, R29, 0x78, !PT ;  /* 0x000000302f2f7812 */ /* 0x000fc800078e781d */
[----:B------:R-:W-:Y:S01]  /*7c80*/  LOP3.LUT R47, R47, 0x40, RZ, 0x3c, !PT ;  /* 0x000000402f2f7812 */ /* 0x000fe200078e3cff */
[----:B------:R-:W-:Y:S04]  /*7c90*/  STL.64 [R1+0xa80], R18 ;  /* 0x000a801201007387 */ /* 0x000fe80000100a00 */
[----:B------:R0:W-:Y:S01]  /*7ca0*/  STL.64 [R1+0xa78], R16 ;  /* 0x000a781001007387 */ /* 0x0001e20000100a00 */
[----:B------:R-:W-:Y:S07]  /*7cb0*/  HMMA.16816.F32 R56, R12, R58, R20 ;  /* 0x0000003a0c38723c */ /* 0x000fee0000001814 */
[----:B------:R-:W-:-:S02]  /*7cc0*/  IMAD.MOV.U32 R22, RZ, RZ, R60 ;  /* 0x000000ffff167224 */ /* 0x000fc400078e003c */
[----:B------:R-:W-:Y:S01]  /*7cd0*/  IMAD.MOV.U32 R23, RZ, RZ, R0 ;  /* 0x000000ffff177224 */ /* 0x000fe200078e0000 */
[C---:B------:R-:W-:Y:S08]  /*7ce0*/  HMMA.16816.F32 R28, R12.reuse, R30, R36 ;  /* 0x0000001e0c1c723c */ /* 0x040ff00000001824 */
[----:B------:R-:W-:Y:S01]  /*7cf0*/  HMMA.16816.F32 R52, R12, R10, R52 ;  /* 0x0000000a0c34723c */ /* 0x000fe20000001834 */
[----:B------:R-:W-:-:S06]  /*7d00*/  IMAD.MOV.U32 R39, RZ, RZ, R61 ;  /* 0x000000ffff277224 */ /* 0x000fcc00078e003d */
[----:B------:R-:W-:Y:S08]  /*7d10*/  LDSM.16.MT88.4 R36, [R39+0x1e000] ;  /* 0x01e000002724783b */ /* 0x000ff00000004200 */
[----:B------:R-:W-:Y:S04]  /*7d20*/  STL.64 [R1+0xa70], R30 ;  /* 0x000a701e01007387 */ /* 0x000fe80000100a00 */
[----:B------:R-:W-:Y:S01]  /*7d30*/  STL.64 [R1+0xa68], R28 ;  /* 0x000a681c01007387 */ /* 0x000fe20000100a00 */
[----:B--2---:R-:W-:Y:S03]  /*7d40*/  HMMA.16816.F32 R40, R12, R50, R40 ;  /* 0x000000320c28723c */ /* 0x004fe60000001828 */
[----:B------:R-:W1:Y:S11]  /*7d50*/  LDSM.16.M88.4 R48, [R47+0x20180] ;  /* 0x020180002f30783b */ /* 0x000e760000000200 */
[----:B------:R-:W-:Y:S10]  /*7d60*/  @!UPT UIADD3 URZ, URZ, URZ, URZ ;  /* 0x0000003f3f3ff290 */ /* 0x000ff4000fffe03f */
[----:B------:R-:W-:Y:S01]  /*7d70*/  IMAD.MOV.U32 R2, RZ, RZ, R43 ;  /* 0x000000ffff027224 */ /* 0x000fe200078e002b */
[----:B------:R-:W-:Y:S01]  /*7d80*/  MOV R9, R40 ;  /* 0x0000002800097202 */ /* 0x000fe20000000f00 */
[----:B------:R-:W-:Y:S02]  /*7d90*/  IMAD.MOV.U32 R8, RZ, RZ, R41 ;  /* 0x000000ffff087224 */ /* 0x000fe400078e0029 */
[----:B------:R-:W-:Y:S01]  /*7da0*/  IMAD.MOV.U32 R3, RZ, RZ, R42 ;  /* 0x000000ffff037224 */ /* 0x000fe200078e002a */
[----:B0-----:R-:W-:Y:S01]  /*7db0*/  MOV R16, R9 ;  /* 0x0000000900107202 */ /* 0x001fe20000000f00 */
[----:B------:R-:W-:Y:S01]  /*7dc0*/  IMAD.MOV.U32 R17, RZ, RZ, R8 ;  /* 0x000000ffff117224 */ /* 0x000fe200078e0008 */
[----:B------:R-:W-:Y:S01]  /*7dd0*/  MOV R19, R2 ;  /* 0x0000000200137202 */ /* 0x000fe20000000f00 */
[----:B------:R-:W-:Y:S01]  /*7de0*/  IMAD.MOV.U32 R18, RZ, RZ, R3 ;  /* 0x000000ffff127224 */ /* 0x000fe200078e0003 */
[----:B------:R-:W-:Y:S01]  /*7df0*/  LDSM.16.MT88.4 R40, [R61+0x1c000] ;  /* 0x01c000003d28783b */ /* 0x000fe20000004200 */
[----:B-1----:R-:W-:Y:S01]  /*7e00*/  IMAD.MOV.U32 R3, RZ, RZ, R48 ;  /* 0x000000ffff037224 */ /* 0x002fe200078e0030 */
[----:B------:R-:W-:Y:S01]  /*7e10*/  MOV R8, R51 ;  /* 0x0000003300087202 */ /* 0x000fe20000000f00 */
[----:B------:R-:W-:-:S02]  /*7e20*/  IMAD.MOV.U32 R2, RZ, RZ, R49 ;  /* 0x000000ffff027224 */ /* 0x000fc400078e0031 */
[----:B------:R-:W-:Y:S02]  /*7e30*/  IMAD.MOV.U32 R9, RZ, RZ, R50 ;  /* 0x000000ffff097224 */ /* 0x000fe400078e0032 */
[----:B------:R-:W0:Y:S01]  /*7e40*/  LDSM.16.M88.4 R48, [R47+0x21180] ;  /* 0x021180002f30783b */ /* 0x000e220000000200 */
[----:B------:R-:W-:Y:S03]  /*7e50*/  HMMA.16816.F32 R12, R12, R22, R4 ;  /* 0x000000160c0c723c */ /* 0x000fe60000001804 */
[----:B------:R-:W1:Y:S01]  /*7e60*/  LDSM.16.M88.4 R20, [R47+0x22180] ;  /* 0x022180002f14783b */ /* 0x000e620000000200 */
[----:B------:R-:W-:Y:S02]  /*7e70*/  IMAD.MOV.U32 R28, RZ, RZ, R3 ;  /* 0x000000ffff1c7224 */ /* 0x000fe400078e0003 */
[----:B------:R-:W-:Y:S01]  /*7e80*/  IMAD.MOV.U32 R29, RZ, RZ, R2 ;  /* 0x000000ffff1d7224 */ /* 0x000fe200078e0002 */
[----:B------:R-:W-:Y:S01]  /*7e90*/  LDSM.16.M88.4 R4, [R47+0x24180] ;  /* 0x024180002f04783b */ /* 0x000fe20000000200 */
[----:B0-----:R-:W-:Y:S03]  /*7ea0*/  HMMA.16816.F32 R32, R40, R48, R32 ;  /* 0x000000302820723c */ /* 0x001fe60000001820 */
[----:B-1----:R0:W-:Y:S01]  /*7eb0*/  STL [R1+0x18], R22 ;  /* 0x0000181601007387 */ /* 0x0021e20000100800 */
[----:B------:R-:W-:-:S04]  /*7ec0*/  MOV R61, R23 ;  /* 0x00000017003d7202 */ /* 0x000fc80000000f00 */
[C---:B0-----:R-:W-:Y:S11]  /*7ed0*/  HMMA.16816.F32 R20, R40.reuse, R20, R16 ;  /* 0x000000142814723c */ /* 0x041ff60000001810 */
[----:B------:R-:W-:Y:S04]  /*7ee0*/  @!UPT UIADD3 URZ, URZ, URZ, URZ ;  /* 0x0000003f3f3ff290 */ /* 0x000fe8000fffe03f */
[----:B------:R0:W-:Y:S04]  /*7ef0*/  STL.64 [R1+0xa60], R34 ;  /* 0x000a602201007387 */ /* 0x0001e80000100a00 */
[----:B------:R-:W-:Y:S04]  /*7f00*/  STL.64 [R1+0xa58], R32 ;  /* 0x000a582001007387 */ /* 0x000fe80000100a00 */
[----:B------:R-:W2:Y:S04]  /*7f10*/  LDL.LU.64 R18, [R1+0xa80] ;  /* 0x000a800001127983 */ /* 0x000ea80000300a00 */
[----:B------:R-:W2:Y:S01]  /*7f20*/  LDL.LU.64 R16, [R1+0xa78] ;  /* 0x000a780001107983 */ /* 0x000ea20000300a00 */
[----:B------:R-:W-:Y:S03]  /*7f30*/  HMMA.16816.F32 R24, R40, R28, R24 ;  /* 0x0000001c2818723c */ /* 0x000fe60000001818 */
[----:B------:R-:W1:Y:S01]  /*7f40*/  LDSM.16.M88.4 R28, [R47+0x23180] ;  /* 0x023180002f1c783b */ /* 0x000e620000000200 */
[----:B------:R-:W-:Y:S01]  /*7f50*/  MOV R3, R50 ;  /* 0x0000003200037202 */ /* 0x000fe20000000f00 */
[----:B------:R-:W-:-:S02]  /*7f60*/  IMAD.MOV.U32 R2, RZ, RZ, R51 ;  /* 0x000000ffff027224 */ /* 0x000fc400078e0033 */
[----:B------:R3:W-:Y:S04]  /*7f70*/  STL.64 [R1+0xa50], R22 ;  /* 0x000a501601007387 */ /* 0x0007e80000100a00 */
[----:B------:R-:W-:Y:S01]  /*7f80*/  STL.64 [R1+0xa48], R20 ;  /* 0x000a481401007387 */ /* 0x000fe20000100a00 */
[----:B0-----:R-:W-:Y:S01]  /*7f90*/  IMAD.MOV.U32 R34, RZ, RZ, R9 ;  /* 0x000000ffff227224 */ /* 0x001fe200078e0009 */
[----:B------:R-:W-:Y:S02]  /*7fa0*/  MOV R35, R8 ;  /* 0x0000000800237202 */ /* 0x000fe40000000f00 */
[----:B------:R-:W0:Y:S01]  /*7fb0*/  LDSM.16.M88.4 R8, [R47+0x25180] ;  /* 0x025180002f08783b */ /* 0x000e220000000200 */
[----:B---3--:R-:W-:-:S03]  /*7fc0*/  IMAD.MOV.U32 R22, RZ, RZ, R3 ;  /* 0x000000ffff167224 */ /* 0x008fc600078e0003 */
[----:B------:R-:W3:Y:S01]  /*7fd0*/  LDSM.16.M88.4 R48, [R47+0x26180] ;  /* 0x026180002f30783b */ /* 0x000ee20000000200 */
[----:B------:R-:W-:-:S03]  /*7fe0*/  IMAD.MOV.U32 R23, RZ, RZ, R2 ;  /* 0x000000ffff177224 */ /* 0x000fc600078e0002 */
[----:B------:R-:W4:Y:S04]  /*7ff0*/  LDL.64 R2, [R1+0x5b8] ;  /* 0x0005b80001027983 */ /* 0x000f280000100a00 */
[----:B------:R-:W0:Y:S01]  /*8000*/  LDSM.16.M88.4 R44, [R47+0x27180] ;  /* 0x027180002f2c783b */ /* 0x000e220000000200 */
[----:B-1----:R-:W-:Y:S02]  /*8010*/  IMAD.MOV.U32 R60, RZ, RZ, R30 ;  /* 0x000000ffff3c7224 */ /* 0x002fe400078e001e */
[----:B------:R-:W-:Y:S02]  /*8020*/  IMAD.MOV.U32 R0, RZ, RZ, R31 ;  /* 0x000000ffff007224 */ /* 0x000fe400078e001f */
[----:B------:R-:W4:Y:S01]  /*8030*/  LDL.LU.64 R30, [R1+0xa70] ;  /* 0x000a7000011e7983 */ /* 0x000f220000300a00 */
[C---:B--2---:R-:W-:Y:S03]  /*8040*/  HMMA.16816.F32 R16, R40.reuse, R28, R16 ;  /* 0x0000001c2810723c */ /* 0x044fe60000001810 */
[----:B------:R-:W4:Y:S05]  /*8050*/  LDL.LU.64 R28, [R1+0xa68] ;  /* 0x000a6800011c7983 */ /* 0x000f2a0000300a00 */
[C---:B0-----:R-:W-:Y:S08]  /*8060*/  HMMA.16816.F32 R56, R40.reuse, R8, R56 ;  /* 0x000000082838723c */ /* 0x041ff00000001838 */
[C---:B---3--:R-:W-:Y:S07]  /*8070*/  HMMA.16816.F32 R52, R40.reuse, R48, R52 ;  /* 0x000000302834723c */ /* 0x048fee0000001834 */
[----:B------:R0:W-:Y:S01]  /*8080*/  STL.64 [R1+0xa40], R18 ;  /* 0x000a401201007387 */ /* 0x0001e20000100a00 */
[----:B------:R-:W-:Y:S03]  /*8090*/  HMMA.16816.F32 R12, R40, R44, R12 ;  /* 0x0000002c280c723c */ /* 0x000fe6000000180c */
[----:B------:R-:W-:Y:S05]  /*80a0*/  STL.64 [R1+0xa38], R16 ;  /* 0x000a381001007387 */ /* 0x000fea0000100a00 */
[----:B------:R-:W-:Y:S01]  /*80b0*/  HMMA.16816.F32 R24, R36, R34, R24 ;  /* 0x000000222418723c */ /* 0x000fe20000001818 */
[----:B0-----:R-:W2:Y:S07]  /*80c0*/  LDL.LU R18, [R1+0x18] ;  /* 0x0000180001127983 */ /* 0x001eae0000300800 */
[----:B----4-:R-:W-:Y:S11]  /*80d0*/  HMMA.16816.F32 R28, R40, R4, R28 ;  /* 0x00000004281c723c */ /* 0x010ff6000000181c */
[----:B------:R-:W-:Y:S11]  /*80e0*/  @!UPT UIADD3 URZ, URZ, URZ, URZ ;  /* 0x0000003f3f3ff290 */ /* 0x000ff6000fffe03f */
[----:B------:R-:W-:Y:S01]  /*80f0*/  @!UPT UIADD3 URZ, URZ, URZ, URZ ;  /* 0x0000003f3f3ff290 */ /* 0x000fe2000fffe03f */
[----:B------:R-:W-:Y:S04]  /*8100*/  STL.64 [R1+0xa30], R30 ;  /* 0x000a301e01007387 */ /* 0x000fe80000100a00 */
[----:B------:R-:W-:Y:S04]  /*8110*/  STL.64 [R1+0xa28], R28 ;  /* 0x000a281c01007387 */ /* 0x000fe80000100a00 */
[----:B------:R-:W3:Y:S04]  /*8120*/  LDL.64 R4, [R1+0x5a8] ;  /* 0x0005a80001047983 */ /* 0x000ee80000100a00 */
[----:B------:R-:W4:Y:S04]  /*8130*/  LDL.64 R8, [R1+0x5a0] ;  /* 0x0005a00001087983 */ /* 0x000f280000100a00 */
[----:B------:R-:W2:Y:S04]  /*8140*/  LDL.64 R42, [R1+0x5b0] ;  /* 0x0005b000012a7983 */ /* 0x000ea80000100a00 */
[----:B------:R-:W2:Y:S04]  /*8150*/  LDL.LU.64 R34, [R1+0xa60] ;  /* 0x000a600001227983 */ /* 0x000ea80000300a00 */
[----:B------:R-:W2:Y:S04]  /*8160*/  LDL.LU.64 R32, [R1+0xa58] ;  /* 0x000a580001207983 */ /* 0x000ea80000300a00 */
[----:B------:R0:W-:Y:S04]  /*8170*/  STL [R1+0xa20], R27 ;  /* 0x000a201b01007387 */ /* 0x0001e80000100800 */
[----:B0-----:R-:W3:Y:S01]  /*8180*/  LDL R27, [R1+0x290] ;  /* 0x00029000011b7983 */ /* 0x001ee20000100800 */
[----:B--2---:R-:W-:Y:S03]  /*8190*/  HMMA.16816.F32 R32, R36, R22, R32 ;  /* 0x000000162420723c */ /* 0x004fe60000001820 */
[----:B------:R-:W2:Y:S04]  /*81a0*/  LDL.LU.64 R22, [R1+0xa50] ;  /* 0x000a500001167983 */ /* 0x000ea80000300a00 */
[----:B------:R-:W2:Y:S01]  /*81b0*/  LDL.LU.64 R20, [R1+0xa48] ;  /* 0x000a480001147983 */ /* 0x000ea20000300a00 */
[----:B------:R-:W-:Y:S01]  /*81c0*/  IMAD.MOV.U32 R19, RZ, RZ, R61 ;  /* 0x000000ffff137224 */ /* 0x000fe200078e003d */
[----:B------:R-:W-:Y:S01]  /*81d0*/  MOV R30, R60 ;  /* 0x0000003c001e7202 */ /* 0x000fe20000000f00 */
[----:B------:R-:W-:-:S05]  /*81e0*/  IMAD.MOV.U32 R31, RZ, RZ, R0 ;  /* 0x000000ffff1f7224 */ /* 0x000fca00078e0000 */
[----:B--2---:R-:W-:Y:S01]  /*81f0*/  HMMA.16816.F32 R20, R36, R18, R20 ;  /* 0x000000122414723c */ /* 0x004fe20000001814 */
[----:B------:R-:W2:Y:S04]  /*8200*/  LDL.LU.64 R18, [R1+0xa40] ;  /* 0x000a400001127983 */ /* 0x000ea80000300a00 */
[----:B------:R-:W2:Y:S04]  /*8210*/  LDL.LU.64 R16, [R1+0xa38] ;  /* 0x000a380001107983 */ /* 0x000ea80000300a00 */
[----:B------:R-:W4:Y:S01]  /*8220*/  LDL.64 R60, [R1+0x590] ;  /* 0x00059000013c7983 */ /* 0x000f220000100a00 */
[----:B---3--:R-:W-:-:S05]  /*8230*/  IMAD.WIDE R2, R27, 0x2, R2 ;  /* 0x000000021b027825 */ /* 0x008fca00078e0202 */
[----:B------:R0:W3:Y:S01]  /*8240*/  LDG.E.U16 R40, [R2.64] ;  /* 0x0000000602287981 */ /* 0x0000e2000c1e1500 */
[----:B------:R-:W-:-:S06]  /*8250*/  IMAD.WIDE R4, R27, 0x2, R4 ;  /* 0x000000021b047825 */ /* 0x000fcc00078e0204 */
[----:B------:R-:W3:Y:S01]  /*8260*/  LDG.E.U16 R5, [R4.64] ;  /* 0x0000000604057981 */ /* 0x000ee2000c1e1500 */
[----:B0-----:R-:W-:-:S05]  /*8270*/  IMAD.WIDE R2, R27, 0x2, R42 ;  /* 0x000000021b027825 */ /* 0x001fca00078e022a */
[----:B------:R0:W3:Y:S01]  /*8280*/  LDG.E.U16 R41, [R2.64] ;  /* 0x0000000602297981 */ /* 0x0000e2000c1e1500 */
[----:B--2---:R-:W-:Y:S03]  /*8290*/  HMMA.16816.F32 R16, R36, R30, R16 ;  /* 0x0000001e2410723c */ /* 0x004fe60000001810 */
[----:B------:R-:W2:Y:S04]  /*82a0*/  LDL.LU.64 R30, [R1+0xa30] ;  /* 0x000a3000011e7983 */ /* 0x000ea80000300a00 */
[----:B------:R-:W2:Y:S04]  /*82b0*/  LDL.LU.64 R28, [R1+0xa28] ;  /* 0x000a2800011c7983 */ /* 0x000ea80000300a00 */
[----:B------:R-:W2:Y:S04]  /*82c0*/  LDL.64 R44, [R1+0x580] ;  /* 0x00058000012c7983 */ /* 0x000ea80000100a00 */
[----:B------:R-:W2:Y:S04]  /*82d0*/  LDL.64 R48, [R1+0x588] ;  /* 0x0005880001307983 */ /* 0x000ea80000100a00 */
[----:B0-----:R-:W2:Y:S04]  /*82e0*/  LDL.64 R2, [R1+0x598] ;  /* 0x0005980001027983 */ /* 0x001ea80000100a00 */
[----:B------:R-:W2:Y:S04]  /*82f0*/  LDL.64 R42, [R1+0x578] ;  /* 0x00057800012a7983 */ /* 0x000ea80000100a00 */
[----:B---3--:R-:W-:Y:S04]  /*8300*/  STL [R1+0x24], R41 ;  /* 0x0000242901007387 */ /* 0x008fe80000100800 */
[----:B------:R0:W-:Y:S01]  /*8310*/  STL [R1+0x28], R40 ;  /* 0x0000282801007387 */ /* 0x0001e20000100800 */
[----:B----4-:R-:W-:-:S05]  /*8320*/  IMAD.WIDE R8, R27, 0x2, R8 ;  /* 0x000000021b087825 */ /* 0x010fca00078e0208 */
[----:B------:R1:W3:Y:S04]  /*8330*/  LDG.E.U16 R0, [R8.64] ;  /* 0x0000000608007981 */ /* 0x0002e8000c1e1500 */
[----:B0-----:R-:W4:Y:S01]  /*8340*/  LDL.64 R40, [R1+0x570] ;  /* 0x0005700001287983 */ /* 0x001f220000100a00 */
[----:B--2---:R-:W-:Y:S11]  /*8350*/  HMMA.16816.F32 R28, R36, R6, R28 ;  /* 0x00000006241c723c */ /* 0x004ff6000000181c */
[----:B------:R-:W-:Y:S11]  /*8360*/  @!UPT UIADD3 URZ, URZ, URZ, URZ ;  /* 0x0000003f3f3ff290 */ /* 0x000ff6000fffe03f */
[----:B------:R-:W-:Y:S01]  /*8370*/  @!UPT UIADD3 URZ, URZ, URZ, URZ ;  /* 0x0000003f3f3ff290 */ /* 0x000fe2000fffe03f */
[----:B------:R-:W-:Y:S04]  /*8380*/  STL [R1+0xa0c], R30 ;  /* 0x000a0c1e01007387 */ /* 0x000fe80000100800 */
[----:B------:R-:W2:Y:S04]  /*8390*/  LDL.64 R6, [R1+0x568] ;  /* 0x0005680001067983 */ /* 0x000ea80000100a00 */
[----:B------:R0:W-:Y:S02]  /*83a0*/  STL [R1+0x20], R5 ;  /* 0x0000200501007387 */ /* 0x0001e40000100800 */
[----:B0-----:R-:W-:-:S05]  /*83b0*/  IMAD.WIDE R4, R27, 0x2, R60 ;  /* 0x000000021b047825 */ /* 0x001fca00078e023c */
[----:B-1----:R0:W2:Y:S02]  /*83c0*/  LDG.E.U16 R9, [R4.64] ;  /* 0x0000000604097981 */ /* 0x0020a4000c1e1500 */
[----:B0-----:R-:W-:-:S05]  /*83d0*/  IMAD.WIDE R4, R27, 0x2, R44 ;  /* 0x000000021b047825 */ /* 0x001fca00078e022c */
[----:B------:R4:W2:Y:S01]  /*83e0*/  LDG.E.U16 R30, [R4.64] ;  /* 0x00000006041e7981 */ /* 0x0008a2000c1e1500 */
[----:B------:R-:W-:Y:S01]  /*83f0*/  HMMA.16816.F32 R56, R36, R10, R56 ;  /* 0x0000000a2438723c */ /* 0x000fe20000001838 */
[----:B------:R-:W-:-:S05]  /*8400*/  IMAD.WIDE R2, R27, 0x2, R2 ;  /* 0x000000021b027825 */ /* 0x000fca00078e0202 */
[----:B------:R0:W3:Y:S01]  /*8410*/  LDG.E.U16 R8, [R2.64] ;  /* 0x0000000602087981 */ /* 0x0000e2000c1e1500 */
[----:B----4-:R-:W-:-:S04]  /*8420*/  IMAD.WIDE R4, R27, 0x2, R40 ;  /* 0x000000021b047825 */ /* 0x010fc800078e0228 */
[----:B0-----:R-:W-:-:S05]  /*8430*/  IMAD.WIDE R2, R27, 0x2, R48 ;  /* 0x000000021b027825 */ /* 0x001fca00078e0230 */
[----:B------:R0:W4:Y:S02]  /*8440*/  LDG.E.U16 R49, [R2.64] ;  /* 0x0000000602317981 */ /* 0x000124000c1e1500 */
[C---:B0-----:R-:W-:Y:S02]  /*8450*/  IMAD.WIDE R2, R27.reuse, 0x2, R42 ;  /* 0x000000021b027825 */ /* 0x041fe400078e022a */
[----:B--2---:R-:W-:Y:S04]  /*8460*/  STL [R1+0xa14], R30 ;  /* 0x000a141e01007387 */ /* 0x004fe80000100800 */
[----:B------:R0:W-:Y:S04]  /*8470*/  STL [R1+0xa08], R58 ;  /* 0x000a083a01007387 */ /* 0x0001e80000100800 */
[----:B------:R1:W-:Y:S04]  /*8480*/  STL [R1+0xa04], R59 ;  /* 0x000a043b01007387 */ /* 0x0003e80000100800 */
[----:B------:R-:W2:Y:S04]  /*8490*/  S2R R60, SR_TID.X ;  /* 0x00000000003c7919 */ /* 0x000ea80000002100 */
[----:B0-----:R0:W2:Y:S04]  /*84a0*/  LDG.E.U16 R58, [R2.64] ;  /* 0x00000006023a7981 */ /* 0x0010a8000c1e1500 */
[----:B-1----:R-:W3:Y:S04]  /*84b0*/  LDG.E.U16 R59, [R4.64] ;  /* 0x00000006043b7981 */ /* 0x002ee8000c1e1500 */
[----:B------:R-:W4:Y:S01]  /*84c0*/  LDL R61, [R1+0x2a4] ;  /* 0x0002a400013d7983 */ /* 0x000f220000100800 */
[----:B0-----:R-:W-:-:S03]  /*84d0*/  IMAD.WIDE R2, R27, 0x2, R6 ;  /* 0x000000021b027825 */ /* 0x001fc600078e0206 */
[----:B------:R-:W4:Y:S04]  /*84e0*/  LDL R30, [R1+0x6c8] ;  /* 0x0006c800011e7983 */ /* 0x000f280000100800 */
[----:B--2---:R-:W-:Y:S04]  /*84f0*/  STL [R1+0xa10], R58 ;  /* 0x000a103a01007387 */ /* 0x004fe80000100800 */
[----:B---3--:R-:W-:Y:S04]  /*8500*/  STL [R1+0xa18], R59 ;  /* 0x000a183b01007387 */ /* 0x008fe80000100800 */
[----:B------:R0:W-:Y:S02]  /*8510*/  STL [R1+0x1c], R0 ;  /* 0x00001c0001007387 */ /* 0x0001e40000100800 */
[----:B0-----:R-:W-:-:S02]  /*8520*/  LOP3.LUT R0, R60, 0x3, RZ, 0xc0, !PT ;  /* 0x000000033c007812 */ /* 0x001fc400078ec0ff */
[----:B------:R-:W2:Y:S04]  /*8530*/  LDG.E.U16 R60, [R2.64] ;  /* 0x00000006023c7981 */ /* 0x000ea8000c1e1500 */
[----:B--2---:R-:W-:Y:S04]  /*8540*/  STL [R1+0xa1c], R60 ;  /* 0x000a1c3c01007387 */ /* 0x004fe80000100800 */
[----:B------:R-:W-:Y:S04]  /*8550*/  STL [R1+0x14], R9 ;  /* 0x0000140901007387 */ /* 0x000fe80000100800 */
[----:B------:R0:W-:Y:S04]  /*8560*/  STL [R1+0x18], R8 ;  /* 0x0000180801007387 */ /* 0x0001e80000100800 */
[----:B------:R-:W2:Y:S04]  /*8570*/  LDL.64 R44, [R1+0x558] ;  /* 0x00055800012c7983 */ /* 0x000ea80000100a00 */
[----:B0-----:R-:W3:Y:S04]  /*8580*/  LDL.64 R8, [R1+0x560] ;  /* 0x0005600001087983 */ /* 0x001ee80000100a00 */
[----:B----4-:R0:W-:Y:S04]  /*8590*/  STL [R1+0x10], R49 ;  /* 0x0000103101007387 */ /* 0x0101e80000100800 */
[----:B------:R-:W4:Y:S01]  /*85a0*/  LDL.64 R42, [R1+0x538] ;  /* 0x00053800012a7983 */ /* 0x000f220000100a00 */
[----:B------:R-:W-:Y:S01]  /*85b0*/  LEA R0, P0, R0, UR4, 0x1 ;  /* 0x0000000400007c11 */ /* 0x000fe2000f8008ff */
[C---:B------:R-:W-:Y:S02]  /*85c0*/  HMMA.16816.F32 R52, R36.reuse, R50, R52 ;  /* 0x000000322434723c */ /* 0x040fe40000001834 */
[----:B------:R-:W2:Y:S04]  /*85d0*/  LDL.64 R40, [R1+0x548] ;  /* 0x0005480001287983 */ /* 0x000ea80000100a00 */
[----:B0-----:R-:W2:Y:S01]  /*85e0*/  LDL.64 R48, [R1+0x550] ;  /* 0x0005500001307983 */ /* 0x001ea20000100a00 */
[----:B------:R-:W-:Y:S01]  /*85f0*/  IADD3 R4, P4, R0, 0x10, RZ ;  /* 0x0000001000047810 */ /* 0x000fe20007f9e0ff */
[----:B------:R-:W-:Y:S02]  /*8600*/  HMMA.16816.F32 R12, R36, R46, R12 ;  /* 0x0000002e240c723c */ /* 0x000fe4000000180c */
[----:B------:R-:W3:Y:S01]  /*8610*/  LDL.64 R46, [R1+0x540] ;  /* 0x00054000012e7983 */ /* 0x000ee20000100a00 */
[----:B------:R-:W-:-:S02]  /*8620*/  ISETP.GT.U32.AND P5, PT, R4, R61, PT ;  /* 0x0000003d0400720c */ /* 0x000fc40003fa4070 */
[----:B------:R-:W-:Y:S01]  /*8630*/  ISETP.GT.U32.AND P3, PT, R4, R30, PT ;  /* 0x0000001e0400720c */ /* 0x000fe20003f64070 */
[----:B------:R-:W-:Y:S01]  /*8640*/  FMUL R4, R20, c[0x0][0x188] ;  /* 0x0000620014047a20 */ /* 0x000fe20000400000 */
[----:B------:R-:W3:Y:S01]  /*8650*/  LDL.64 R38, [R1+0x530] ;  /* 0x0005300001267983 */ /* 0x000ee20000100a00 */
[----:B------:R-:W-:Y:S02]  /*8660*/  IMAD.X R2, RZ, RZ, UR5, P0 ;  /* 0x00000005ff027e24 */ /* 0x000fe400080e06ff */
[----:B------:R-:W-:Y:S01]  /*8670*/  FMUL R35, R35, c[0x0][0x188] ;  /* 0x0000620023237a20 */ /* 0x000fe20000400000 */
[----:B------:R-:W3:Y:S01]  /*8680*/  LDL.64 R58, [R1+0x500] ;  /* 0x00050000013a7983 */ /* 0x000ee20000100a00 */
[----:B--2---:R-:W-:-:S05]  /*8690*/  IMAD.WIDE R36, R27, 0x2, R48 ;  /* 0x000000021b247825 */ /* 0x004fca00078e0230 */
[----:B------:R4:W2:Y:S02]  /*86a0*/  LDG.E.U16 R20, [R36.64] ;  /* 0x0000000624147981 */ /* 0x0008a4000c1e1500 */
[C---:B----4-:R-:W-:Y:S01]  /*86b0*/  IMAD.WIDE R36, R27.reuse, 0x2, R42 ;  /* 0x000000021b247825 */ /* 0x050fe200078e022a */
[----:B------:R-:W-:Y:S01]  /*86c0*/  IADD3.X R7, RZ, R2, RZ, P4, !PT ;  /* 0x00000002ff077210 */ /* 0x000fe200027fe4ff */
[----:B------:R-:W4:Y:S04]  /*86d0*/  LDL.64 R42, [R1+0x4e8] ;  /* 0x0004e800012a7983 */ /* 0x000f280000100a00 */
[----:B------:R0:W2:Y:S04]  /*86e0*/  LDG.E.U16 R48, [R36.64] ;  /* 0x0000000624307981 */ /* 0x0000a8000c1e1500 */
[----:B0-----:R-:W2:Y:S01]  /*86f0*/  LDL.64 R36, [R1+0x528] ;  /* 0x0005280001247983 */ /* 0x001ea20000100a00 */
[----:B---3--:R-:W-:Y:S01]  /*8700*/  IMAD.WIDE R8, R27, 0x2, R8 ;  /* 0x000000021b087825 */ /* 0x008fe200078e0208 */
[----:B------:R-:W-:-:S02]  /*8710*/  ISETP.GT.U32.AND.EX P5, PT, R7, RZ, PT, P5 ;  /* 0x000000ff0700720c */ /* 0x000fc40003fa4150 */
[----:B------:R-:W-:Y:S01]  /*8720*/  ISETP.GT.U32.AND.EX P3, PT, R7, RZ, PT, P3 ;  /* 0x000000ff0700720c */ /* 0x000fe20003f64130 */
[----:B------:R-:W-:Y:S02]  /*8730*/  FMUL R7, R22, c[0x0][0x188] ;  /* 0x0000620016077a20 */ /* 0x000fe40000400000 */
[----:B------:R0:W3:Y:S02]  /*8740*/  LDG.E.U16 R22, [R8.64] ;  /* 0x0000000608167981 */ /* 0x0000e4000c1e1500 */
[C---:B0-----:R-:W-:Y:S01]  /*8750*/  IMAD.WIDE R8, R27.reuse, 0x2, R40 ;  /* 0x000000021b087825 */ /* 0x041fe200078e0228 */
[----:B------:R-:W-:Y:S01]  /*8760*/  IADD3 R3, P1, R0, 0x9, RZ ;  /* 0x0000000900037810 */ /* 0x000fe20007f3e0ff */
[----:B------:R-:W3:Y:S04]  /*8770*/  LDL.64 R40, [R1+0x510] ;  /* 0x0005100001287983 */ /* 0x000ee80000100a00 */
[----:B------:R0:W3:Y:S02]  /*8780*/  LDG.E.U16 R50, [R8.64] ;  /* 0x0000000608327981 */ /* 0x0000e4000c1e1500 */
[----:B0-----:R-:W-:-:S05]  /*8790*/  IMAD.WIDE R8, R27, 0x2, R46 ;  /* 0x000000021b087825 */ /* 0x001fca00078e022e */
[----:B------:R0:W3:Y:S04]  /*87a0*/  LDG.E.U16 R49, [R8.64] ;  /* 0x0000000608317981 */ /* 0x0000e8000c1e1500 */
[----:B0-----:R-:W3:Y:S01]  /*87b0*/  LDL.64 R8, [R1+0x520] ;  /* 0x0005200001087983 */ /* 0x001ee20000100a00 */
[----:B--2---:R-:W-:-:S05]  /*87c0*/  IMAD.WIDE R36, R27, 0x2, R36 ;  /* 0x000000021b247825 */ /* 0x004fca00078e0224 */
[----:B------:R0:W2:Y:S04]  /*87d0*/  LDG.E.U16 R46, [R36.64] ;  /* 0x00000006242e7981 */ /* 0x0000a8000c1e1500 */
[----:B0-----:R-:W2:Y:S01]  /*87e0*/  LDL.64 R36, [R1+0x508] ;  /* 0x0005080001247983 */ /* 0x001ea20000100a00 */
[----:B------:R-:W-:Y:S01]  /*87f0*/  IMAD.X R5, RZ, RZ, R2, P1 ;  /* 0x000000ffff057224 */ /* 0x000fe200008e0602 */
[C---:B------:R-:W-:Y:S02]  /*8800*/  ISETP.GT.U32.AND P2, PT, R3.reuse, R61, PT ;  /* 0x0000003d0300720c */ /* 0x040fe40003f44070 */
[----:B------:R-:W-:Y:S02]  /*8810*/  ISETP.GT.U32.AND P0, PT, R3, R30, PT ;  /* 0x0000001e0300720c */ /* 0x000fe40003f04070 */
[----:B------:R-:W-:-:S02]  /*8820*/  ISETP.GT.U32.AND.EX P2, PT, R5, RZ, PT, P2 ;  /* 0x000000ff0500720c */ /* 0x000fc40003f44120 */
[----:B------:R-:W-:Y:S01]  /*8830*/  ISETP.GT.U32.AND.EX P0, PT, R5, RZ, PT, P0 ;  /* 0x000000ff0500720c */ /* 0x000fe20003f04100 */
[----:B------:R-:W-:Y:S01]  /*8840*/  FMUL R5, R33, c[0x0][0x188] ;  /* 0x0000620021057a20 */ /* 0x000fe20000400000 */
[C---:B------:R-:W-:Y:S02]  /*8850*/  IADD3 R3, P6, R0.reuse, 0x11, RZ ;  /* 0x0000001100037810 */ /* 0x040fe40007fde0ff */
[----:B------:R-:W-:Y:S02]  /*8860*/  IADD3 R6, P1, R0, 0x18, RZ ;  /* 0x0000001800067810 */ /* 0x000fe40007f3e0ff */
[----:B------:R-:W-:Y:S02]  /*8870*/  FSEL R5, R5, -INF , !P2 ;  /* 0xff80000005057808 */ /* 0x000fe40005000000 */
[C---:B------:R-:W-:Y:S02]  /*8880*/  ISETP.GT.U32.AND P4, PT, R3.reuse, R61, PT ;  /* 0x0000003d0300720c */ /* 0x040fe40003f84070 */
[----:B------:R-:W-:-:S02]  /*8890*/  ISETP.GT.U32.AND P2, PT, R3, R30, PT ;  /* 0x0000001e0300720c */ /* 0x000fc40003f44070 */
[----:B------:R-:W-:Y:S02]  /*88a0*/  FSEL R3, R35, -INF , !P0 ;  /* 0xff80000023037808 */ /* 0x000fe40004000000 */
[----:B------:R-:W-:Y:S02]  /*88b0*/  FSEL R4, R4, -INF , !P5 ;  /* 0xff80000004047808 */ /* 0x000fe40006800000 */
[C---:B------:R-:W-:Y:S02]  /*88c0*/  ISETP.GT.U32.AND P0, PT, R6.reuse, R61, PT ;  /* 0x0000003d0600720c */ /* 0x040fe40003f04070 */
[----:B------:R-:W-:Y:S01]  /*88d0*/  ISETP.GT.U32.AND P5, PT, R6, R30, PT ;  /* 0x0000001e0600720c */ /* 0x000fe20003fa4070 */
[----:B------:R-:W-:Y:S02]  /*88e0*/  IMAD.X R6, RZ, RZ, R2, P6 ;  /* 0x000000ffff067224 */ /* 0x000fe400030e0602 */
[----:B------:R-:W-:Y:S01]  /*88f0*/  IMAD.WIDE R38, R27, 0x2, R38 ;  /* 0x000000021b267825 */ /* 0x000fe200078e0226 */
[----:B------:R-:W-:-:S02]  /*8900*/  IADD3 R10, P6, R0, 0x19, RZ ;  /* 0x00000019000a7810 */ /* 0x000fc40007fde0ff */
[----:B------:R-:W-:Y:S01]  /*8910*/  ISETP.GT.U32.AND.EX P4, PT, R6, RZ, PT, P4 ;  /* 0x000000ff0600720c */ /* 0x000fe20003f84140 */
[----:B------:R-:W-:Y:S01]  /*8920*/  FMUL R21, R21, c[0x0][0x188] ;  /* 0x0000620015157a20 */ /* 0x000fe20000400000 */
[----:B------:R3:W4:Y:S01]  /*8930*/  LDG.E.U16 R47, [R38.64] ;  /* 0x00000006262f7981 */ /* 0x000722000c1e1500 */
[----:B------:R-:W-:Y:S02]  /*8940*/  FSEL R7, R7, -INF , !P3 ;  /* 0xff80000007077808 */ /* 0x000fe40005800000 */
[C---:B------:R-:W-:Y:S02]  /*8950*/  ISETP.GT.U32.AND P3, PT, R10.reuse, R61, PT ;  /* 0x0000003d0a00720c */ /* 0x040fe40003f64070 */
[----:B------:R-:W-:Y:S02]  /*8960*/  FSEL R21, R21, -INF , !P4 ;  /* 0xff80000015157808 */ /* 0x000fe40006000000 */
[----:B------:R-:W-:Y:S01]  /*8970*/  ISETP.GT.U32.AND P4, PT, R10, R30, PT ;  /* 0x0000001e0a00720c */ /* 0x000fe20003f84070 */
[----:B---3--:R-:W-:Y:S01]  /*8980*/  IMAD.WIDE R38, R27, 0x2, R8 ;  /* 0x000000021b267825 */ /* 0x008fe200078e0208 */
[----:B------:R-:W-:-:S03]  /*8990*/  ISETP.GT.U32.AND.EX P2, PT, R6, RZ, PT, P2 ;  /* 0x000000ff0600720c */ /* 0x000fc60003f44120 */
[C---:B------:R-:W-:Y:S01]  /*89a0*/  IMAD.WIDE R10, R27.reuse, 0x2, R44 ;  /* 0x000000021b0a7825 */ /* 0x040fe200078e022c */
[----:B------:R2:W3:Y:S04]  /*89b0*/  LDG.E.U16 R6, [R38.64] ;  /* 0x0000000626067981 */ /* 0x0004e8000c1e1500 */
[----:B------:R-:W3:Y:S04]  /*89c0*/  LDL.64 R44, [R1+0x518] ;  /* 0x00051800012c7983 */ /* 0x000ee80000100a00 */
[----:B------:R0:W4:Y:S01]  /*89d0*/  LDG.E.U16 R11, [R10.64] ;  /* 0x000000060a0b7981 */ /* 0x000122000c1e1500 */
[----:B--2---:R-:W-:-:S05]  /*89e0*/  IMAD.WIDE R38, R27, 0x2, R36 ;  /* 0x000000021b267825 */ /* 0x004fca00078e0224 */
[----:B0-----:R0:W2:Y:S04]  /*89f0*/  LDG.E.U16 R10, [R38.64] ;  /* 0x00000006260a7981 */ /* 0x0010a8000c1e1500 */
[----:B0-----:R-:W2:Y:S01]  /*8a00*/  LDL.64 R38, [R1+0x4f8] ;  /* 0x0004f80001267983 */ /* 0x001ea20000100a00 */
[----:B------:R-:W-:-:S04]  /*8a10*/  IMAD.WIDE R40, R27, 0x2, R40 ;  /* 0x000000021b287825 */ /* 0x000fc800078e0228 */
[C---:B------:R-:W-:Y:S02]  /*8a20*/  IMAD.WIDE R36, R27.reuse, 0x2, R58 ;  /* 0x000000021b247825 */ /* 0x040fe400078e023a */
[----:B------:R-:W4:Y:S04]  /*8a30*/  LDL.64 R58, [R1+0x4c0] ;  /* 0x0004c000013a7983 */ /* 0x000f280000100a00 */
[----:B------:R2:W4:Y:S01]  /*8a40*/  LDG.E.U16 R33, [R36.64] ;  /* 0x0000000624217981 */ /* 0x000522000c1e1500 */
[----:B---3--:R-:W-:-:S03]  /*8a50*/  IMAD.WIDE R8, R27, 0x2, R44 ;  /* 0x000000021b087825 */ /* 0x008fc600078e022c */
[----:B------:R-:W3:Y:S04]  /*8a60*/  LDL.64 R44, [R1+0x4d0] ;  /* 0x0004d000012c7983 */ /* 0x000ee80000100a00 */
[----:B------:R0:W3:Y:S04]  /*8a70*/  LDG.E.U16 R8, [R8.64] ;  /* 0x0000000608087981 */ /* 0x0000e8000c1e1500 */
[----:B0-----:R0:W3:Y:S04]  /*8a80*/  LDG.E.U16 R9, [R40.64] ;  /* 0x0000000628097981 */ /* 0x0010e8000c1e1500 */
[----:B0-----:R-:W3:Y:S01]  /*8a90*/  LDL.64 R40, [R1+0x4f0] ;  /* 0x0004f00001287983 */ /* 0x001ee20000100a00 */
[----:B--2---:R-:W-:-:S05]  /*8aa0*/  IMAD.WIDE R36, R27, 0x2, R38 ;  /* 0x000000021b247825 */ /* 0x004fca00078e0226 */
[----:B------:R0:W2:Y:S04]  /*8ab0*/  LDG.E.U16 R35, [R36.64] ;  /* 0x0000000624237981 */ /* 0x0000a8000c1e1500 */
[----:B0-----:R-:W2:Y:S01]  /*8ac0*/  LDL.64 R36, [R1+0x4e0] ;  /* 0x0004e00001247983 */ /* 0x001ea20000100a00 */
[----:B---3--:R-:W-:-:S04]  /*8ad0*/  IMAD.WIDE R38, R27, 0x2, R40 ;  /* 0x000000021b267825 */ /* 0x008fc800078e0228 */
[C---:B----4-:R-:W-:Y:S02]  /*8ae0*/  IMAD.WIDE R40, R27.reuse, 0x2, R42 ;  /* 0x000000021b287825 */ /* 0x050fe400078e022a */
[----:B------:R0:W3:Y:S04]  /*8af0*/  LDG.E.U16 R42, [R38.64] ;  /* 0x00000006262a7981 */ /* 0x0000e8000c1e1500 */
[----:B------:R1:W4:Y:S04]  /*8b00*/  LDG.E.U16 R43, [R40.64] ;  /* 0x00000006282b7981 */ /* 0x000328000c1e1500 */
[----:B0-----:R-:W3:Y:S01]  /*8b10*/  LDL.64 R38, [R1+0x4d8] ;  /* 0x0004d80001267983 */ /* 0x001ee20000100a00 */
[----:B-1----:R-:W-:Y:S01]  /*8b20*/  IMAD.WIDE R40, R27, 0x2, R44 ;  /* 0x000000021b287825 */ /* 0x002fe200078e022c */
[----:B------:R-:W-:-:S03]  /*8b30*/  LOP3.LUT R51, R0, 0x21, RZ, 0xfc, !PT ;  /* 0x0000002100337812 */ /* 0x000fc600078efcff */
[----:B------:R-:W-:Y:S02]  /*8b40*/  FMUL R23, R23, c[0x0][0x188] ;  /* 0x0000620017177a20 */ /* 0x000fe40000400000 */
[----:B------:R0:W4:Y:S01]  /*8b50*/  LDG.E.U16 R40, [R40.64] ;  /* 0x0000000628287981 */ /* 0x000122000c1e1500 */
[----:B--2---:R-:W-:-:S05]  /*8b60*/  IMAD.WIDE R36, R27, 0x2, R36 ;  /* 0x000000021b247825 */ /* 0x004fca00078e0224 */
[----:B------:R1:W2:Y:S04]  /*8b70*/  LDG.E.U16 R44, [R36.64] ;  /* 0x00000006242c7981 */ /* 0x0002a8000c1e1500 */
[----:B-1----:R-:W2:Y:S01]  /*8b80*/  LDL.64 R36, [R1+0x4c8] ;  /* 0x0004c80001247983 */ /* 0x002ea20000100a00 */
[----:B------:R-:W-:Y:S01]  /*8b90*/  FSEL R23, R23, -INF , !P2 ;  /* 0xff80000017177808 */ /* 0x000fe20005000000 */
[----:B0-----:R-:W-:Y:S01]  /*8ba0*/  IMAD.X R41, RZ, RZ, R2, P1 ;  /* 0x000000ffff297224 */ /* 0x001fe200008e0602 */
[C---:B------:R-:W-:Y:S02]  /*8bb0*/  ISETP.GT.U32.AND P2, PT, R51.reuse, R30, PT ;  /* 0x0000001e3300720c */ /* 0x040fe40003f44070 */
[----:B------:R-:W-:Y:S01]  /*8bc0*/  ISETP.GT.U32.AND P1, PT, R51, R61, PT ;  /* 0x0000003d3300720c */ /* 0x000fe20003f24070 */
[----:B---3--:R-:W-:-:S05]  /*8bd0*/  IMAD.WIDE R38, R27, 0x2, R38 ;  /* 0x000000021b267825 */ /* 0x008fca00078e0226 */
[----:B------:R0:W3:Y:S02]  /*8be0*/  LDG.E.U16 R45, [R38.64] ;  /* 0x00000006262d7981 */ /* 0x0000e4000c1e1500 */
[----:B0-----:R-:W-:-:S04]  /*8bf0*/  IMAD.WIDE R38, R27, 0x2, R58 ;  /* 0x000000021b267825 */ /* 0x001fc800078e023a */
[----:B--2---:R-:W-:Y:S01]  /*8c00*/  IMAD.WIDE R36, R27, 0x2, R36 ;  /* 0x000000021b247825 */ /* 0x004fe200078e0224 */
[----:B------:R-:W-:Y:S01]  /*8c10*/  ISETP.GT.U32.AND.EX P0, PT, R41, RZ, PT, P0 ;  /* 0x000000ff2900720c */ /* 0x000fe20003f04100 */
[----:B------:R-:W2:Y:S04]  /*8c20*/  LDL.LU R27, [R1+0xa20] ;  /* 0x000a2000011b7983 */ /* 0x000ea80000300800 */
[----:B------:R-:W2:Y:S01]  /*8c30*/  LDL R51, [R1+0x2a4] ;  /* 0x0002a40001337983 */ /* 0x000ea20000100800 */
[----:B------:R-:W-:-:S03]  /*8c40*/  FMUL R16, R16, c[0x0][0x188] ;  /* 0x0000620010107a20 */ /* 0x000fc60000400000 */
[----:B------:R0:W3:Y:S01]  /*8c50*/  LDG.E.U16 R36, [R36.64] ;  /* 0x0000000624247981 */ /* 0x0000e2000c1e1500 */
[----:B------:R-:W-:Y:S01]  /*8c60*/  ISETP.GT.U32.AND.EX P5, PT, R41, RZ, PT, P5 ;  /* 0x000000ff2900720c */ /* 0x000fe20003fa4150 */
[----:B------:R-:W-:Y:S02]  /*8c70*/  FMUL R19, R19, c[0x0][0x188] ;  /* 0x0000620013137a20 */ /* 0x000fe40000400000 */
[----:B------:R1:W3:Y:S01]  /*8c80*/  LDG.E.U16 R38, [R38.64] ;  /* 0x0000000626267981 */ /* 0x0002e2000c1e1500 */
[----:B0-----:R-:W-:Y:S01]  /*8c90*/  FSEL R37, R16, -INF , !P0 ;  /* 0xff80000010257808 */ /* 0x001fe20004000000 */
[----:B------:R-:W-:-:S05]  /*8ca0*/  IMAD.X R16, RZ, RZ, R2, P6 ;  /* 0x000000ffff107224 */ /* 0x000fca00030e0602 */
[C---:B------:R-:W-:Y:S02]  /*8cb0*/  ISETP.GT.U32.AND.EX P3, PT, R16.reuse, RZ, PT, P3 ;  /* 0x000000ff1000720c */ /* 0x040fe40003f64130 */
[----:B------:R-:W-:Y:S01]  /*8cc0*/  ISETP.GT.U32.AND.EX P4, PT, R16, RZ, PT, P4 ;  /* 0x000000ff1000720c */ /* 0x000fe20003f84140 */
[----:B------:R-:W-:Y:S02]  /*8cd0*/  FMUL R16, R18, c[0x0][0x188] ;  /* 0x0000620012107a20 */ /* 0x000fe40000400000 */
[----:B------:R-:W-:-:S03]  /*8ce0*/  FMUL R18, R17, c[0x0][0x188] ;  /* 0x0000620011127a20 */ /* 0x000fc60000400000 */
[----:B------:R-:W-:Y:S02]  /*8cf0*/  FSEL R16, R16, -INF , !P5 ;  /* 0xff80000010107808 */ /* 0x000fe40006800000 */
[----:B------:R-:W-:Y:S02]  /*8d00*/  IADD3 R17, P5, R0, 0x8, RZ ;  /* 0x0000000800117810 */ /* 0x000fe40007fbe0ff */
[----:B------:R-:W-:Y:S02]  /*8d10*/  FSEL R18, R18, -INF , !P3 ;  /* 0xff80000012127808 */ /* 0x000fe40005800000 */
[----:B-1----:R-:W-:Y:S02]  /*8d20*/  LOP3.LUT R39, R0, 0x28, RZ, 0xfc, !PT ;  /* 0x0000002800277812 */ /* 0x002fe400078efcff */
[----:B------:R-:W-:Y:S01]  /*8d30*/  ISETP.GT.U32.AND.EX P1, PT, R2, RZ, PT, P1 ;  /* 0x000000ff0200720c */ /* 0x000fe20003f24110 */
[----:B------:R-:W-:Y:S01]  /*8d40*/  FMUL R56, R56, c[0x0][0x188] ;  /* 0x0000620038387a20 */ /* 0x000fe20000400000 */
[----:B------:R-:W-:Y:S01]  /*8d50*/  ISETP.GT.U32.AND.EX P2, PT, R2, RZ, PT, P2 ;  /* 0x000000ff0200720c */ /* 0x000fe20003f44120 */
[----:B------:R-:W-:-:S02]  /*8d60*/  FMUL R31, R31, c[0x0][0x188] ;  /* 0x000062001f1f7a20 */ /* 0x000fc40000400000 */
[----:B------:R-:W-:Y:S02]  /*8d70*/  FMUL R52, R52, c[0x0][0x188] ;  /* 0x0000620034347a20 */ /* 0x000fe40000400000 */
[----:B------:R-:W-:Y:S02]  /*8d80*/  FMUL R53, R53, c[0x0][0x188] ;  /* 0x0000620035357a20 */ /* 0x000fe40000400000 */
[----:B------:R-:W-:Y:S02]  /*8d90*/  FMUL R12, R12, c[0x0][0x188] ;  /* 0x000062000c0c7a20 */ /* 0x000fe40000400000 */
[----:B------:R-:W-:Y:S02]  /*8da0*/  FMUL R34, R34, c[0x0][0x188] ;  /* 0x0000620022227a20 */ /* 0x000fe40000400000 */
[----:B------:R-:W-:Y:S02]  /*8db0*/  FMUL R24, R24, c[0x0][0x188] ;  /* 0x0000620018187a20 */ /* 0x000fe40000400000 */
[----:B------:R-:W-:-:S02]  /*8dc0*/  FMUL R25, R25, c[0x0][0x188] ;  /* 0x0000620019197a20 */ /* 0x000fc40000400000 */
[----:B------:R-:W-:Y:S02]  /*8dd0*/  FMUL R57, R57, c[0x0][0x188] ;  /* 0x0000620039397a20 */ /* 0x000fe40000400000 */
[----:B------:R-:W-:Y:S01]  /*8de0*/  FMUL R28, R28, c[0x0][0x188] ;  /* 0x000062001c1c7a20 */ /* 0x000fe20000400000 */
[----:B------:R-:W-:Y:S01]  /*8df0*/  BAR.SYNC.DEFER_BLOCKING 0x0 ;  /* 0x0000000000007b1d */ /* 0x000fe20000010000 */
[----:B--2---:R-:W-:Y:S02]  /*8e00*/  ISETP.GT.U32.AND P3, PT, R17, R51, PT ;  /* 0x000000331100720c */ /* 0x004fe40003f64070 */
[----:B------:R-:W-:Y:S02]  /*8e10*/  FSEL R17, R19, -INF , !P4 ;  /* 0xff80000013117808 */ /* 0x000fe40006000000 */
[----:B------:R-:W-:-:S04]  /*8e20*/  IADD3.X R19, RZ, R2, RZ, P5, !PT ;  /* 0x00000002ff137210 */ /* 0x000fc80002ffe4ff */
[----:B------:R-:W-:Y:S01]  /*8e30*/  ISETP.GT.U32.AND.EX P3, PT, R19, RZ, PT, P3 ;  /* 0x000000ff1300720c */ /* 0x000fe20003f64130 */
[----:B------:R-:W-:Y:S02]  /*8e40*/  FMUL R19, R32, c[0x0][0x188] ;  /* 0x0000620020137a20 */ /* 0x000fe40000400000 */
[----:B------:R-:W-:Y:S01]  /*8e50*/  FMUL R32, R29, c[0x0][0x188] ;  /* 0x000062001d207a20 */ /* 0x000fe20000400000 */
[----:B------:R-:W-:-:S04]  /*8e60*/  ISETP.GT.U32.AND P6, PT, R39, R51, PT ;  /* 0x000000332700720c */ /* 0x000fc80003fc4070 */
[----:B------:R-:W-:Y:S02]  /*8e70*/  FSEL R60, R32, -INF , !P1 ;  /* 0xff800000203c7808 */ /* 0x000fe40004800000 */
[----:B------:R-:W-:-:S03]  /*8e80*/  ISETP.GT.U32.AND.EX P6, PT, R2, RZ, PT, P6 ;  /* 0x000000ff0200720c */ /* 0x000fc60003fc4160 */
[----:B------:R0:W-:Y:S01]  /*8e90*/  STL [R1+0x444], R60 ;  /* 0x0004443c01007387 */ /* 0x0001e20000100800 */
[----:B------:R-:W-:-:S03]  /*8ea0*/  FSEL R59, R56, -INF , !P6 ;  /* 0xff800000383b7808 */ /* 0x000fc60007000000 */
[----:B------:R-:W2:Y:S01]  /*8eb0*/  LDL R56, [R1+0x6c8] ;  /* 0x0006c80001387983 */ /* 0x000ea20000100800 */
[C---:B------:R-:W-:Y:S02]  /*8ec0*/  LOP3.LUT R29, R0.reuse, 0x30, RZ, 0xfc, !PT ;  /* 0x00000030001d7812 */ /* 0x040fe400078efcff */
[----:B------:R-:W-:Y:S02]  /*8ed0*/  FSEL R19, R19, -INF , !P3 ;  /* 0xff80000013137808 */ /* 0x000fe40005800000 */
[C---:B------:R-:W-:Y:S02]  /*8ee0*/  ISETP.GT.U32.AND P3, PT, R29.reuse, R30, PT ;  /* 0x0000001e1d00720c */ /* 0x040fe40003f64070 */
[----:B------:R-:W-:Y:S02]  /*8ef0*/  ISETP.GT.U32.AND P1, PT, R29, R51, PT ;  /* 0x000000331d00720c */ /* 0x000fe40003f24070 */
[----:B------:R-:W-:Y:S02]  /*8f00*/  LOP3.LUT R29, R0, 0x31, RZ, 0xfc, !PT ;  /* 0x00000031001d7812 */ /* 0x000fe400078efcff */
[----:B------:R-:W-:-:S02]  /*8f10*/  FSEL R61, R31, -INF , !P2 ;  /* 0xff8000001f3d7808 */ /* 0x000fc40005000000 */
[C---:B------:R-:W-:Y:S02]  /*8f20*/  ISETP.GT.U32.AND P2, PT, R29.reuse, R30, PT ;  /* 0x0000001e1d00720c */ /* 0x040fe40003f44070 */
[-C--:B------:R-:W-:Y:S02]  /*8f30*/  ISETP.GT.U32.AND P6, PT, R29, R51.reuse, PT ;  /* 0x000000331d00720c */ /* 0x080fe40003fc4070 */
[----:B------:R-:W-:Y:S02]  /*8f40*/  ISETP.GT.U32.AND.EX P1, PT, R2, RZ, PT, P1 ;  /* 0x000000ff0200720c */ /* 0x000fe40003f24110 */
[----:B------:R-:W-:Y:S02]  /*8f50*/  LOP3.LUT R29, R0, 0x38, RZ, 0xfc, !PT ;  /* 0x00000038001d7812 */ /* 0x000fe400078efcff */
[----:B------:R-:W-:Y:S02]  /*8f60*/  FSEL R58, R52, -INF , !P1 ;  /* 0xff800000343a7808 */ /* 0x000fe40004800000 */
[----:B------:R-:W-:-:S02]  /*8f70*/  ISETP.GT.U32.AND P1, PT, R29, R51, PT ;  /* 0x000000331d00720c */ /* 0x000fc40003f24070 */
[C---:B------:R-:W-:Y:S02]  /*8f80*/  ISETP.GT.U32.AND.EX P6, PT, R2.reuse, RZ, PT, P6 ;  /* 0x000000ff0200720c */ /* 0x040fe40003fc4160 */
[----:B------:R-:W-:Y:S02]  /*8f90*/  ISETP.GT.U32.AND.EX P1, PT, R2, RZ, PT, P1 ;  /* 0x000000ff0200720c */ /* 0x000fe40003f24110 */
[----:B------:R-:W-:Y:S02]  /*8fa0*/  ISETP.GT.U32.AND P0, PT, R39, R30, PT ;  /* 0x0000001e2700720c */ /* 0x000fe40003f04070 */
[----:B------:R-:W-:Y:S02]  /*8fb0*/  FSEL R52, R53, -INF , !P6 ;  /* 0xff80000035347808 */ /* 0x000fe40007000000 */
[----:B------:R-:W-:Y:S02]  /*8fc0*/  FSEL R32, R12, -INF , !P1 ;  /* 0xff8000000c207808 */ /* 0x000fe40004800000 */
[----:B------:R-:W-:-:S02]  /*8fd0*/  LOP3.LUT R39, R0, 0x29, RZ, 0xfc, !PT ;  /* 0x0000002900277812 */ /* 0x000fc400078efcff */
[CC--:B------:R-:W-:Y:S02]  /*8fe0*/  ISETP.GT.U32.AND P6, PT, R0.reuse, R51.reuse, PT ;  /* 0x000000330000720c */ /* 0x0c0fe40003fc4070 */
[-C--:B------:R-:W-:Y:S02]  /*8ff0*/  ISETP.GE.U32.AND P1, PT, R0, R51.reuse, PT ;  /* 0x000000330000720c */ /* 0x080fe40003f26070 */
[----:B------:R-:W-:Y:S02]  /*9000*/  ISETP.GT.U32.AND P5, PT, R39, R51, PT ;  /* 0x000000332700720c */ /* 0x000fe40003fa4070 */
[C---:B------:R-:W-:Y:S02]  /*9010*/  ISETP.GT.U32.AND.EX P6, PT, R2.reuse, RZ, PT, P6 ;  /* 0x000000ff0200720c */ /* 0x040fe40003fc4160 */
[C---:B------:R-:W-:Y:S02]  /*9020*/  ISETP.GE.U32.AND.EX P1, PT, R2.reuse, RZ, PT, P1 ;  /* 0x000000ff0200720c */ /* 0x040fe40003f26110 */
[----:B------:R-:W-:-:S02]  /*9030*/  ISETP.GT.U32.AND.EX P5, PT, R2, RZ, PT, P5 ;  /* 0x000000ff0200720c */ /* 0x000fc40003fa4150 */
[----:B------:R-:W-:Y:S02]  /*9040*/  FSEL R24, R24, -INF , !P6 ;  /* 0xff80000018187808 */ /* 0x000fe40007000000 */
[----:B------:R-:W-:Y:S02]  /*9050*/  FSEL R12, R34, -INF , !P6 ;  /* 0xff800000220c7808 */ /* 0x000fe40007000000 */
[----:B------:R-:W-:Y:S01]  /*9060*/  FSEL R25, R25, -INF , !P1 ;  /* 0xff80000019197808 */ /* 0x000fe20004800000 */
[----:B------:R-:W-:Y:S01]  /*9070*/  FMUL R31, R26, c[0x0][0x188] ;  /* 0x000062001a1f7a20 */ /* 0x000fe20000400000 */
[----:B------:R-:W-:Y:S01]  /*9080*/  ISETP.GT.U32.AND P4, PT, R39, R30, PT ;  /* 0x0000001e2700720c */ /* 0x000fe20003f84070 */
[----:B------:R-:W-:Y:S01]  /*9090*/  FMUL R26, R27, c[0x0][0x188] ;  /* 0x000062001b1a7a20 */ /* 0x000fe20000400000 */
[----:B------:R-:W-:Y:S01]  /*90a0*/  FSEL R30, R57, -INF , !P5 ;  /* 0xff800000391e7808 */ /* 0x000fe20006800000 */
[----:B------:R-:W-:Y:S04]  /*90b0*/  STL [R1+0x44c], R61 ;  /* 0x00044c3d01007387 */ /* 0x000fe80000100800 */
[----:B------:R1:W-:Y:S04]  /*90c0*/  STL [R1+0x440], R59 ;  /* 0x0004403b01007387 */ /* 0x0003e80000100800 */
[----:B------:R0:W-:Y:S04]  /*90d0*/  STL [R1+0x448], R30 ;  /* 0x0004481e01007387 */ /* 0x0001e80000100800 */
[----:B------:R0:W-:Y:S04]  /*90e0*/  STL [R1+0x46c], R58 ;  /* 0x00046c3a01007387 */ /* 0x0001e80000100800 */
[----:B------:R-:W-:Y:S04]  /*90f0*/  STL [R1+0x464], R52 ;  /* 0x0004643401007387 */ /* 0x000fe80000100800 */
[----:B------:R-:W-:Y:S01]  /*9100*/  STL [R1+0x468], R32 ;  /* 0x0004682001007387 */ /* 0x000fe20000100800 */
[----:B--2---:R-:W-:-:S02]  /*9110*/  ISETP.GT.U32.AND P6, PT, R0, R56, PT ;  /* 0x000000380000720c */ /* 0x004fc40003fc4070 */
[-C--:B------:R-:W-:Y:S02]  /*9120*/  ISETP.GE.U32.AND P1, PT, R0, R56.reuse, PT ;  /* 0x000000380000720c */ /* 0x080fe40003f26070 */
[----:B------:R-:W-:Y:S02]  /*9130*/  ISETP.GT.U32.AND P5, PT, R29, R56, PT ;  /* 0x000000381d00720c */ /* 0x000fe40003fa4070 */
[C---:B------:R-:W-:Y:S02]  /*9140*/  ISETP.GT.U32.AND.EX P6, PT, R2.reuse, RZ, PT, P6 ;  /* 0x000000ff0200720c */ /* 0x040fe40003fc4160 */
[----:B------:R-:W-:Y:S02]  /*9150*/  ISETP.GE.U32.AND.EX P1, PT, R2, RZ, PT, P1 ;  /* 0x000000ff0200720c */ /* 0x000fe40003f26110 */
[----:B------:R-:W-:Y:S02]  /*9160*/  LOP3.LUT R29, R0, 0x39, RZ, 0xfc, !PT ;  /* 0x00000039001d7812 */ /* 0x000fe400078efcff */
[----:B------:R-:W-:-:S02]  /*9170*/  FSEL R27, R31, -INF , !P6 ;  /* 0xff8000001f1b7808 */ /* 0x000fc40007000000 */
[----:B------:R-:W-:Y:S02]  /*9180*/  FSEL R26, R26, -INF , !P1 ;  /* 0xff8000001a1a7808 */ /* 0x000fe40004800000 */
[C---:B------:R-:W-:Y:S02]  /*9190*/  ISETP.GT.U32.AND P6, PT, R29.reuse, R56, PT ;  /* 0x000000381d00720c */ /* 0x040fe40003fc4070 */
[----:B------:R-:W-:Y:S02]  /*91a0*/  ISETP.GT.U32.AND P1, PT, R29, R51, PT ;  /* 0x000000331d00720c */ /* 0x000fe40003f24070 */
[----:B------:R-:W-:Y:S01]  /*91b0*/  FMNMX R29, R24, R25, !PT ;  /* 0x00000019181d7209 */ /* 0x000fe20007800000 */
[----:B------:R-:W-:-:S03]  /*91c0*/  FMUL R31, R13, c[0x0][0x188] ;  /* 0x000062000d1f7a20 */ /* 0x000fc60000400000 */
[----:B------:R-:W-:Y:S02]  /*91d0*/  FMNMX R13, R19, R29, !PT ;  /* 0x0000001d130d7209 */ /* 0x000fe40007800000 */
[----:B------:R-:W-:Y:S02]  /*91e0*/  LOP3.LUT R29, R0, 0x20, RZ, 0xfc, !PT ;  /* 0x00000020001d7812 */ /* 0x000fe400078efcff */
[----:B------:R-:W-:Y:S02]  /*91f0*/  FMNMX R0, R5, R13, !PT ;  /* 0x0000000d05007209 */ /* 0x000fe40007800000 */
[----:B------:R-:W-:Y:S01]  /*9200*/  ISETP.GT.U32.AND.EX P1, PT, R2, RZ, PT, P1 ;  /* 0x000000ff0200720c */ /* 0x000fe20003f24110 */
[----:B------:R-:W2:Y:S01]  /*9210*/  LDL.LU R13, [R1+0x24] ;  /* 0x00002400010d7983 */ /* 0x000ea20000300800 */
[----:B------:R-:W-:Y:S02]  /*9220*/  FMNMX R0, R4, R0, !PT ;  /* 0x0000000004007209 */ /* 0x000fe40007800000 */
[----:B------:R-:W-:Y:S01]  /*9230*/  FSEL R41, R31, -INF , !P1 ;  /* 0xff8000001f297808 */ /* 0x000fe20004800000 */
[----:B------:R-:W2:Y:S01]  /*9240*/  LDL.LU R34, [R1+0x20] ;  /* 0x0000200001227983 */ /* 0x000ea20000300800 */
[----:B------:R-:W-:-:S02]  /*9250*/  ISETP.GT.U32.AND P1, PT, R29, R51, PT ;  /* 0x000000331d00720c */ /* 0x000fc40003f24070 */
[----:B------:R-:W-:Y:S01]  /*9260*/  FMNMX R0, R21, R0, !PT ;  /* 0x0000000015007209 */ /* 0x000fe20007800000 */
[----:B------:R-:W2:Y:S01]  /*9270*/  LDL.LU R53, [R1+0x1c] ;  /* 0x00001c0001357983 */ /* 0x000ea20000300800 */
[----:B------:R-:W-:Y:S02]  /*9280*/  ISETP.GT.U32.AND.EX P1, PT, R2, RZ, PT, P1 ;  /* 0x000000ff0200720c */ /* 0x000fe40003f24110 */
[----:B------:R-:W-:Y:S01]  /*9290*/  FMNMX R0, R37, R0, !PT ;  /* 0x0000000025007209 */ /* 0x000fe20007800000 */
[----:B------:R-:W2:Y:S01]  /*92a0*/  LDL.LU R57, [R1+0x18] ;  /* 0x0000180001397983 */ /* 0x000ea20000300800 */
[----:B------:R-:W-:Y:S02]  /*92b0*/  FSEL R31, R28, -INF , !P1 ;  /* 0xff8000001c1f7808 */ /* 0x000fe40004800000 */
[----:B------:R-:W-:Y:S01]  /*92c0*/  FMNMX R0, R18, R0, !PT ;  /* 0x0000000012007209 */ /* 0x000fe20007800000 */
[----:B------:R-:W2:Y:S03]  /*92d0*/  LDL.LU R39, [R1+0x14] ;  /* 0x0000140001277983 */ /* 0x000ea60000300800 */
[----:B------:R-:W-:Y:S01]  /*92e0*/  FMNMX R0, R31, R0, !PT ;  /* 0x000000001f007209 */ /* 0x000fe20007800000 */
[----:B------:R-:W2:Y:S03]  /*92f0*/  LDL.LU R51, [R1+0x10] ;  /* 0x0000100001337983 */ /* 0x000ea60000300800 */
[----:B------:R-:W-:Y:S01]  /*9300*/  FMNMX R0, R60, R0, !PT ;  /* 0x000000003c007209 */ /* 0x000fe20007800000 */
[----:B------:R-:W-:Y:S04]  /*9310*/  STL [R1+0x460], R41 ;  /* 0x0004602901007387 */ /* 0x000fe80000100800 */
[----:B------:R-:W2:Y:S01]  /*9320*/  LDL.LU R28, [R1+0x28] ;  /* 0x00002800011c7983 */ /* 0x000ea20000300800 */
[----:B------:R-:W-:-:S03]  /*9330*/  FMNMX R0, R59, R0, !PT ;  /* 0x000000003b007209 */ /* 0x000fc60007800000 */
[----:B------:R3:W-:Y:S01]  /*9340*/  STL [R1+0x438], R31 ;  /* 0x0004381f01007387 */ /* 0x0007e20000100800 */
[----:B------:R-:W-:-:S03]  /*9350*/  FMNMX R0, R30, R0, !PT ;  /* 0x000000001e007209 */ /* 0x000fc60007800000 */
[----:B0-----:R-:W4:Y:S04]  /*9360*/  LDL.LU R60, [R1+0xa1c] ;  /* 0x000a1c00013c7983 */ /* 0x001f280000300800 */
[----:B-1----:R-:W4:Y:S04]  /*9370*/  LDL.LU R59, [R1+0xa18] ;  /* 0x000a1800013b7983 */ /* 0x002f280000300800 */
[----:B------:R-:W4:Y:S01]  /*9380*/  LDL.LU R30, [R1+0xa14] ;  /* 0x000a1400011e7983 */ /* 0x000f220000300800 */
[----:B------:R-:W-:-:S03]  /*9390*/  FMNMX R0, R58, R0, !PT ;  /* 0x000000003a007209 */ /* 0x000fc60007800000 */
[----:B------:R-:W4:Y:S01]  /*93a0*/  LDL.LU R58, [R1+0xa10] ;  /* 0x000a1000013a7983 */ /* 0x000f220000300800 */
[----:B------:R-:W-:-:S03]  /*93b0*/  ISETP.GT.U32.AND P1, PT, R29, R56, PT ;  /* 0x000000381d00720c */ /* 0x000fc60003f24070 */
[----:B------:R-:W3:Y:S02]  /*93c0*/  S2R R56, SR_TID.X ;  /* 0x0000000000387919 */ /* 0x000ee40000002100 */
[C---:B---3--:R-:W-:Y:S02]  /*93d0*/  LOP3.LUT R31, R56.reuse, 0x1ff, RZ, 0xc0, !PT ;  /* 0x000001ff381f7812 */ /* 0x048fe400078ec0ff */
[----:B------:R-:W-:-:S03]  /*93e0*/  LOP3.LUT R56, R56, 0x1c0, RZ, 0xc0, !PT ;  /* 0x000001c038387812 */ /* 0x000fc600078ec0ff */
[----:B------:R-:W-:Y:S01]  /*93f0*/  IMAD.SHL.U32 R31, R31, 0x2, RZ ;  /* 0x000000021f1f7824 */ /* 0x000fe200078e00ff */
[----:B------:R-:W-:-:S04]  /*9400*/  SHF.R.U32.HI R56, RZ, 0x2, R56 ;  /* 0x00000002ff387819 */ /* 0x000fc80000011638 */
[----:B------:R-:W-:-:S05]  /*9410*/  LOP3.LUT R31, R31, R56, RZ, 0x3c, !PT ;  /* 0x000000381f1f7212 */ /* 0x000fca00078e3cff */
[----:B--2---:R-:W-:Y:S04]  /*9420*/  STS.U16 [R31+0x20000], R28 ;  /* 0x0200001c1f007388 */ /* 0x004fe80000000400 */
[----:B------:R-:W-:Y:S04]  /*9430*/  STS.U16 [R31+0x20400], R13 ;  /* 0x0204000d1f007388 */ /* 0x000fe80000000400 */
[----:B------:R-:W-:Y:S04]  /*9440*/  STS.U16 [R31+0x20800], R34 ;  /* 0x020800221f007388 */ /* 0x000fe80000000400 */
[----:B------:R-:W-:Y:S04]  /*9450*/  STS.U16 [R31+0x20c00], R53 ;  /* 0x020c00351f007388 */ /* 0x000fe80000000400 */
[----:B------:R-:W-:Y:S04]  /*9460*/  STS.U16 [R31+0x21000], R57 ;  /* 0x021000391f007388 */ /* 0x000fe80000000400 */
[----:B------:R-:W-:Y:S04]  /*9470*/  STS.U16 [R31+0x21400], R39 ;  /* 0x021400271f007388 */ /* 0x000fe80000000400 */
[----:B------:R-:W-:Y:S04]  /*9480*/  STS.U16 [R31+0x21800], R51 ;  /* 0x021800331f007388 */ /* 0x000fe80000000400 */
[----:B----4-:R0:W-:Y:S04]  /*9490*/  STS.U16 [R31+0x21c00], R30 ;  /* 0x021c001e1f007388 */ /* 0x0101e80000000400 */
[----:B0-----:R-:W2:Y:S04]  /*94a0*/  LDL.LU R30, [R1+0xa0c] ;  /* 0x000a0c00011e7983 */ /* 0x001ea80000300800 */
[----:B------:R0:W-:Y:S04]  /*94b0*/  STS.U16 [R31+0x22000], R58 ;  /* 0x0220003a1f007388 */ /* 0x0001e80000000400 */
[----:B------:R1:W-:Y:S04]  /*94c0*/  STS.U16 [R31+0x22400], R59 ;  /* 0x0224003b1f007388 */ /* 0x0003e80000000400 */
[----:B0-----:R-:W3:Y:S04]  /*94d0*/  LDL.LU R58, [R1+0xa08] ;  /* 0x000a0800013a7983 */ /* 0x001ee80000300800 */
[----:B-1----:R-:W4:Y:S01]  /*94e0*/  LDL.LU R59, [R1+0xa04] ;  /* 0x000a0400013b7983 */ /* 0x002f220000300800 */
[----:B------:R-:W-:-:S02]  /*94f0*/  ISETP.GT.U32.AND.EX P1, PT, R2, RZ, PT, P1 ;  /* 0x000000ff0200720c */ /* 0x000fc40003f24110 */
[----:B------:R-:W-:Y:S01]  /*9500*/  FMNMX R0, R52, R0, !PT ;  /* 0x0000000034007209 */ /* 0x000fe20007800000 */
[----:B------:R0:W-:Y:S03]  /*9510*/  STS.U16 [R31+0x22800], R60 ;  /* 0x0228003c1f007388 */ /* 0x0001e60000000400 */
[----:B------:R-:W-:Y:S02]  /*9520*/  FMNMX R0, R32, R0, !PT ;  /* 0x0000000020007209 */ /* 0x000fe40007800000 */
[C---:B------:R-:W-:Y:S02]  /*9530*/  ISETP.GT.U32.AND.EX P0, PT, R2.reuse, RZ, PT, P0 ;  /* 0x000000ff0200720c */ /* 0x040fe40003f04100 */
[C---:B------:R-:W-:Y:S02]  /*9540*/  ISETP.GT.U32.AND.EX P4, PT, R2.reuse, RZ, PT, P4 ;  /* 0x000000ff0200720c */ /* 0x040fe40003f84140 */
[C---:B------:R-:W-:Y:S01]  /*9550*/  ISETP.GT.U32.AND.EX P3, PT, R2.reuse, RZ, PT, P3 ;  /* 0x000000ff0200720c */ /* 0x040fe20003f64130 */
[----:B0-----:R-:W4:Y:S01]  /*9560*/  LDL.LU R60, [R1+0xa00] ;  /* 0x000a0000013c7983 */ /* 0x001f220000300800 */
[----:B------:R-:W-:-:S02]  /*9570*/  ISETP.GT.U32.AND.EX P2, PT, R2, RZ, PT, P2 ;  /* 0x000000ff0200720c */ /* 0x000fc40003f44120 */
[C---:B------:R-:W-:Y:S02]  /*9580*/  ISETP.GT.U32.AND.EX P5, PT, R2.reuse, RZ, PT, P5 ;  /* 0x000000ff0200720c */ /* 0x040fe40003fa4150 */
[----:B------:R-:W-:Y:S02]  /*9590*/  ISETP.GT.U32.AND.EX P6, PT, R2, RZ, PT, P6 ;  /* 0x000000ff0200720c */ /* 0x000fe40003fc4160 */
[----:B------:R-:W-:Y:S02]  /*95a0*/  FMNMX R2, R41, R0, !PT ;  /* 0x0000000029027209 */ /* 0x000fe40007800000 */
[----:B------:R-:W-:-:S03]  /*95b0*/  FMNMX R13, R27, R26, !PT ;  /* 0x0000001a1b0d7209 */ /* 0x000fc60007800000 */
[----:B------:R-:W0:Y:S01]  /*95c0*/  SHFL.BFLY PT, R0, R2, 0x2, 0x1f ;  /* 0x0c401f0002007f89 */ /* 0x000e2200000e0000 */
[----:B------:R-:W-:-:S04]  /*95d0*/  FMNMX R13, R12, R13, !PT ;  /* 0x0000000d0c0d7209 */ /* 0x000fc80007800000 */
[----:B------:R-:W-:-:S04]  /*95e0*/  FMNMX R13, R3, R13, !PT ;  /* 0x0000000d030d7209 */ /* 0x000fc80007800000 */
[----:B------:R-:W-:-:S04]  /*95f0*/  FMNMX R13, R7, R13, !PT ;  /* 0x0000000d070d7209 */ /* 0x000fc80007800000 */
[----:B------:R-:W-:-:S04]  /*9600*/  FMNMX R13, R23, R13, !PT ;  /* 0x0000000d170d7209 */ /* 0x000fc80007800000 */
[----:B------:R-:W-:Y:S02]  /*9610*/  FMNMX R13, R16, R13, !PT ;  /* 0x0000000d100d7209 */ /* 0x000fe40007800000 */
[----:B0-----:R-:W-:Y:S02]  /*9620*/  FMNMX R0, R2, R0, !PT ;  /* 0x0000000002007209 */ /* 0x001fe40007800000 */
[----:B------:R-:W-:Y:S01]  /*9630*/  FMNMX R2, R17, R13, !PT ;  /* 0x0000000d11027209 */ /* 0x000fe20007800000 */
[----:B------:R-:W-:Y:S02]  /*9640*/  FMUL R54, R54, c[0x0][0x188] ;  /* 0x0000620036367a20 */ /* 0x000fe40000400000 */
[----:B------:R-:W-:Y:S02]  /*9650*/  FMUL R55, R55, c[0x0][0x188] ;  /* 0x0000620037377a20 */ /* 0x000fe40000400000 */
[----:B------:R-:W-:Y:S02]  /*9660*/  FMUL R14, R14, c[0x0][0x188] ;  /* 0x000062000e0e7a20 */ /* 0x000fe40000400000 */
[----:B------:R-:W-:-:S02]  /*9670*/  FMUL R15, R15, c[0x0][0x188] ;  /* 0x000062000f0f7a20 */ /* 0x000fc40000400000 */
[----:B--2---:R-:W-:-:S05]  /*9680*/  FMUL R30, R30, c[0x0][0x188] ;  /* 0x000062001e1e7a20 */ /* 0x004fca0000400000 */
[----:B------:R-:W-:-:S05]  /*9690*/  FSEL R28, R30, -INF , !P1 ;  /* 0xff8000001e1c7808 */ /* 0x000fca0004800000 */
[----:B------:R0:W-:Y:S04]  /*96a0*/  STL [R1+0x430], R28 ;  /* 0x0004301c01007387 */ /* 0x0001e80000100800 */
[----:B------:R-:W2:Y:S01]  /*96b0*/  LDL.LU R29, [R1+0x60] ;  /* 0x00006000011d7983 */ /* 0x000ea20000300800 */
[----:B---3--:R-:W-:Y:S01]  /*96c0*/  FMUL R58, R58, c[0x0][0x188] ;  /* 0x000062003a3a7a20 */ /* 0x008fe20000400000 */
[----:B------:R-:W-:Y:S01]  /*96d0*/  FMNMX R2, R28, R2, !PT ;  /* 0x000000021c027209 */ /* 0x000fe20007800000 */
[----:B----4-:R-:W-:-:S03]  /*96e0*/  FMUL R59, R59, c[0x0][0x188] ;  /* 0x000062003b3b7a20 */ /* 0x010fc60000400000 */
[----:B0-----:R-:W-:Y:S02]  /*96f0*/  FSEL R28, R58, -INF , !P0 ;  /* 0xff8000003a1c7808 */ /* 0x001fe40004000000 */
[----:B------:R-:W-:Y:S02]  /*9700*/  FMNMX R2, R61, R2, !PT ;  /* 0x000000023d027209 */ /* 0x000fe40007800000 */
[----:B------:R-:W-:Y:S02]  /*9710*/  FSEL R30, R59, -INF , !P4 ;  /* 0xff8000003b1e7808 */ /* 0x000fe40006000000 */
[----:B------:R-:W-:Y:S01]  /*9720*/  FMNMX R2, R28, R2, !PT ;  /* 0x000000021c027209 */ /* 0x000fe20007800000 */
[----:B------:R0:W-:Y:S03]  /*9730*/  STL [R1+0x434], R28 ;  /* 0x0004341c01007387 */ /* 0x0001e60000100800 */
[----:B------:R-:W-:Y:S01]  /*9740*/  FMNMX R2, R30, R2, !PT ;  /* 0x000000021e027209 */ /* 0x000fe20007800000 */
[----:B------:R1:W-:Y:S01]  /*9750*/  STL [R1+0x43c], R30 ;  /* 0x00043c1e01007387 */ /* 0x0003e20000100800 */
[----:B0-----:R-:W-:-:S02]  /*9760*/  FSEL R28, R54, -INF , !P3 ;  /* 0xff800000361c7808 */ /* 0x001fc40005800000 */
[----:B-1----:R-:W-:-:S03]  /*9770*/  FSEL R30, R55, -INF , !P2 ;  /* 0xff800000371e7808 */ /* 0x002fc60005000000 */
[----:B------:R0:W-:Y:S01]  /*9780*/  STL [R1+0x454], R28 ;  /* 0x0004541c01007387 */ /* 0x0001e20000100800 */
[----:B------:R-:W-:-:S03]  /*9790*/  FMNMX R2, R28, R2, !PT ;  /* 0x000000021c027209 */ /* 0x000fc60007800000 */
[----:B------:R1:W-:Y:S01]  /*97a0*/  STL [R1+0x450], R30 ;  /* 0x0004501e01007387 */ /* 0x0003e20000100800 */
[----:B0-----:R-:W-:Y:S02]  /*97b0*/  FSEL R28, R14, -INF , !P5 ;  /* 0xff8000000e1c7808 */ /* 0x001fe40006800000 */
[----:B------:R-:W-:Y:S02]  /*97c0*/  FSEL R14, R15, -INF , !P6 ;  /* 0xff8000000f0e7808 */ /* 0x000fe40007000000 */
[----:B------:R-:W-:Y:S01]  /*97d0*/  FMNMX R2, R30, R2, !PT ;  /* 0x000000021e027209 */ /* 0x000fe20007800000 */
[----:B------:R-:W-:Y:S04]  /*97e0*/  STL [R1+0x45c], R28 ;  /* 0x00045c1c01007387 */ /* 0x000fe80000100800 */
[----:B------:R-:W-:Y:S04]  /*97f0*/  STL [R1+0x458], R14 ;  /* 0x0004580e01007387 */ /* 0x000fe80000100800 */
[----:B-1----:R-:W3:Y:S04]  /*9800*/  LDL.LU R30, [R1+0x64] ;  /* 0x00006400011e7983 */ /* 0x002ee80000300800 */
[----:B------:R-:W0:Y:S01]  /*9810*/  SHFL.BFLY PT, R13, R0, 0x1, 0x1f ;  /* 0x0c201f00000d7f89 */ /* 0x000e2200000e0000 */
[----:B------:R-:W-:-:S02]  /*9820*/  FMNMX R2, R28, R2, !PT ;  /* 0x000000021c027209 */ /* 0x000fc40007800000 */
[----:B0-----:R-:W-:Y:S02]  /*9830*/  FMNMX R13, R0, R13, !PT ;  /* 0x0000000d000d7209 */ /* 0x001fe40007800000 */
[----:B------:R-:W-:Y:S01]  /*9840*/  FMNMX R0, R14, R2, !PT ;  /* 0x000000020e007209 */ /* 0x000fe20007800000 */
        /* <DEDUP_REMOVED lines=20> */
[----:B--2---:R-:W-:-:S03]  /*9990*/  FMNMX R2, R13, R29, !PT ;  /* 0x0000001d0d027209 */ /* 0x004fc60007800000 */
[----:B------:R-:W0:Y:S02]  /*99a0*/  SHFL.BFLY PT, R13, R0, 0x2, 0x1f ;  /* 0x0c401f00000d7f89 */ /* 0x000e2400000e0000 */
[--C-:B------:R-:W-:Y:S02]  /*99b0*/  FADD R5, R5, -R2.reuse ;  /* 0x8000000205057221 */ /* 0x100fe40000000000 */
[--C-:B------:R-:W-:Y:S02]  /*99c0*/  FADD R14, R24, -R2.reuse ;  /* 0x80000002180e7221 */ /* 0x100fe40000000000 */
[----:B------:R-:W-:Y:S02]  /*99d0*/  FMUL R5, R5, 1.4426950216293334961 ;  /* 0x3fb8aa3b05057820 */ /* 0x000fe40000400000 */
[----:B------:R-:W-:Y:S02]  /*99e0*/  FMUL R14, R14, 1.4426950216293334961 ;  /* 0x3fb8aa3b0e0e7820 */ /* 0x000fe40000400000 */
[----:B------:R1:W-:Y:S01]  /*99f0*/  MUFU.EX2 R51, R5 ;  /* 0x0000000500337308 */ /* 0x0003e20000000800 */
[----:B------:R-:W-:Y:S01]  /*9a00*/  FADD R15, R25, -R2 ;  /* 0x80000002190f7221 */ /* 0x000fe20000000000 */
[----:B0-----:R-:W-:-:S06]  /*9a10*/  FMNMX R0, R0, R13, !PT ;  /* 0x0000000d00007209 */ /* 0x001fcc0007800000 */
[----:B------:R0:W2:Y:S01]  /*9a20*/  MUFU.EX2 R52, R14 ;  /* 0x0000000e00347308 */ /* 0x0000a20000000800 */
[----:B-1----:R-:W1:Y:S01]  /*9a30*/  SHFL.BFLY PT, R5, R0, 0x1, 0x1f ;  /* 0x0c201f0000057f89 */ /* 0x002e6200000e0000 */
[----:B------:R-:W-:Y:S02]  /*9a40*/  FMUL R11, R15, 1.4426950216293334961 ;  /* 0x3fb8aa3b0f0b7820 */ /* 0x000fe40000400000 */
[----:B0-----:R-:W-:-:S04]  /*9a50*/  FADD R14, R19, -R2 ;  /* 0x80000002130e7221 */ /* 0x001fc80000000000 */
[----:B------:R0:W4:Y:S01]  /*9a60*/  MUFU.EX2 R53, R11 ;  /* 0x0000000b00357308 */ /* 0x0001220000000800 */
[----:B------:R-:W-:-:S04]  /*9a70*/  FADD R4, R4, -R2 ;  /* 0x8000000204047221 */ /* 0x000fc80000000000 */
[----:B------:R-:W-:Y:S02]  /*9a80*/  FMUL R4, R4, 1.4426950216293334961 ;  /* 0x3fb8aa3b04047820 */ /* 0x000fe40000400000 */
[----:B0-----:R-:W-:-:S04]  /*9a90*/  FMUL R11, R14, 1.4426950216293334961 ;  /* 0x3fb8aa3b0e0b7820 */ /* 0x001fc80000400000 */
[----:B------:R0:W2:Y:S02]  /*9aa0*/  MUFU.EX2 R41, R11 ;  /* 0x0000000b00297308 */ /* 0x0000a40000000800 */
[----:B0-----:R-:W-:-:S06]  /*9ab0*/  FADD R11, R21, -R2 ;  /* 0x80000002150b7221 */ /* 0x001fcc0000000000 */
[----:B------:R0:W2:Y:S01]  /*9ac0*/  MUFU.EX2 R32, R4 ;  /* 0x0000000400207308 */ /* 0x0000a20000000800 */
[----:B-1----:R-:W-:Y:S01]  /*9ad0*/  FMNMX R0, R0, R5, !PT ;  /* 0x0000000500007209 */ /* 0x002fe20007800000 */
[----:B0-----:R-:W-:Y:S02]  /*9ae0*/  FMUL R4, R11, 1.4426950216293334961 ;  /* 0x3fb8aa3b0b047820 */ /* 0x001fe40000400000 */
[----:B------:R-:W-:-:S04]  /*9af0*/  FADD R11, R37, -R2 ;  /* 0x80000002250b7221 */ /* 0x000fc80000000000 */
[----:B------:R0:W1:Y:S01]  /*9b00*/  MUFU.EX2 R39, R4 ;  /* 0x0000000400277308 */ /* 0x0000620000000800 */
[----:B---3--:R-:W-:Y:S01]  /*9b10*/  FMNMX R0, R0, R30, !PT ;  /* 0x0000001e00007209 */ /* 0x008fe20007800000 */
[----:B0-----:R-:W-:Y:S02]  /*9b20*/  FMUL R4, R11, 1.4426950216293334961 ;  /* 0x3fb8aa3b0b047820 */ /* 0x001fe40000400000 */
[----:B------:R-:W-:-:S04]  /*9b30*/  FADD R11, R18, -R2 ;  /* 0x80000002120b7221 */ /* 0x000fc80000000000 */
[----:B------:R0:W3:Y:S01]  /*9b40*/  MUFU.EX2 R28, R4 ;  /* 0x00000004001c7308 */ /* 0x0000e20000000800 */
[----:B------:R-:W-:Y:S02]  /*9b50*/  FADD R5, -R2, R29 ;  /* 0x0000001d02057221 */ /* 0x000fe40000000100 */
[----:B0-----:R-:W-:-:S05]  /*9b60*/  FMUL R4, R11, 1.4426950216293334961 ;  /* 0x3fb8aa3b0b047820 */ /* 0x001fca0000400000 */
[----:B------:R0:W1:Y:S01]  /*9b70*/  MUFU.EX2 R29, R4 ;  /* 0x00000004001d7308 */ /* 0x0000620000000800 */
[----:B------:R-:W-:Y:S02]  /*9b80*/  FMUL R5, R5, 1.4426950216293334961 ;  /* 0x3fb8aa3b05057820 */ /* 0x000fe40000400000 */
[----:B0-----:R-:W-:-:S05]  /*9b90*/  FADD R4, R27, -R0 ;  /* 0x800000001b047221 */ /* 0x001fca0000000000 */
[----:B------:R0:W0:Y:S01]  /*9ba0*/  MUFU.EX2 R34, R5 ;  /* 0x0000000500227308 */ /* 0x0000220000000800 */
[----:B------:R-:W-:-:S07]  /*9bb0*/  FMUL R4, R4, 1.4426950216293334961 ;  /* 0x3fb8aa3b04047820 */ /* 0x000fce0000400000 */
[----:B------:R-:W0:Y:S01]  /*9bc0*/  MUFU.EX2 R47, R4 ;  /* 0x00000004002f7308 */ /* 0x000e220000000800 */
[----:B--2---:R-:W-:Y:S04]  /*9bd0*/  STL [R1+0x494], R52 ;  /* 0x0004943401007387 */ /* 0x004fe80000100800 */
[----:B----4-:R-:W-:Y:S04]  /*9be0*/  STL [R1+0x490], R53 ;  /* 0x0004903501007387 */ /* 0x010fe80000100800 */
[----:B------:R-:W-:Y:S04]  /*9bf0*/  STL [R1+0x498], R41 ;  /* 0x0004982901007387 */ /* 0x000fe80000100800 */
[----:B------:R-:W-:Y:S04]  /*9c00*/  STL [R1+0x49c], R51 ;  /* 0x00049c3301007387 */ /* 0x000fe80000100800 */
[----:B------:R-:W-:Y:S04]  /*9c10*/  STL [R1+0x4a0], R32 ;  /* 0x0004a02001007387 */ /* 0x000fe80000100800 */
[----:B-1----:R-:W-:Y:S04]  /*9c20*/  STL [R1+0x4a4], R39 ;  /* 0x0004a42701007387 */ /* 0x002fe80000100800 */
[----:B---3--:R-:W-:Y:S04]  /*9c30*/  STL [R1+0x4a8], R28 ;  /* 0x0004a81c01007387 */ /* 0x008fe80000100800 */
[----:B------:R1:W-:Y:S04]  /*9c40*/  STL [R1+0x910], R2 ;  /* 0x0009100201007387 */ /* 0x0003e80000100800 */
[----:B------:R-:W-:Y:S01]  /*9c50*/  STL [R1+0x4ac], R29 ;  /* 0x0004ac1d01007387 */ /* 0x000fe20000100800 */
[----:B0-----:R-:W-:-:S03]  /*9c60*/  FADD R5, R26, -R0 ;  /* 0x800000001a057221 */ /* 0x001fc60000000000 */
[----:B------:R-:W-:Y:S04]  /*9c70*/  STL [R1+0x2a0], R34 ;  /* 0x0002a02201007387 */ /* 0x000fe80000100800 */
[----:B------:R-:W-:Y:S04]  /*9c80*/  STL [R1+0x478], R47 ;  /* 0x0004782f01007387 */ /* 0x000fe80000100800 */
[----:B------:R-:W2:Y:S04]  /*9c90*/  LDL.LU R24, [R1+0x260] ;  /* 0x0002600001187983 */ /* 0x000ea80000300800 */
[----:B------:R-:W3:Y:S04]  /*9ca0*/  LDL.LU R25, [R1+0x264] ;  /* 0x0002640001197983 */ /* 0x000ee80000300800 */
[----:B------:R-:W4:Y:S04]  /*9cb0*/  LDL.LU R26, [R1+0x268] ;  /* 0x00026800011a7983 */ /* 0x000f280000300800 */
[----:B------:R-:W4:Y:S01]  /*9cc0*/  LDL.LU R27, [R1+0x26c] ;  /* 0x00026c00011b7983 */ /* 0x000f220000300800 */
[----:B------:R-:W-:-:S04]  /*9cd0*/  FMUL R5, R5, 1.4426950216293334961 ;  /* 0x3fb8aa3b05057820 */ /* 0x000fc80000400000 */
[----:B------:R-:W0:Y:S02]  /*9ce0*/  MUFU.EX2 R40, R5 ;  /* 0x0000000500287308 */ /* 0x000e240000000800 */
[----:B0-----:R-:W-:Y:S04]  /*9cf0*/  STL [R1+0x470], R40 ;  /* 0x0004702801007387 */ /* 0x001fe80000100800 */
[----:B------:R-:W4:Y:S04]  /*9d00*/  LDL.LU R20, [R1+0x3a0] ;  /* 0x0003a00001147983 */ /* 0x000f280000300800 */
[----:B------:R-:W4:Y:S04]  /*9d10*/  LDL.LU R21, [R1+0x3a4] ;  /* 0x0003a40001157983 */ /* 0x000f280000300800 */
[----:B------:R-:W4:Y:S04]  /*9d20*/  LDL.LU R22, [R1+0x3a8] ;  /* 0x0003a80001167983 */ /* 0x000f280000300800 */
[----:B------:R-:W4:Y:S04]  /*9d30*/  LDL.LU R37, [R1+0x3ac] ;  /* 0x0003ac0001257983 */ /* 0x000f280000300800 */
[----:B------:R-:W4:Y:S04]  /*9d40*/  LDL.LU R36, [R1+0x3b0] ;  /* 0x0003b00001247983 */ /* 0x000f280000300800 */
[----:B------:R-:W4:Y:S04]  /*9d50*/  LDL.LU R35, [R1+0x3b4] ;  /* 0x0003b40001237983 */ /* 0x000f280000300800 */
[----:B------:R-:W4:Y:S04]  /*9d60*/  LDL.LU R33, [R1+0x3b8] ;  /* 0x0003b80001217983 */ /* 0x000f280000300800 */
[----:B------:R0:W-:Y:S04]  /*9d70*/  STS.U16 [R31+0x27c00], R38 ;  /* 0x027c00261f007388 */ /* 0x0001e80000000400 */
[----:B------:R-:W-:Y:S01]  /*9d80*/  BAR.SYNC.DEFER_BLOCKING 0x0 ;  /* 0x0000000000007b1d */ /* 0x000fe20000010000 */
[----:B------:R-:W-:-:S02]  /*9d90*/  FADD R4, R12, -R0 ;  /* 0x800000000c047221 */ /* 0x000fc40000000000 */
[----:B------:R-:W-:Y:S02]  /*9da0*/  FADD R3, R3, -R0 ;  /* 0x8000000003037221 */ /* 0x000fe40000000000 */
[----:B------:R-:W-:Y:S01]  /*9db0*/  FMUL R4, R4, 1.4426950216293334961 ;  /* 0x3fb8aa3b04047820 */ /* 0x000fe20000400000 */
[----:B------:R-:W4:Y:S01]  /*9dc0*/  LDL.LU R19, [R1+0x3bc] ;  /* 0x0003bc0001137983 */ /* 0x000f220000300800 */
[----:B------:R-:W-:Y:S02]  /*9dd0*/  FADD R5, -R0, R30 ;  /* 0x0000001e00057221 */ /* 0x000fe40000000100 */
[----:B------:R-:W-:Y:S01]  /*9de0*/  FMUL R3, R3, 1.4426950216293334961 ;  /* 0x3fb8aa3b03037820 */ /* 0x000fe20000400000 */
[----:B-1----:R-:W1:Y:S01]  /*9df0*/  MUFU.EX2 R2, R4 ;  /* 0x0000000400027308 */ /* 0x002e620000000800 */
[----:B------:R-:W-:Y:S01]  /*9e00*/  FMUL R5, R5, 1.4426950216293334961 ;  /* 0x3fb8aa3b05057820 */ /* 0x000fe20000400000 */
[----:B------:R-:W2:Y:S06]  /*9e10*/  LDSM.16.M88.4 R12, [R60+0x20000] ;  /* 0x020000003c0c783b */ /* 0x000eac0000000200 */
[----:B0-----:R0:W1:Y:S01]  /*9e20*/  MUFU.EX2 R31, R3 ;  /* 0x00000003001f7308 */ /* 0x0010620000000800 */
[----:B------:R-:W-:Y:S01]  /*9e30*/  FADD R7, R7, -R0 ;  /* 0x8000000007077221 */ /* 0x000fe20000000000 */
[----:B------:R-:W-:-:S02]  /*9e40*/  F2FP.PACK_AB R56, R53, R52 ;  /* 0x000000343538723e */ /* 0x000fc400000000ff */
[----:B------:R-:W-:Y:S01]  /*9e50*/  F2FP.PACK_AB R58, R51, R41 ;  /* 0x00000029333a723e */ /* 0x000fe200000000ff */
[--C-:B------:R-:W-:Y:S01]  /*9e60*/  FADD R16, R16, -R0.reuse ;  /* 0x8000000010107221 */ /* 0x100fe20000000000 */
[----:B------:R-:W-:Y:S01]  /*9e70*/  F2FP.PACK_AB R57, R40, R47 ;  /* 0x0000002f2839723e */ /* 0x000fe200000000ff */
[----:B------:R-:W2:Y:S01]  /*9e80*/  LDSM.16.M88.4 R8, [R60+0x20400] ;  /* 0x020400003c08783b */ /* 0x000ea20000000200 */
[----:B------:R1:W-:Y:S01]  /*9e90*/  MUFU.EX2 R61, R5 ;  /* 0x00000005003d7308 */ /* 0x0003e20000000800 */
[----:B0-----:R-:W-:Y:S02]  /*9ea0*/  FADD R3, R23, -R0 ;  /* 0x8000000017037221 */ /* 0x001fe40000000000 */
[----:B------:R-:W-:Y:S02]  /*9eb0*/  FMUL R18, R7, 1.4426950216293334961 ;  /* 0x3fb8aa3b07127820 */ /* 0x000fe40000400000 */
[----:B------:R-:W-:Y:S01]  /*9ec0*/  FMUL R3, R3, 1.4426950216293334961 ;  /* 0x3fb8aa3b03037820 */ /* 0x000fe20000400000 */
[----:B-1----:R-:W-:Y:S02]  /*9ed0*/  STL [R1+0x474], R2 ;  /* 0x0004740201007387 */ /* 0x002fe40000100800 */
[----:B------:R-:W0:Y:S01]  /*9ee0*/  MUFU.EX2 R30, R18 ;  /* 0x00000012001e7308 */ /* 0x000e220000000800 */
[----:B------:R-:W-:Y:S01]  /*9ef0*/  F2FP.PACK_AB R59, R31, R2 ;  /* 0x000000021f3b723e */ /* 0x000fe200000000ff */
[----:B------:R1:W-:Y:S01]  /*9f00*/  STL [R1+0x47c], R31 ;  /* 0x00047c1f01007387 */ /* 0x0003e20000100800 */
[----:B------:R-:W-:-:S02]  /*9f10*/  F2FP.PACK_AB R52, R39, R32 ;  /* 0x000000202734723e */ /* 0x000fc400000000ff */
[----:B------:R-:W-:Y:S01]  /*9f20*/  F2FP.PACK_AB R54, R29, R28 ;  /* 0x0000001c1d36723e */ /* 0x000fe200000000ff */
[----:B------:R-:W2:Y:S02]  /*9f30*/  LDSM.16.M88.4 R4, [R60+0x20800] ;  /* 0x020800003c04783b */ /* 0x000ea40000000200 */
[----:B-1----:R1:W0:Y:S02]  /*9f40*/  MUFU.EX2 R31, R3 ;  /* 0x00000003001f7308 */ /* 0x0022240000000800 */
[----:B-1----:R-:W-:Y:S01]  /*9f50*/  FMUL R3, R16, 1.4426950216293334961 ;  /* 0x3fb8aa3b10037820 */ /* 0x002fe20000400000 */
[----:B0-----:R-:W-:Y:S05]  /*9f60*/  STL [R1+0x480], R30 ;  /* 0x0004801e01007387 */ /* 0x001fea0000100800 */
[----:B------:R-:W0:Y:S01]  /*9f70*/  MUFU.EX2 R2, R3 ;  /* 0x0000000300027308 */ /* 0x000e220000000800 */
[----:B------:R-:W-:Y:S04]  /*9f80*/  STL [R1+0x484], R31 ;  /* 0x0004841f01007387 */ /* 0x000fe80000100800 */
[----:B------:R1:W-:Y:S01]  /*9f90*/  STL [R1+0x8f8], R0 ;  /* 0x0008f80001007387 */ /* 0x0003e20000100800 */
[----:B------:R-:W-:-:S03]  /*9fa0*/  F2FP.PACK_AB R53, R31, R30 ;  /* 0x0000001e1f35723e */ /* 0x000fc600000000ff */
[----:B0-----:R0:W-:Y:S01]  /*9fb0*/  STL [R1+0x488], R2 ;  /* 0x0004880201007387 */ /* 0x0011e20000100800 */
[C---:B--2---:R-:W-:Y:S02]  /*9fc0*/  FMUL R24, R34.reuse, R24 ;  /* 0x0000001822187220 */ /* 0x044fe40000400000 */
[----:B---3--:R-:W-:Y:S02]  /*9fd0*/  FMUL R25, R34, R25 ;  /* 0x0000001922197220 */ /* 0x008fe40000400000 */
[C---:B----4-:R-:W-:Y:S02]  /*9fe0*/  FMUL R26, R61.reuse, R26 ;  /* 0x0000001a3d1a7220 */ /* 0x050fe40000400000 */
[----:B------:R-:W-:-:S07]  /*9ff0*/  FMUL R27, R61, R27 ;  /* 0x0000001b3d1b7220 */ /* 0x000fce0000400000 */
[----:B------:R-:W-:Y:S07]  /*a000*/  HMMA.16816.F32 R24, R56, R12, R24 ;  /* 0x0000000c3818723c */ /* 0x000fee0000001818 */
[----:B------:R-:W-:-:S04]  /*a010*/  FADD R12, R17, -R0 ;  /* 0x80000000110c7221 */ /* 0x000fc80000000000 */
[----:B------:R-:W-:-:S04]  /*a020*/  FMUL R3, R12, 1.4426950216293334961 ;  /* 0x3fb8aa3b0c037820 */ /* 0x000fc80000400000 */
[----:B-1----:R-:W1:Y:S02]  /*a030*/  MUFU.EX2 R0, R3 ;  /* 0x0000000300007308 */ /* 0x002e640000000800 */
[----:B-1----:R1:W-:Y:S01]  /*a040*/  STL [R1+0x48c], R0 ;  /* 0x00048c0001007387 */ /* 0x0023e20000100800 */
[----:B------:R-:W-:-:S03]  /*a050*/  FMUL R17, R34, R35 ;  /* 0x0000002322117220 */ /* 0x000fc60000400000 */
[----:B------:R-:W2:Y:S01]  /*a060*/  LDL.LU R35, [R1+0x3e0] ;  /* 0x0003e00001237983 */ /* 0x000ea20000300800 */
[----:B------:R-:W-:-:S03]  /*a070*/  FMUL R18, R61, R33 ;  /* 0x000000213d127220 */ /* 0x000fc60000400000 */
[----:B------:R-:W3:Y:S04]  /*a080*/  LDL.LU R33, [R1+0x3e4] ;  /* 0x0003e40001217983 */ /* 0x000ee80000300800 */
[----:B------:R-:W4:Y:S04]  /*a090*/  LDL.LU R32, [R1+0x3e8] ;  /* 0x0003e80001207983 */ /* 0x000f280000300800 */
[----:B------:R-:W4:Y:S01]  /*a0a0*/  LDL.LU R31, [R1+0x3ec] ;  /* 0x0003ec00011f7983 */ /* 0x000f220000300800 */
[C---:B------:R-:W-:Y:S02]  /*a0b0*/  FMUL R20, R34.reuse, R20 ;  /* 0x0000001422147220 */ /* 0x040fe40000400000 */
[----:B------:R-:W-:Y:S01]  /*a0c0*/  FMUL R21, R34, R21 ;  /* 0x0000001522157220 */ /* 0x000fe20000400000 */
[----:B------:R-:W4:Y:S01]  /*a0d0*/  LDL.LU R30, [R1+0x3d0] ;  /* 0x0003d000011e7983 */ /* 0x000f220000300800 */
[----:B------:R-:W-:-:S02]  /*a0e0*/  FMUL R22, R61, R22 ;  /* 0x000000163d167220 */ /* 0x000fc40000400000 */
[----:B------:R-:W-:Y:S01]  /*a0f0*/  FMUL R23, R61, R37 ;  /* 0x000000253d177220 */ /* 0x000fe20000400000 */
[----:B------:R-:W4:Y:S04]  /*a100*/  LDL.LU R29, [R1+0x3d4] ;  /* 0x0003d400011d7983 */ /* 0x000f280000300800 */
[----:B------:R-:W4:Y:S02]  /*a110*/  LDL.LU R28, [R1+0x3d8] ;  /* 0x0003d800011c7983 */ /* 0x000f240000300800 */
[----:B------:R-:W-:Y:S02]  /*a120*/  HMMA.16816.F32 R20, R56, R8, R20 ;  /* 0x000000083814723c */ /* 0x000fe40000001814 */
[----:B------:R-:W4:Y:S04]  /*a130*/  LDL.LU R9, [R1+0x3dc] ;  /* 0x0003dc0001097983 */ /* 0x000f280000300800 */
[----:B------:R-:W4:Y:S04]  /*a140*/  LDL.LU R8, [R1+0x3c0] ;  /* 0x0003c00001087983 */ /* 0x000f280000300800 */
[----:B------:R-:W4:Y:S01]  /*a150*/  LDL.LU R3, [R1+0x3c4] ;  /* 0x0003c40001037983 */ /* 0x000f220000300800 */
[----:B------:R-:W-:Y:S01]  /*a160*/  F2FP.PACK_AB R55, R0, R2 ;  /* 0x000000020037723e */ /* 0x000fe200000000ff */
[----:B------:R-:W-:-:S02]  /*a170*/  FMUL R16, R34, R36 ;  /* 0x0000002422107220 */ /* 0x000fc40000400000 */
[----:B0-----:R-:W4:Y:S04]  /*a180*/  LDL.LU R2, [R1+0x3c8] ;  /* 0x0003c80001027983 */ /* 0x001f280000300800 */
[----:B------:R-:W-:Y:S01]  /*a190*/  HMMA.16816.F32 R36, R52, R14, R24 ;  /* 0x0000000e3424723c */ /* 0x000fe20000001818 */
[----:B------:R-:W0:Y:S01]  /*a1a0*/  LDSM.16.M88.4 R12, [R60+0x20c00] ;  /* 0x020c00003c0c783b */ /* 0x000e220000000200 */
[----:B------:R-:W-:-:S03]  /*a1b0*/  FMUL R19, R61, R19 ;  /* 0x000000133d137220 */ /* 0x000fc60000400000 */
[----:B-1----:R-:W4:Y:S03]  /*a1c0*/  LDL.LU R0, [R1+0x3cc] ;  /* 0x0003cc0001007983 */ /* 0x002f260000300800 */
[----:B------:R-:W-:Y:S01]  /*a1d0*/  HMMA.16816.F32 R24, R52, R10, R20 ;  /* 0x0000000a3418723c */ /* 0x000fe20000001814 */
[----:B------:R-:W1:Y:S07]  /*a1e0*/  LDSM.16.M88.4 R20, [R60+0x21000] ;  /* 0x021000003c14783b */ /* 0x000e6e0000000200 */
[----:B------:R-:W-:Y:S07]  /*a1f0*/  HMMA.16816.F32 R16, R56, R4, R16 ;  /* 0x000000043810723c */ /* 0x000fee0000001810 */
[----:B------:R-:W-:Y:S04]  /*a200*/  STL.64 [R1+0x160], R36 ;  /* 0x0001602401007387 */ /* 0x000fe80000100a00 */
[----:B------:R-:W-:Y:S04]  /*a210*/  STL.64 [R1+0x168], R38 ;  /* 0x0001682601007387 */ /* 0x000fe80000100a00 */
[----:B------:R2:W-:Y:S04]  /*a220*/  STL.64 [R1+0x170], R24 ;  /* 0x0001701801007387 */ /* 0x0005e80000100a00 */
[----:B------:R4:W-:Y:S05]  /*a230*/  STL.64 [R1+0x178], R26 ;  /* 0x0001781a01007387 */ /* 0x0009ea0000100a00 */
[----:B------:R-:W-:Y:S01]  /*a240*/  HMMA.16816.F32 R16, R52, R6, R16 ;  /* 0x000000063410723c */ /* 0x000fe20000001810 */
[----:B------:R-:W0:Y:S11]  /*a250*/  LDSM.16.M88.4 R4, [R60+0x21400] ;  /* 0x021400003c04783b */ /* 0x000e360000000200 */
[----:B------:R-:W-:Y:S11]  /*a260*/  @!UPT UIADD3 URZ, URZ, URZ, URZ ;  /* 0x0000003f3f3ff290 */ /* 0x000ff6000fffe03f */
[----:B------:R0:W-:Y:S04]  /*a270*/  STL.64 [R1+0x180], R16 ;  /* 0x0001801001007387 */ /* 0x0001e80000100a00 */
[----:B------:R0:W-:Y:S01]  /*a280*/  STL.64 [R1+0x188], R18 ;  /* 0x0001881201007387 */ /* 0x0001e20000100a00 */
[C---:B--2---:R-:W-:Y:S02]  /*a290*/  FMUL R24, R34.reuse, R35 ;  /* 0x0000002322187220 */ /* 0x044fe40000400000 */
[----:B---3--:R-:W-:Y:S02]  /*a2a0*/  FMUL R25, R34, R33 ;  /* 0x0000002122197220 */ /* 0x008fe40000400000 */
[C---:B----4-:R-:W-:Y:S02]  /*a2b0*/  FMUL R26, R61.reuse, R32 ;  /* 0x000000203d1a7220 */ /* 0x050fe40000400000 */
[----:B------:R-:W-:-:S07]  /*a2c0*/  FMUL R27, R61, R31 ;  /* 0x0000001f3d1b7220 */ /* 0x000fce0000400000 */
[----:B0-----:R-:W-:Y:S01]  /*a2d0*/  HMMA.16816.F32 R24, R56, R12, R24 ;  /* 0x0000000c3818723c */ /* 0x001fe20000001818 */
[----:B------:R-:W-:Y:S02]  /*a2e0*/  FMUL R16, R34, R30 ;  /* 0x0000001e22107220 */ /* 0x000fe40000400000 */
[----:B------:R-:W2:Y:S04]  /*a2f0*/  LDL.LU R30, [R1+0x3fc] ;  /* 0x0003fc00011e7983 */ /* 0x000ea80000300800 */
[----:B------:R-:W3:Y:S01]  /*a300*/  LDL.LU R33, [R1+0x410] ;  /* 0x0004100001217983 */ /* 0x000ee20000300800 */
[----:B------:R-:W-:-:S03]  /*a310*/  FMUL R19, R61, R9 ;  /* 0x000000093d137220 */ /* 0x000fc60000400000 */
[----:B------:R-:W4:Y:S11]  /*a320*/  LDL.LU R32, [R1+0x414] ;  /* 0x0004140001207983 */ /* 0x000f360000300800 */
[----:B------:R-:W-:Y:S02]  /*a330*/  @!UPT UIADD3 URZ, URZ, URZ, URZ ;  /* 0x0000003f3f3ff290 */ /* 0x000fe4000fffe03f */
[----:B------:R-:W-:Y:S01]  /*a340*/  HMMA.16816.F32 R12, R52, R14, R24 ;  /* 0x0000000e340c723c */ /* 0x000fe20000001818 */
[C---:B------:R-:W-:Y:S02]  /*a350*/  FMUL R9, R34.reuse, R3 ;  /* 0x0000000322097220 */ /* 0x040fe40000400000 */
[C---:B------:R-:W-:Y:S02]  /*a360*/  FMUL R17, R34.reuse, R29 ;  /* 0x0000001d22117220 */ /* 0x040fe40000400000 */
[----:B------:R-:W-:Y:S11]  /*a370*/  FMUL R18, R61, R28 ;  /* 0x0000001c3d127220 */ /* 0x000ff60000400000 */
[----:B------:R-:W-:Y:S07]  /*a380*/  @!UPT UIADD3 URZ, URZ, URZ, URZ ;  /* 0x0000003f3f3ff290 */ /* 0x000fee000fffe03f */
[----:B------:R-:W-:Y:S04]  /*a390*/  STL.64 [R1+0x190], R12 ;  /* 0x0001900c01007387 */ /* 0x000fe80000100a00 */
[----:B------:R-:W-:Y:S04]  /*a3a0*/  STL.64 [R1+0x198], R14 ;  /* 0x0001980e01007387 */ /* 0x000fe80000100a00 */
[----:B------:R-:W2:Y:S04]  /*a3b0*/  LDL.LU R31, [R1+0x418] ;  /* 0x00041800011f7983 */ /* 0x000ea80000300800 */
[----:B------:R-:W2:Y:S04]  /*a3c0*/  LDL.LU R3, [R1+0x41c] ;  /* 0x00041c0001037983 */ /* 0x000ea80000300800 */
[----:B------:R-:W2:Y:S04]  /*a3d0*/  LDL.LU R41, [R1+0x400] ;  /* 0x0004000001297983 */ /* 0x000ea80000300800 */
[----:B------:R-:W2:Y:S04]  /*a3e0*/  LDL.LU R40, [R1+0x404] ;  /* 0x0004040001287983 */ /* 0x000ea80000300800 */
[----:B------:R-:W2:Y:S04]  /*a3f0*/  LDL.LU R29, [R1+0x408] ;  /* 0x00040800011d7983 */ /* 0x000ea80000300800 */
[----:B------:R-:W2:Y:S04]  /*a400*/  LDL.LU R28, [R1+0x40c] ;  /* 0x00040c00011c7983 */ /* 0x000ea80000300800 */
[----:B------:R-:W2:Y:S04]  /*a410*/  LDL.LU R39, [R1+0x3f0] ;  /* 0x0003f00001277983 */ /* 0x000ea80000300800 */
[----:B------:R-:W2:Y:S04]  /*a420*/  LDL.LU R38, [R1+0x3f4] ;  /* 0x0003f40001267983 */ /* 0x000ea80000300800 */
[----:B------:R-:W2:Y:S01]  /*a430*/  LDL.LU R35, [R1+0x3f8] ;  /* 0x0003f80001237983 */ /* 0x000ea20000300800 */
[----:B------:R-:W-:-:S02]  /*a440*/  FMUL R8, R34, R8 ;  /* 0x0000000822087220 */ /* 0x000fc40000400000 */
[C---:B------:R-:W-:Y:S02]  /*a450*/  FMUL R10, R61.reuse, R2 ;  /* 0x000000023d0a7220 */ /* 0x040fe40000400000 */
[----:B------:R-:W-:Y:S01]  /*a460*/  FMUL R11, R61, R0 ;  /* 0x000000003d0b7220 */ /* 0x000fe20000400000 */
[C---:B-1----:R-:W-:Y:S01]  /*a470*/  HMMA.16816.F32 R16, R56.reuse, R20, R16 ;  /* 0x000000143810723c */ /* 0x042fe20000001810 */
[----:B------:R-:W0:Y:S07]  /*a480*/  LDSM.16.M88.4 R12, [R60+0x21800] ;  /* 0x021800003c0c783b */ /* 0x000e2e0000000200 */
[----:B------:R-:W-:Y:S11]  /*a490*/  HMMA.16816.F32 R8, R56, R4, R8 ;  /* 0x000000043808723c */ /* 0x000ff60000001808 */
[----:B------:R-:W-:Y:S05]  /*a4a0*/  @!UPT UIADD3 URZ, URZ, URZ, URZ ;  /* 0x0000003f3f3ff290 */ /* 0x000fea000fffe03f */
[C---:B------:R-:W-:Y:S01]  /*a4b0*/  HMMA.16816.F32 R16, R52.reuse, R22, R16 ;  /* 0x000000163410723c */ /* 0x040fe20000001810 */
[----:B------:R-:W1:Y:S07]  /*a4c0*/  LDSM.16.M88.4 R20, [R60+0x21c00] ;  /* 0x021c00003c14783b */ /* 0x000e6e0000000200 */
[----:B------:R-:W-:Y:S11]  /*a4d0*/  HMMA.16816.F32 R4, R52, R6, R8 ;  /* 0x000000063404723c */ /* 0x000ff60000001808 */
[----:B------:R-:W-:Y:S04]  /*a4e0*/  @!UPT UIADD3 URZ, URZ, URZ, URZ ;  /* 0x0000003f3f3ff290 */ /* 0x000fe8000fffe03f */
[----:B------:R-:W-:Y:S04]  /*a4f0*/  STL.64 [R1+0x1a0], R16 ;  /* 0x0001a01001007387 */ /* 0x000fe80000100a00 */
[----:B------:R0:W-:Y:S04]  /*a500*/  STL.64 [R1+0x1a8], R18 ;  /* 0x0001a81201007387 */ /* 0x0001e80000100a00 */
[----:B------:R-:W2:Y:S04]  /*a510*/  LDL.LU R2, [R1+0x428] ;  /* 0x0004280001027983 */ /* 0x000ea80000300800 */
[----:B------:R-:W2:Y:S04]  /*a520*/  LDL.LU R0, [R1+0x42c] ;  /* 0x00042c0001007983 */ /* 0x000ea80000300800 */
[----:B------:R-:W-:Y:S04]  /*a530*/  STL.64 [R1+0x1b0], R4 ;  /* 0x0001b00401007387 */ /* 0x000fe80000100a00 */
[----:B------:R-:W-:Y:S04]  /*a540*/  STL.64 [R1+0x1b8], R6 ;  /* 0x0001b80601007387 */ /* 0x000fe80000100a00 */
[----:B------:R-:W2:Y:S04]  /*a550*/  LDL.LU R37, [R1+0x420] ;  /* 0x0004200001257983 */ /* 0x000ea80000300800 */
[----:B------:R-:W2:Y:S04]  /*a560*/  LDL.LU R36, [R1+0x424] ;  /* 0x0004240001247983 */ /* 0x000ea80000300800 */
[----:B------:R-:W0:Y:S01]  /*a570*/  LDSM.16.M88.4 R4, [R60+0x22000] ;  /* 0x022000003c04783b */ /* 0x000e220000000200 */
[----:B---3--:R-:W-:-:S03]  /*a580*/  FMUL R24, R34, R33 ;  /* 0x0000002122187220 */ /* 0x008fc60000400000 */
[----:B------:R-:W3:Y:S01]  /*a590*/  LDL.LU R33, [R1+0x220] ;  /* 0x0002200001217983 */ /* 0x000ee20000300800 */
[----:B----4-:R-:W-:-:S03]  /*a5a0*/  FMUL R25, R34, R32 ;  /* 0x0000002022197220 */ /* 0x010fc60000400000 */
[----:B------:R-:W4:Y:S01]  /*a5b0*/  LDL.LU R32, [R1+0x224] ;  /* 0x0002240001207983 */ /* 0x000f220000300800 */
[----:B--2---:R-:W-:-:S03]  /*a5c0*/  FMUL R26, R61, R31 ;  /* 0x0000001f3d1a7220 */ /* 0x004fc60000400000 */
[----:B------:R-:W2:Y:S01]  /*a5d0*/  LDL.LU R31, [R1+0x228] ;  /* 0x00022800011f7983 */ /* 0x000ea20000300800 */
[----:B------:R-:W-:-:S03]  /*a5e0*/  FMUL R27, R61, R3 ;  /* 0x000000033d1b7220 */ /* 0x000fc60000400000 */
[----:B------:R-:W2:Y:S01]  /*a5f0*/  LDL.LU R3, [R1+0x22c] ;  /* 0x00022c0001037983 */ /* 0x000ea20000300800 */
[----:B0-----:R-:W-:-:S03]  /*a600*/  FMUL R18, R61, R29 ;  /* 0x0000001d3d127220 */ /* 0x001fc60000400000 */
[----:B------:R-:W2:Y:S01]  /*a610*/  LDL.LU R29, [R1+0x1e8] ;  /* 0x0001e800011d7983 */ /* 0x000ea20000300800 */
[----:B------:R-:W-:-:S03]  /*a620*/  FMUL R19, R61, R28 ;  /* 0x0000001c3d137220 */ /* 0x000fc60000400000 */
[----:B------:R-:W2:Y:S01]  /*a630*/  LDL.LU R28, [R1+0x1ec] ;  /* 0x0001ec00011c7983 */ /* 0x000ea20000300800 */
[----:B------:R-:W-:-:S03]  /*a640*/  FMUL R10, R61, R35 ;  /* 0x000000233d0a7220 */ /* 0x000fc60000400000 */
[----:B------:R-:W2:Y:S01]  /*a650*/  LDL.LU R35, [R1+0x1e0] ;  /* 0x0001e00001237983 */ /* 0x000ea20000300800 */
[C---:B------:R-:W-:Y:S02]  /*a660*/  FMUL R16, R34.reuse, R41 ;  /* 0x0000002922107220 */ /* 0x040fe40000400000 */
[C---:B------:R-:W-:Y:S02]  /*a670*/  FMUL R17, R34.reuse, R40 ;  /* 0x0000002822117220 */ /* 0x040fe40000400000 */
[C---:B------:R-:W-:Y:S02]  /*a680*/  FMUL R8, R34.reuse, R39 ;  /* 0x0000002722087220 */ /* 0x040fe40000400000 */
[----:B------:R-:W-:Y:S02]  /*a690*/  FMUL R9, R34, R38 ;  /* 0x0000002622097220 */ /* 0x000fe40000400000 */
[C---:B------:R-:W-:Y:S02]  /*a6a0*/  FMUL R11, R61.reuse, R30 ;  /* 0x0000001e3d0b7220 */ /* 0x040fe40000400000 */
[----:B------:R-:W2:Y:S01]  /*a6b0*/  LDL.LU R30, [R1+0x1e4] ;  /* 0x0001e400011e7983 */ /* 0x000ea20000300800 */
[C---:B------:R-:W-:Y:S08]  /*a6c0*/  HMMA.16816.F32 R24, R56.reuse, R12, R24 ;  /* 0x0000000c3818723c */ /* 0x040ff00000001818 */
[C---:B-1----:R-:W-:Y:S08]  /*a6d0*/  HMMA.16816.F32 R16, R56.reuse, R20, R16 ;  /* 0x000000143810723c */ /* 0x042ff00000001810 */
[----:B------:R-:W-:Y:S08]  /*a6e0*/  HMMA.16816.F32 R8, R56, R4, R8 ;  /* 0x000000043808723c */ /* 0x000ff00000001808 */
[C---:B------:R-:W-:Y:S01]  /*a6f0*/  HMMA.16816.F32 R24, R52.reuse, R14, R24 ;  /* 0x0000000e3418723c */ /* 0x040fe20000001818 */
[----:B------:R-:W0:Y:S07]  /*a700*/  LDSM.16.M88.4 R12, [R60+0x22400] ;  /* 0x022400003c0c783b */ /* 0x000e2e0000000200 */
[C---:B------:R-:W-:Y:S01]  /*a710*/  HMMA.16816.F32 R20, R52.reuse, R22, R16 ;  /* 0x000000163414723c */ /* 0x040fe20000001810 */
[----:B------:R-:W1:Y:S07]  /*a720*/  LDSM.16.M88.4 R16, [R60+0x22800] ;  /* 0x022800003c10783b */ /* 0x000e6e0000000200 */
[----:B------:R-:W-:Y:S01]  /*a730*/  HMMA.16816.F32 R4, R52, R6, R8 ;  /* 0x000000063404723c */ /* 0x000fe20000001808 */
[----:B------:R-:W0:Y:S06]  /*a740*/  LDSM.16.M88.4 R8, [R60+0x22c00] ;  /* 0x022c00003c08783b */ /* 0x000e2c0000000200 */
[----:B------:R-:W-:Y:S04]  /*a750*/  STL.64 [R1+0x1c0], R24 ;  /* 0x0001c01801007387 */ /* 0x000fe80000100a00 */
[----:B------:R1:W-:Y:S04]  /*a760*/  STL.64 [R1+0x1c8], R26 ;  /* 0x0001c81a01007387 */ /* 0x0003e80000100a00 */
[----:B------:R3:W-:Y:S04]  /*a770*/  STL.64 [R1+0x1d0], R20 ;  /* 0x0001d01401007387 */ /* 0x0007e80000100a00 */
[----:B------:R2:W-:Y:S04]  /*a780*/  STL.64 [R1+0x1d8], R22 ;  /* 0x0001d81601007387 */ /* 0x0005e80000100a00 */
[----:B------:R-:W-:Y:S01]  /*a790*/  STL.64 [R1+0x260], R4 ;  /* 0x0002600401007387 */ /* 0x000fe20000100a00 */
[----:B-1----:R-:W-:-:S02]  /*a7a0*/  FMUL R27, R61, R0 ;  /* 0x000000003d1b7220 */ /* 0x002fc40000400000 */
[----:B------:R-:W-:Y:S01]  /*a7b0*/  FMUL R26, R61, R2 ;  /* 0x000000023d1a7220 */ /* 0x000fe20000400000 */
[----:B------:R1:W-:Y:S01]  /*a7c0*/  STL.64 [R1+0x268], R6 ;  /* 0x0002680601007387 */ /* 0x0003e20000100a00 */
[----:B------:R-:W-:-:S03]  /*a7d0*/  FMUL R25, R34, R36 ;  /* 0x0000002422197220 */ /* 0x000fc60000400000 */
[----:B------:R-:W2:Y:S04]  /*a7e0*/  LDL.LU R0, [R1+0x1fc] ;  /* 0x0001fc0001007983 */ /* 0x000ea80000300800 */
[----:B------:R-:W2:Y:S04]  /*a7f0*/  LDL.LU R2, [R1+0x8c] ;  /* 0x00008c0001027983 */ /* 0x000ea80000300800 */
[----:B------:R-:W2:Y:S04]  /*a800*/  LDL.LU R39, [R1+0x1f0] ;  /* 0x0001f00001277983 */ /* 0x000ea80000300800 */
[----:B------:R-:W2:Y:S01]  /*a810*/  LDL.LU R36, [R1+0x1f4] ;  /* 0x0001f40001247983 */ /* 0x000ea20000300800 */
[----:B------:R-:W-:-:S02]  /*a820*/  FMUL R24, R34, R37 ;  /* 0x0000002522187220 */ /* 0x000fc40000400000 */
[C---:B---3--:R-:W-:Y:S02]  /*a830*/  FMUL R20, R34.reuse, R33 ;  /* 0x0000002122147220 */ /* 0x048fe40000400000 */
[----:B----4-:R-:W-:Y:S02]  /*a840*/  FMUL R21, R34, R32 ;  /* 0x0000002022157220 */ /* 0x010fe40000400000 */
[C---:B--2---:R-:W-:Y:S02]  /*a850*/  FMUL R22, R61.reuse, R31 ;  /* 0x0000001f3d167220 */ /* 0x044fe40000400000 */
[----:B------:R-:W2:Y:S01]  /*a860*/  LDL.LU R31, [R1+0x1f8] ;  /* 0x0001f800011f7983 */ /* 0x000ea20000300800 */
[----:B------:R-:W-:-:S03]  /*a870*/  FMUL R23, R61, R3 ;  /* 0x000000033d177220 */ /* 0x000fc60000400000 */
[----:B------:R-:W3:Y:S04]  /*a880*/  LDL.LU R3, [R1+0x88] ;  /* 0x0000880001037983 */ /* 0x000ee80000300800 */
[----:B------:R-:W4:Y:S04]  /*a890*/  LDL.LU R33, [R1+0x78] ;  /* 0x0000780001217983 */ /* 0x000f280000300800 */
[----:B------:R-:W4:Y:S01]  /*a8a0*/  LDL.LU R32, [R1+0x7c] ;  /* 0x00007c0001207983 */ /* 0x000f220000300800 */
[----:B-1----:R-:W-:-:S03]  /*a8b0*/  FMUL R6, R61, R29 ;  /* 0x0000001d3d067220 */ /* 0x002fc60000400000 */
[----:B------:R-:W4:Y:S04]  /*a8c0*/  LDL.LU R38, [R1+0x80] ;  /* 0x0000800001267983 */ /* 0x000f280000300800 */
[----:B------:R-:W4:Y:S04]  /*a8d0*/  LDL.LU R29, [R1+0x84] ;  /* 0x00008400011d7983 */ /* 0x000f280000300800 */
[----:B------:R-:W4:Y:S01]  /*a8e0*/  LDL.LU R37, [R1+0x70] ;  /* 0x0000700001257983 */ /* 0x000f220000300800 */
[----:B------:R-:W-:-:S03]  /*a8f0*/  FMUL R4, R34, R35 ;  /* 0x0000002322047220 */ /* 0x000fc60000400000 */
[----:B------:R-:W4:Y:S01]  /*a900*/  LDL.LU R35, [R1+0x74] ;  /* 0x0000740001237983 */ /* 0x000f220000300800 */
[----:B------:R-:W-:Y:S01]  /*a910*/  FMUL R7, R61, R28 ;  /* 0x0000001c3d077220 */ /* 0x000fe20000400000 */
[----:B0-----:R-:W-:Y:S01]  /*a920*/  HMMA.16816.F32 R24, R56, R12, R24 ;  /* 0x0000000c3818723c */ /* 0x001fe20000001818 */
[----:B------:R-:W-:-:S07]  /*a930*/  FMUL R5, R34, R30 ;  /* 0x0000001e22057220 */ /* 0x000fce0000400000 */
[C---:B------:R-:W-:Y:S08]  /*a940*/  HMMA.16816.F32 R20, R56.reuse, R16, R20 ;  /* 0x000000103814723c */ /* 0x040ff00000001814 */
[----:B------:R-:W-:Y:S08]  /*a950*/  HMMA.16816.F32 R4, R56, R8, R4 ;  /* 0x000000083804723c */ /* 0x000ff00000001804 */
[C---:B------:R-:W-:Y:S01]  /*a960*/  HMMA.16816.F32 R24, R52.reuse, R14, R24 ;  /* 0x0000000e3418723c */ /* 0x040fe20000001818 */
[----:B------:R-:W0:Y:S07]  /*a970*/  LDSM.16.M88.4 R12, [R60+0x23000] ;  /* 0x023000003c0c783b */ /* 0x000e2e0000000200 */
[C---:B------:R-:W-:Y:S01]  /*a980*/  HMMA.16816.F32 R20, R52.reuse, R18, R20 ;  /* 0x000000123414723c */ /* 0x040fe20000001814 */
[----:B------:R-:W1:Y:S07]  /*a990*/  LDSM.16.M88.4 R16, [R60+0x23400] ;  /* 0x023400003c10783b */ /* 0x000e6e0000000200 */
[----:B------:R-:W-:Y:S07]  /*a9a0*/  HMMA.16816.F32 R4, R52, R10, R4 ;  /* 0x0000000a3404723c */ /* 0x000fee0000001804 */
[----:B------:R-:W-:Y:S04]  /*a9b0*/  STL.64 [R1+0x1e0], R24 ;  /* 0x0001e01801007387 */ /* 0x000fe80000100a00 */
[----:B------:R-:W-:Y:S04]  /*a9c0*/  STL.64 [R1+0x1e8], R26 ;  /* 0x0001e81a01007387 */ /* 0x000fe80000100a00 */
[----:B------:R-:W-:Y:S04]  /*a9d0*/  STL.64 [R1+0x280], R20 ;  /* 0x0002801401007387 */ /* 0x000fe80000100a00 */
[----:B------:R0:W-:Y:S04]  /*a9e0*/  STL.64 [R1+0x288], R22 ;  /* 0x0002881601007387 */ /* 0x0001e80000100a00 */
[----:B------:R-:W4:Y:S04]  /*a9f0*/  LDL.LU R30, [R1+0x218] ;  /* 0x00021800011e7983 */ /* 0x000f280000300800 */
[----:B------:R-:W4:Y:S04]  /*aa00*/  LDL.LU R28, [R1+0x21c] ;  /* 0x00021c00011c7983 */ /* 0x000f280000300800 */
[----:B------:R-:W-:Y:S04]  /*aa10*/  STL.64 [R1+0x270], R4 ;  /* 0x0002700401007387 */ /* 0x000fe80000100a00 */
[----:B------:R-:W-:Y:S04]  /*aa20*/  STL.64 [R1+0x278], R6 ;  /* 0x0002780601007387 */ /* 0x000fe80000100a00 */
[----:B------:R-:W1:Y:S01]  /*aa30*/  LDSM.16.M88.4 R4, [R60+0x23800] ;  /* 0x023800003c04783b */ /* 0x000e620000000200 */
[----:B0-----:R-:W-:-:S02]  /*aa40*/  FMUL R23, R61, R0 ;  /* 0x000000003d177220 */ /* 0x001fc40000400000 */
[C---:B------:R-:W-:Y:S02]  /*aa50*/  FMUL R27, R61.reuse, R2 ;  /* 0x000000023d1b7220 */ /* 0x040fe40000400000 */
[C---:B------:R-:W-:Y:S02]  /*aa60*/  FMUL R20, R34.reuse, R39 ;  /* 0x0000002722147220 */ /* 0x040fe40000400000 */
[----:B------:R-:W-:Y:S02]  /*aa70*/  FMUL R21, R34, R36 ;  /* 0x0000002422157220 */ /* 0x000fe40000400000 */
[----:B------:R-:W4:Y:S01]  /*aa80*/  LDL.LU R36, [R1+0x210] ;  /* 0x0002100001247983 */ /* 0x000f220000300800 */
[----:B--2---:R-:W-:-:S03]  /*aa90*/  FMUL R22, R61, R31 ;  /* 0x0000001f3d167220 */ /* 0x004fc60000400000 */
[----:B------:R-:W2:Y:S01]  /*aaa0*/  LDL.LU R31, [R1+0x214] ;  /* 0x00021400011f7983 */ /* 0x000ea20000300800 */
[----:B---3--:R-:W-:-:S03]  /*aab0*/  FMUL R26, R61, R3 ;  /* 0x000000033d1a7220 */ /* 0x008fc60000400000 */
[----:B------:R-:W3:Y:S01]  /*aac0*/  LDL.LU R0, [R1+0x20c] ;  /* 0x00020c0001007983 */ /* 0x000ee20000300800 */
[C---:B------:R-:W-:Y:S01]  /*aad0*/  HMMA.16816.F32 R20, R56.reuse, R12, R20 ;  /* 0x0000000c3814723c */ /* 0x040fe20000001814 */
[C---:B----4-:R-:W-:Y:S02]  /*aae0*/  FMUL R24, R34.reuse, R38 ;  /* 0x0000002622187220 */ /* 0x050fe40000400000 */
[C---:B------:R-:W-:Y:S02]  /*aaf0*/  FMUL R25, R34.reuse, R29 ;  /* 0x0000001d22197220 */ /* 0x040fe40000400000 */
[C---:B------:R-:W-:Y:S01]  /*ab00*/  FMUL R10, R61.reuse, R33 ;  /* 0x000000213d0a7220 */ /* 0x040fe20000400000 */
[----:B------:R-:W4:Y:S04]  /*ab10*/  LDL.LU R29, [R1+0x200] ;  /* 0x00020000011d7983 */ /* 0x000f280000300800 */
[----:B-1----:R-:W-:Y:S01]  /*ab20*/  HMMA.16816.F32 R24, R56, R16, R24 ;  /* 0x000000103818723c */ /* 0x002fe20000001818 */
[----:B------:R-:W-:Y:S01]  /*ab30*/  FMUL R8, R34, R37 ;  /* 0x0000002522087220 */ /* 0x000fe20000400000 */
[----:B------:R-:W2:Y:S01]  /*ab40*/  LDL.LU R3, [R1+0x204] ;  /* 0x0002040001037983 */ /* 0x000ea20000300800 */
[----:B------:R-:W-:-:S02]  /*ab50*/  FMUL R11, R61, R32 ;  /* 0x000000203d0b7220 */ /* 0x000fc40000400000 */
[----:B------:R-:W-:Y:S01]  /*ab60*/  FMUL R9, R34, R35 ;  /* 0x0000002322097220 */ /* 0x000fe20000400000 */
[----:B------:R-:W2:Y:S04]  /*ab70*/  LDL.LU R2, [R1+0x208] ;  /* 0x0002080001027983 */ /* 0x000ea80000300800 */
[----:B------:R-:W0:Y:S04]  /*ab80*/  LDSM.16.M88.4 R32, [R60+0x23c00] ;  /* 0x023c00003c20783b */ /* 0x000e280000000200 */
[----:B------:R-:W-:Y:S01]  /*ab90*/  HMMA.16816.F32 R20, R52, R14, R20 ;  /* 0x0000000e3414723c */ /* 0x000fe20000001814 */
[----:B------:R-:W1:Y:S07]  /*aba0*/  LDSM.16.M88.4 R12, [R60+0x24000] ;  /* 0x024000003c0c783b */ /* 0x000e6e0000000200 */
[----:B------:R-:W-:Y:S08]  /*abb0*/  HMMA.16816.F32 R8, R56, R4, R8 ;  /* 0x000000043808723c */ /* 0x000ff00000001808 */
[C---:B------:R-:W-:Y:S01]  /*abc0*/  HMMA.16816.F32 R16, R52.reuse, R18, R24 ;  /* 0x000000123410723c */ /* 0x040fe20000001818 */
[----:B------:R-:W1:Y:S06]  /*abd0*/  LDSM.16.M88.4 R24, [R60+0x24400] ;  /* 0x024400003c18783b */ /* 0x000e6c0000000200 */
[----:B------:R-:W-:Y:S04]  /*abe0*/  STL.64 [R1+0x250], R20 ;  /* 0x0002501401007387 */ /* 0x000fe80000100a00 */
[----:B------:R-:W-:Y:S05]  /*abf0*/  STL.64 [R1+0x258], R22 ;  /* 0x0002581601007387 */ /* 0x000fea0000100a00 */
[----:B------:R-:W-:Y:S01]  /*ac00*/  HMMA.16816.F32 R4, R52, R6, R8 ;  /* 0x000000063404723c */ /* 0x000fe20000001808 */
[----:B0-----:R-:W-:Y:S06]  /*ac10*/  STL.64 [R1+0x158], R34 ;  /* 0x0001582201007387 */ /* 0x001fec0000100a00 */
[----:B------:R-:W-:Y:S04]  /*ac20*/  STL.64 [R1+0x240], R16 ;  /* 0x0002401001007387 */ /* 0x000fe80000100a00 */
[----:B------:R-:W-:Y:S04]  /*ac30*/  STL.64 [R1+0x248], R18 ;  /* 0x0002481201007387 */ /* 0x000fe80000100a00 */
[----:B------:R0:W-:Y:S04]  /*ac40*/  STL.64 [R1+0x9d0], R54 ;  /* 0x0009d03601007387 */ /* 0x0001e80000100a00 */
[----:B------:R-:W-:Y:S04]  /*ac50*/  LDSM.16.M88.4 R16, [R60+0x24c00] ;  /* 0x024c00003c10783b */ /* 0x000fe80000000200 */
[----:B0-----:R-:W2:Y:S04]  /*ac60*/  LDL R55, [R1+0x2a0] ;  /* 0x0002a00001377983 */ /* 0x001ea80000100800 */
[----:B------:R-:W-:Y:S04]  /*ac70*/  STL.64 [R1+0x230], R4 ;  /* 0x0002300401007387 */ /* 0x000fe80000100a00 */
[----:B------:R0:W-:Y:S02]  /*ac80*/  STL.64 [R1+0x238], R6 ;  /* 0x0002380601007387 */ /* 0x0001e40000100a00 */
[----:B0-----:R-:W-:-:S02]  /*ac90*/  FMUL R6, R61, R30 ;  /* 0x0000001e3d067220 */ /* 0x001fc40000400000 */
[----:B------:R-:W-:Y:S01]  /*aca0*/  FMUL R7, R61, R28 ;  /* 0x0000001c3d077220 */ /* 0x000fe20000400000 */
[----:B-1----:R-:W-:Y:S04]  /*acb0*/  STL.64 [R1+0x148], R14 ;  /* 0x0001480e01007387 */ /* 0x002fe80000100a00 */
[----:B------:R-:W-:Y:S04]  /*acc0*/  STL.64 [R1+0x9c8], R52 ;  /* 0x0009c83401007387 */ /* 0x000fe80000100a00 */
[----:B------:R-:W3:Y:S04]  /*acd0*/  LDL.LU R28, [R1+0x2d0] ;  /* 0x0002d000011c7983 */ /* 0x000ee80000300800 */
[----:B------:R-:W3:Y:S01]  /*ace0*/  LDL.LU R23, [R1+0x2d4] ;  /* 0x0002d40001177983 */ /* 0x000ee20000300800 */
[----:B--2---:R-:W-:-:S02]  /*acf0*/  FMUL R4, R55, R36 ;  /* 0x0000002437047220 */ /* 0x004fc40000400000 */
[----:B------:R-:W-:-:S07]  /*ad00*/  FMUL R5, R55, R31 ;  /* 0x0000001f37057220 */ /* 0x000fce0000400000 */
[----:B------:R-:W-:Y:S01]  /*ad10*/  HMMA.16816.F32 R4, R56, R32, R4 ;  /* 0x000000203804723c */ /* 0x000fe20000001804 */
[----:B------:R-:W-:Y:S11]  /*ad20*/  LDSM.16.M88.4 R32, [R60+0x25400] ;  /* 0x025400003c20783b */ /* 0x000ff60000000200 */
[----:B------:R-:W-:Y:S11]  /*ad30*/  @!UPT UIADD3 URZ, URZ, URZ, URZ ;  /* 0x0000003f3f3ff290 */ /* 0x000ff6000fffe03f */
[----:B------:R4:W-:Y:S04]  /*ad40*/  STL.64 [R1+0x80], R4 ;  /* 0x0000800401007387 */ /* 0x0009e80000100a00 */
[----:B------:R0:W-:Y:S04]  /*ad50*/  STL.64 [R1+0x88], R6 ;  /* 0x0000880601007387 */ /* 0x0001e80000100a00 */
[----:B------:R-:W2:Y:S01]  /*ad60*/  LDL.LU R22, [R1+0x2d8] ;  /* 0x0002d80001167983 */ /* 0x000ea20000300800 */
[----:B----4-:R-:W-:-:S03]  /*ad70*/  FMUL R4, R55, R29 ;  /* 0x0000001d37047220 */ /* 0x010fc60000400000 */
[----:B------:R-:W4:Y:S01]  /*ad80*/  LDL.LU R21, [R1+0x2dc] ;  /* 0x0002dc0001157983 */ /* 0x000f220000300800 */
[----:B------:R-:W-:Y:S02]  /*ad90*/  FMUL R5, R55, R3 ;  /* 0x0000000337057220 */ /* 0x000fe40000400000 */
[C---:B0-----:R-:W-:Y:S02]  /*ada0*/  FMUL R6, R61.reuse, R2 ;  /* 0x000000023d067220 */ /* 0x041fe40000400000 */
[----:B---3--:R-:W-:Y:S01]  /*adb0*/  FMUL R7, R61, R0 ;  /* 0x000000003d077220 */ /* 0x008fe20000400000 */
[----:B------:R-:W-:Y:S04]  /*adc0*/  STL.64 [R1+0x138], R26 ;  /* 0x0001381a01007387 */ /* 0x000fe80000100a00 */
[----:B------:R-:W3:Y:S02]  /*add0*/  LDL.LU R14, [R1+0x2c0] ;  /* 0x0002c000010e7983 */ /* 0x000ee40000300800 */
[----:B------:R-:W-:Y:S02]  /*ade0*/  HMMA.16816.F32 R8, R56, R12, R4 ;  /* 0x0000000c3808723c */ /* 0x000fe40000001804 */
[----:B------:R-:W3:Y:S04]  /*adf0*/  LDL.LU R13, [R1+0x2c4] ;  /* 0x0002c400010d7983 */ /* 0x000ee80000300800 */
[----:B------:R-:W3:Y:S04]  /*ae00*/  LDL.LU R12, [R1+0x2c8] ;  /* 0x0002c800010c7983 */ /* 0x000ee80000300800 */
[----:B------:R-:W3:Y:S01]  /*ae10*/  LDL.LU R2, [R1+0x2cc] ;  /* 0x0002cc0001027983 */ /* 0x000ee20000300800 */
[----:B------:R-:W-:-:S03]  /*ae20*/  FMUL R4, R55, R28 ;  /* 0x0000001c37047220 */ /* 0x000fc60000400000 */
[----:B------:R-:W3:Y:S01]  /*ae30*/  LDL.LU R20, [R1+0x2b0] ;  /* 0x0002b00001147983 */ /* 0x000ee20000300800 */
[----:B------:R-:W-:-:S03]  /*ae40*/  FMUL R5, R55, R23 ;  /* 0x0000001737057220 */ /* 0x000fc60000400000 */
[----:B------:R-:W3:Y:S04]  /*ae50*/  LDL.LU R15, [R1+0x2b4] ;  /* 0x0002b400010f7983 */ /* 0x000ee80000300800 */
[----:B------:R-:W3:Y:S02]  /*ae60*/  LDL.LU R3, [R1+0x2b8] ;  /* 0x0002b80001037983 */ /* 0x000ee40000300800 */
[----:B------:R-:W-:Y:S01]  /*ae70*/  IMAD.MOV.U32 R47, RZ, RZ, R8 ;  /* 0x000000ffff2f7224 */ /* 0x000fe200078e0008 */
[----:B------:R-:W-:Y:S01]  /*ae80*/  MOV R45, R10 ;  /* 0x0000000a002d7202 */ /* 0x000fe20000000f00 */
[----:B------:R-:W-:Y:S01]  /*ae90*/  IMAD.MOV.U32 R46, RZ, RZ, R9 ;  /* 0x000000ffff2e7224 */ /* 0x000fe200078e0009 */
[----:B------:R-:W3:Y:S01]  /*aea0*/  LDL.LU R0, [R1+0x2bc] ;  /* 0x0002bc0001007983 */ /* 0x000ee20000300800 */
[----:B------:R-:W-:-:S03]  /*aeb0*/  IMAD.MOV.U32 R44, RZ, RZ, R11 ;  /* 0x000000ffff2c7224 */ /* 0x000fc600078e000b */
[----:B------:R-:W0:Y:S04]  /*aec0*/  LDSM.16.M88.4 R8, [R60+0x24800] ;  /* 0x024800003c08783b */ /* 0x000e280000000200 */
[----:B------:R-:W-:Y:S04]  /*aed0*/  STL [R1+0x9ec], R44 ;  /* 0x0009ec2c01007387 */ /* 0x000fe80000100800 */
[----:B------:R-:W-:Y:S04]  /*aee0*/  STL [R1+0x9e8], R45 ;  /* 0x0009e82d01007387 */ /* 0x000fe80000100800 */
[----:B------:R-:W-:Y:S04]  /*aef0*/  STL [R1+0x9e4], R46 ;  /* 0x0009e42e01007387 */ /* 0x000fe80000100800 */
[----:B------:R-:W-:Y:S04]  /*af00*/  STL [R1+0x9e0], R47 ;  /* 0x0009e02f01007387 */ /* 0x000fe80000100800 */
[----:B0-----:R0:W-:Y:S04]  /*af10*/  STL.64 [R1+0x128], R10 ;  /* 0x0001280a01007387 */ /* 0x0011e80000100a00 */
[----:B------:R-:W-:Y:S01]  /*af20*/  STL.64 [R1+0x118], R18 ;  /* 0x0001181201007387 */ /* 0x000fe20000100a00 */
[----:B--2---:R-:W-:-:S02]  /*af30*/  FMUL R6, R61, R22 ;  /* 0x000000163d067220 */ /* 0x004fc40000400000 */
[----:B----4-:R-:W-:-:S07]  /*af40*/  FMUL R7, R61, R21 ;  /* 0x000000153d077220 */ /* 0x010fce0000400000 */
[----:B------:R-:W-:Y:S07]  /*af50*/  HMMA.16816.F32 R24, R56, R24, R4 ;  /* 0x000000183818723c */ /* 0x000fee0000001804 */
[C---:B---3--:R-:W-:Y:S02]  /*af60*/  FMUL R4, R55.reuse, R14 ;  /* 0x0000000e37047220 */ /* 0x048fe40000400000 */
[----:B------:R-:W-:Y:S02]  /*af70*/  FMUL R5, R55, R13 ;  /* 0x0000000d37057220 */ /* 0x000fe40000400000 */
[----:B------:R-:W-:-:S02]  /*af80*/  FMUL R6, R61, R12 ;  /* 0x0000000c3d067220 */ /* 0x000fc40000400000 */
[----:B------:R-:W-:-:S07]  /*af90*/  FMUL R7, R61, R2 ;  /* 0x000000023d077220 */ /* 0x000fce0000400000 */
[----:B0-----:R-:W-:Y:S04]  /*afa0*/  HMMA.16816.F32 R8, R56, R8, R4 ;  /* 0x000000083808723c */ /* 0x001fe80000001804 */
[----:B------:R-:W-:Y:S01]  /*afb0*/  IMAD.MOV.U32 R47, RZ, RZ, R27 ;  /* 0x000000ffff2f7224 */ /* 0x000fe200078e001b */
[----:B------:R-:W-:Y:S01]  /*afc0*/  MOV R46, R26 ;  /* 0x0000001a002e7202 */ /* 0x000fe20000000f00 */
[----:B------:R-:W-:Y:S02]  /*afd0*/  IMAD.MOV.U32 R45, RZ, RZ, R25 ;  /* 0x000000ffff2d7224 */ /* 0x000fe400078e0019 */
[----:B------:R-:W-:Y:S01]  /*afe0*/  IMAD.MOV.U32 R44, RZ, RZ, R24 ;  /* 0x000000ffff2c7224 */ /* 0x000fe200078e0018 */
[----:B------:R0:W-:Y:S04]  /*aff0*/  STL [R1+0x9fc], R47 ;  /* 0x0009fc2f01007387 */ /* 0x0001e80000100800 */
[----:B------:R-:W-:Y:S04]  /*b000*/  STL [R1+0x9f8], R46 ;  /* 0x0009f82e01007387 */ /* 0x000fe80000100800 */
[----:B------:R1:W-:Y:S04]  /*b010*/  STL [R1+0x9f4], R45 ;  /* 0x0009f42d01007387 */ /* 0x0003e80000100800 */
[----:B------:R2:W-:Y:S01]  /*b020*/  STL [R1+0x9f0], R44 ;  /* 0x0009f02c01007387 */ /* 0x0005e20000100800 */
[----:B------:R-:W-:-:S02]  /*b030*/  FMUL R4, R55, R20 ;  /* 0x0000001437047220 */ /* 0x000fc40000400000 */
[----:B------:R-:W-:Y:S01]  /*b040*/  FMUL R5, R55, R15 ;  /* 0x0000000f37057220 */ /* 0x000fe20000400000 */
[----:B------:R-:W3:Y:S01]  /*b050*/  LDSM.16.M88.4 R24, [R60+0x25800] ;  /* 0x025800003c18783b */ /* 0x000ee20000000200 */
[----:B0-----:R-:W-:Y:S01]  /*b060*/  IMAD.MOV.U32 R47, RZ, RZ, R8 ;  /* 0x000000ffff2f7224 */ /* 0x001fe200078e0008 */
[----:B-1----:R-:W-:Y:S01]  /*b070*/  MOV R45, R10 ;  /* 0x0000000a002d7202 */ /* 0x002fe20000000f00 */
[----:B------:R-:W-:Y:S01]  /*b080*/  IMAD.MOV.U32 R46, RZ, RZ, R9 ;  /* 0x000000ffff2e7224 */ /* 0x000fe200078e0009 */
[----:B------:R-:W4:Y:S01]  /*b090*/  LDL.LU R8, [R1+0x300] ;  /* 0x0003000001087983 */ /* 0x000f220000300800 */
[----:B--2---:R-:W-:-:S03]  /*b0a0*/  IMAD.MOV.U32 R44, RZ, RZ, R11 ;  /* 0x000000ffff2c7224 */ /* 0x004fc600078e000b */
        /* <DEDUP_REMOVED lines=8> */
[----:B------:R-:W-:Y:S01]  /*b130*/  FMUL R7, R61, R0 ;  /* 0x000000003d077220 */ /* 0x000fe20000400000 */
[----:B------:R-:W2:Y:S04]  /*b140*/  LDL.LU R28, [R1+0x2e0] ;  /* 0x0002e000011c7983 */ /* 0x000ea80000300800 */
[----:B------:R-:W2:Y:S02]  /*b150*/  LDL.LU R23, [R1+0x2e4] ;  /* 0x0002e40001177983 */ /* 0x000ea40000300800 */
[----:B------:R-:W-:Y:S02]  /*b160*/  HMMA.16816.F32 R4, R56, R16, R4 ;  /* 0x000000103804723c */ /* 0x000fe40000001804 */
[----:B------:R-:W0:Y:S04]  /*b170*/  LDSM.16.M88.4 R16, [R60+0x25000] ;  /* 0x025000003c10783b */ /* 0x000e280000000200 */
[----:B------:R-:W2:Y:S04]  /*b180*/  LDL.LU R3, [R1+0x2e8] ;  /* 0x0002e80001037983 */ /* 0x000ea80000300800 */
[----:B------:R-:W2:Y:S11]  /*b190*/  LDL.LU R0, [R1+0x2ec] ;  /* 0x0002ec0001007983 */ /* 0x000eb60000300800 */
[----:B------:R-:W-:Y:S02]  /*b1a0*/  @!UPT UIADD3 URZ, URZ, URZ, URZ ;  /* 0x0000003f3f3ff290 */ /* 0x000fe4000fffe03f */
[----:B------:R-:W-:Y:S04]  /*b1b0*/  STL.64 [R1+0x960], R6 ;  /* 0x0009600601007387 */ /* 0x000fe80000100a00 */
[----:B------:R-:W-:Y:S01]  /*b1c0*/  STL.64 [R1+0x958], R4 ;  /* 0x0009580401007387 */ /* 0x000fe20000100a00 */
[----:B---3--:R-:W-:Y:S01]  /*b1d0*/  IMAD.MOV.U32 R53, RZ, RZ, R26 ;  /* 0x000000ffff357224 */ /* 0x008fe200078e001a */
[----:B------:R-:W-:Y:S02]  /*b1e0*/  MOV R52, R27 ;  /* 0x0000001b00347202 */ /* 0x000fe40000000f00 */
[----:B------:R-:W-:Y:S04]  /*b1f0*/  LDSM.16.M88.4 R4, [R60+0x26400] ;  /* 0x026400003c04783b */ /* 0x000fe80000000200 */
[----:B0-----:R0:W-:Y:S04]  /*b200*/  STL.64 [R1+0x108], R18 ;  /* 0x0001081201007387 */ /* 0x0011e80000100a00 */
[----:B------:R-:W-:Y:S01]  /*b210*/  STL [R1+0xf8], R34 ;  /* 0x0000f82201007387 */ /* 0x000fe20000100800 */
[----:B----4-:R-:W-:-:S02]  /*b220*/  FMUL R8, R55, R8 ;  /* 0x0000000837087220 */ /* 0x010fc40000400000 */
[----:B--2---:R-:W-:Y:S02]  /*b230*/  FMUL R9, R55, R9 ;  /* 0x0000000937097220 */ /* 0x004fe40000400000 */
[C---:B------:R-:W-:Y:S02]  /*b240*/  FMUL R10, R61.reuse, R10 ;  /* 0x0000000a3d0a7220 */ /* 0x040fe40000400000 */
[----:B------:R-:W-:-:S07]  /*b250*/  FMUL R11, R61, R11 ;  /* 0x0000000b3d0b7220 */ /* 0x000fce0000400000 */
[----:B------:R-:W-:Y:S01]  /*b260*/  HMMA.16816.F32 R8, R56, R16, R8 ;  /* 0x000000103808723c */ /* 0x000fe20000001808 */
[----:B------:R-:W2:Y:S04]  /*b270*/  LDL.LU R16, [R1+0x360] ;  /* 0x0003600001107983 */ /* 0x000ea80000300800 */
[----:B------:R-:W3:Y:S04]  /*b280*/  LDL.LU R17, [R1+0x364] ;  /* 0x0003640001117983 */ /* 0x000ee80000300800 */
[----:B0-----:R-:W4:Y:S04]  /*b290*/  LDL.LU R18, [R1+0x368] ;  /* 0x0003680001127983 */ /* 0x001f280000300800 */
[----:B------:R-:W4:Y:S01]  /*b2a0*/  LDL.LU R19, [R1+0x36c] ;  /* 0x00036c0001137983 */ /* 0x000f220000300800 */
[----:B------:R-:W-:-:S09]  /*b2b0*/  FMUL R15, R61, R2 ;  /* 0x000000023d0f7220 */ /* 0x000fd20000400000 */
[----:B------:R0:W-:Y:S04]  /*b2c0*/  STL.64 [R1+0x950], R10 ;  /* 0x0009500a01007387 */ /* 0x0001e80000100a00 */
[----:B------:R1:W-:Y:S04]  /*b2d0*/  STL.64 [R1+0x948], R8 ;  /* 0x0009480801007387 */ /* 0x0003e80000100a00 */
[----:B------:R-:W4:Y:S04]  /*b2e0*/  LDL.LU R20, [R1+0x350] ;  /* 0x0003500001147983 */ /* 0x000f280000300800 */
[----:B------:R-:W4:Y:S04]  /*b2f0*/  LDL.LU R21, [R1+0x354] ;  /* 0x0003540001157983 */ /* 0x000f280000300800 */
[----:B------:R-:W4:Y:S04]  /*b300*/  LDL.LU R22, [R1+0x358] ;  /* 0x0003580001167983 */ /* 0x000f280000300800 */
[----:B------:R-:W4:Y:S01]  /*b310*/  LDL.LU R2, [R1+0x35c] ;  /* 0x00035c0001027983 */ /* 0x000f220000300800 */
[----:B------:R-:W-:-:S02]  /*b320*/  FMUL R12, R55, R12 ;  /* 0x0000000c370c7220 */ /* 0x000fc40000400000 */
[----:B------:R-:W-:Y:S02]  /*b330*/  FMUL R13, R55, R13 ;  /* 0x0000000d370d7220 */ /* 0x000fe40000400000 */
[----:B------:R-:W-:-:S07]  /*b340*/  FMUL R14, R61, R14 ;  /* 0x0000000e3d0e7220 */ /* 0x000fce0000400000 */
[----:B------:R-:W-:Y:S11]  /*b350*/  HMMA.16816.F32 R12, R56, R32, R12 ;  /* 0x00000020380c723c */ /* 0x000ff6000000180c */
[----:B------:R-:W-:Y:S11]  /*b360*/  @!UPT UIADD3 URZ, URZ, URZ, URZ ;  /* 0x0000003f3f3ff290 */ /* 0x000ff6000fffe03f */
[----:B------:R-:W-:Y:S01]  /*b370*/  @!UPT UIADD3 URZ, URZ, URZ, URZ ;  /* 0x0000003f3f3ff290 */ /* 0x000fe2000fffe03f */
[----:B------:R-:W-:Y:S04]  /*b380*/  STL.64 [R1+0x970], R14 ;  /* 0x0009700e01007387 */ /* 0x000fe80000100a00 */
[----:B------:R-:W-:Y:S04]  /*b390*/  STL.64 [R1+0x968], R12 ;  /* 0x0009680c01007387 */ /* 0x000fe80000100a00 */
[----:B0-----:R-:W4:Y:S04]  /*b3a0*/  LDL.LU R11, [R1+0x340] ;  /* 0x00034000010b7983 */ /* 0x001f280000300800 */
[----:B------:R-:W4:Y:S04]  /*b3b0*/  LDL.LU R10, [R1+0x344] ;  /* 0x00034400010a7983 */ /* 0x000f280000300800 */
[----:B-1----:R-:W4:Y:S04]  /*b3c0*/  LDL.LU R9, [R1+0x348] ;  /* 0x0003480001097983 */ /* 0x002f280000300800 */
[----:B------:R-:W4:Y:S01]  /*b3d0*/  LDL.LU R8, [R1+0x34c] ;  /* 0x00034c0001087983 */ /* 0x000f220000300800 */
[----:B------:R-:W-:-:S02]  /*b3e0*/  FMUL R48, R55, R28 ;  /* 0x0000001c37307220 */ /* 0x000fc40000400000 */
[----:B------:R-:W-:Y:S01]  /*b3f0*/  FMUL R49, R55, R23 ;  /* 0x0000001737317220 */ /* 0x000fe20000400000 */
[----:B------:R-:W0:Y:S01]  /*b400*/  LDSM.16.M88.4 R12, [R60+0x26000] ;  /* 0x026000003c0c783b */ /* 0x000e220000000200 */
[C---:B------:R-:W-:Y:S02]  /*b410*/  FMUL R50, R61.reuse, R3 ;  /* 0x000000033d327220 */ /* 0x040fe40000400000 */
[----:B------:R-:W-:-:S07]  /*b420*/  FMUL R51, R61, R0 ;  /* 0x000000003d337220 */ /* 0x000fce0000400000 */
[----:B------:R-:W-:Y:S01]  /*b430*/  HMMA.16816.F32 R48, R56, R24, R48 ;  /* 0x000000183830723c */ /* 0x000fe20000001830 */
[----:B------:R-:W1:Y:S11]  /*b440*/  LDSM.16.M88.4 R24, [R60+0x25c00] ;  /* 0x025c00003c18783b */ /* 0x000e760000000200 */
[----:B------:R-:W-:Y:S11]  /*b450*/  @!UPT UIADD3 URZ, URZ, URZ, URZ ;  /* 0x0000003f3f3ff290 */ /* 0x000ff6000fffe03f */
[----:B------:R-:W-:Y:S04]  /*b460*/  STL.64 [R1+0x940], R50 ;  /* 0x0009403201007387 */ /* 0x000fe80000100a00 */
[----:B------:R1:W-:Y:S04]  /*b470*/  STL.64 [R1+0x938], R48 ;  /* 0x0009383001007387 */ /* 0x0003e80000100a00 */
[----:B0-----:R-:W-:Y:S01]  /*b480*/  STL.64 [R1+0xc8], R14 ;  /* 0x0000c80e01007387 */ /* 0x001fe20000100a00 */
[----:B-1----:R-:W-:Y:S02]  /*b490*/  IMAD.MOV.U32 R49, RZ, RZ, R26 ;  /* 0x000000ffff317224 */ /* 0x002fe400078e001a */
[----:B------:R-:W-:-:S02]  /*b4a0*/  IMAD.MOV.U32 R48, RZ, RZ, R27 ;  /* 0x000000ffff307224 */ /* 0x000fc400078e001b */
[C---:B--2---:R-:W-:Y:S02]  /*b4b0*/  FMUL R16, R55.reuse, R16 ;  /* 0x0000001037107220 */ /* 0x044fe40000400000 */
[----:B---3--:R-:W-:Y:S02]  /*b4c0*/  FMUL R17, R55, R17 ;  /* 0x0000001137117220 */ /* 0x008fe40000400000 */
[C---:B----4-:R-:W-:Y:S02]  /*b4d0*/  FMUL R18, R61.reuse, R18 ;  /* 0x000000123d127220 */ /* 0x050fe40000400000 */
[----:B------:R-:W-:-:S07]  /*b4e0*/  FMUL R19, R61, R19 ;  /* 0x000000133d137220 */ /* 0x000fce0000400000 */
[----:B------:R-:W-:Y:S11]  /*b4f0*/  HMMA.16816.F32 R16, R56, R24, R16 ;  /* 0x000000183810723c */ /* 0x000ff60000001810 */
[----:B------:R-:W-:Y:S11]  /*b500*/  @!UPT UIADD3 URZ, URZ, URZ, URZ ;  /* 0x0000003f3f3ff290 */ /* 0x000ff6000fffe03f */
[----:B------:R-:W-:Y:S01]  /*b510*/  @!UPT UIADD3 URZ, URZ, URZ, URZ ;  /* 0x0000003f3f3ff290 */ /* 0x000fe2000fffe03f */
[----:B------:R0:W-:Y:S04]  /*b520*/  STL.64 [R1+0x930], R18 ;  /* 0x0009301201007387 */ /* 0x0001e80000100a00 */
[----:B------:R1:W-:Y:S04]  /*b530*/  STL.64 [R1+0x928], R16 ;  /* 0x0009281001007387 */ /* 0x0003e80000100a00 */
[----:B------:R-:W2:Y:S04]  /*b540*/  LDL.LU R28, [R1+0x380] ;  /* 0x00038000011c7983 */ /* 0x000ea80000300800 */
[----:B------:R-:W3:Y:S04]  /*b550*/  LDL.LU R29, [R1+0x384] ;  /* 0x00038400011d7983 */ /* 0x000ee80000300800 */
[----:B------:R-:W4:Y:S01]  /*b560*/  LDL.LU R30, [R1+0x388] ;  /* 0x00038800011e7983 */ /* 0x000f220000300800 */
[----:B------:R-:W-:-:S03]  /*b570*/  FMUL R23, R61, R2 ;  /* 0x000000023d177220 */ /* 0x000fc60000400000 */
[----:B0-----:R-:W3:Y:S04]  /*b580*/  LDL.LU R19, [R1+0x38c] ;  /* 0x00038c0001137983 */ /* 0x001ee80000300800 */
[----:B------:R-:W3:Y:S04]  /*b590*/  LDL.LU R18, [R1+0x370] ;  /* 0x0003700001127983 */ /* 0x000ee80000300800 */
[----:B-1----:R-:W4:Y:S04]  /*b5a0*/  LDL.LU R17, [R1+0x374] ;  /* 0x0003740001117983 */ /* 0x002f280000300800 */
        /* <DEDUP_REMOVED lines=10> */
[----:B------:R-:W4:Y:S04]  /*b650*/  LDL.LU R15, [R1+0x390] ;  /* 0x00039000010f7983 */ /* 0x000f280000300800 */
[----:B------:R-:W4:Y:S04]  /*b660*/  LDL.LU R14, [R1+0x394] ;  /* 0x00039400010e7983 */ /* 0x000f280000300800 */
[----:B------:R-:W4:Y:S04]  /*b670*/  LDL.LU R13, [R1+0x398] ;  /* 0x00039800010d7983 */ /* 0x000f280000300800 */
[----:B------:R-:W4:Y:S01]  /*b680*/  LDL.LU R12, [R1+0x39c] ;  /* 0x00039c00010c7983 */ /* 0x000f220000300800 */
[----:B------:R-:W-:-:S02]  /*b690*/  FMUL R24, R55, R11 ;  /* 0x0000000b37187220 */ /* 0x000fc40000400000 */
[----:B------:R-:W-:Y:S01]  /*b6a0*/  FMUL R25, R55, R10 ;  /* 0x0000000a37197220 */ /* 0x000fe20000400000 */
[----:B------:R-:W4:Y:S01]  /*b6b0*/  LDL.LU R11, [R1+0x330] ;  /* 0x00033000010b7983 */ /* 0x000f220000300800 */
[C---:B------:R-:W-:Y:S02]  /*b6c0*/  FMUL R26, R61.reuse, R9 ;  /* 0x000000093d1a7220 */ /* 0x040fe40000400000 */
[----:B------:R-:W-:Y:S01]  /*b6d0*/  FMUL R27, R61, R8 ;  /* 0x000000083d1b7220 */ /* 0x000fe20000400000 */
[----:B------:R-:W4:Y:S04]  /*b6e0*/  LDL.LU R10, [R1+0x334] ;  /* 0x00033400010a7983 */ /* 0x000f280000300800 */
[----:B------:R-:W4:Y:S04]  /*b6f0*/  LDL.LU R9, [R1+0x338] ;  /* 0x0003380001097983 */ /* 0x000f280000300800 */
[----:B------:R-:W4:Y:S01]  /*b700*/  LDL.LU R8, [R1+0x33c] ;  /* 0x00033c0001087983 */ /* 0x000f220000300800 */
[----:B------:R-:W-:Y:S01]  /*b710*/  IMAD.MOV.U32 R3, RZ, RZ, R6 ;  /* 0x000000ffff037224 */ /* 0x000fe200078e0006 */
[----:B------:R-:W-:Y:S01]  /*b720*/  MOV R0, R7 ;  /* 0x0000000700007202 */ /* 0x000fe20000000f00 */
[----:B------:R-:W-:Y:S01]  /*b730*/  HMMA.16816.F32 R24, R56, R4, R24 ;  /* 0x000000043818723c */ /* 0x000fe20000001818 */
[----:B------:R-:W0:Y:S04]  /*b740*/  LDSM.16.M88.4 R4, [R60+0x26c00] ;  /* 0x026c00003c04783b */ /* 0x000e280000000200 */
[----:B------:R-:W1:Y:S01]  /*b750*/  LDSM.16.M88.4 R20, [R60+0x26800] ;  /* 0x026800003c14783b */ /* 0x000e620000000200 */
[----:B------:R-:W-:Y:S11]  /*b760*/  IMAD.MOV.U32 R54, RZ, RZ, R35 ;  /* 0x000000ffff367224 */ /* 0x000ff600078e0023 */
[----:B------:R-:W-:Y:S06]  /*b770*/  @!UPT UIADD3 URZ, URZ, URZ, URZ ;  /* 0x0000003f3f3ff290 */ /* 0x000fec000fffe03f */
[----:B------:R0:W-:Y:S02]  /*b780*/  STL [R1+0x914], R27 ;  /* 0x0009141b01007387 */ /* 0x0001e40000100800 */
[----:B0-----:R-:W-:-:S05]  /*b790*/  IMAD.MOV.U32 R27, RZ, RZ, R6 ;  /* 0x000000ffff1b7224 */ /* 0x001fca00078e0006 */
[----:B------:R-:W-:Y:S04]  /*b7a0*/  STL.64 [R1+0x980], R26 ;  /* 0x0009801a01007387 */ /* 0x000fe80000100a00 */
[----:B-1----:R-:W-:Y:S04]  /*b7b0*/  STL.64 [R1+0xa8], R22 ;  /* 0x0000a81601007387 */ /* 0x002fe80000100a00 */
[----:B------:R-:W-:Y:S04]  /*b7c0*/  STL.64 [R1+0x978], R24 ;  /* 0x0009781801007387 */ /* 0x000fe80000100a00 */
[----:B------:R-:W-:Y:S01]  /*b7d0*/  STL [R1+0x9c], R7 ;  /* 0x00009c0701007387 */ /* 0x000fe20000100800 */
[----:B--2---:R-:W-:-:S02]  /*b7e0*/  FMUL R28, R55, R28 ;  /* 0x0000001c371c7220 */ /* 0x004fc40000400000 */
[C---:B---3--:R-:W-:Y:S02]  /*b7f0*/  FMUL R32, R55.reuse, R18 ;  /* 0x0000001237207220 */ /* 0x048fe40000400000 */
[----:B----4-:R-:W-:Y:S02]  /*b800*/  FMUL R33, R55, R17 ;  /* 0x0000001137217220 */ /* 0x010fe40000400000 */
[C---:B------:R-:W-:Y:S02]  /*b810*/  FMUL R34, R61.reuse, R16 ;  /* 0x000000103d227220 */ /* 0x040fe40000400000 */
[----:B------:R-:W-:-:S07]  /*b820*/  FMUL R35, R61, R2 ;  /* 0x000000023d237220 */ /* 0x000fce0000400000 */
[----:B------:R-:W-:Y:S01]  /*b830*/  HMMA.16816.F32 R32, R56, R4, R32 ;  /* 0x000000043820723c */ /* 0x000fe20000001820 */
[----:B------:R-:W0:Y:S01]  /*b840*/  LDSM.16.M88.4 R4, [R60+0x27000] ;  /* 0x027000003c04783b */ /* 0x000e220000000200 */
[----:B------:R-:W-:Y:S02]  /*b850*/  FMUL R29, R55, R29 ;  /* 0x0000001d371d7220 */ /* 0x000fe40000400000 */
[C---:B------:R-:W-:Y:S02]  /*b860*/  FMUL R30, R61.reuse, R30 ;  /* 0x0000001e3d1e7220 */ /* 0x040fe40000400000 */
[----:B------:R-:W-:-:S07]  /*b870*/  FMUL R31, R61, R19 ;  /* 0x000000133d1f7220 */ /* 0x000fce0000400000 */
[----:B------:R-:W-:Y:S01]  /*b880*/  HMMA.16816.F32 R28, R56, R20, R28 ;  /* 0x00000014381c723c */ /* 0x000fe2000000181c */
[C---:B------:R-:W-:Y:S11]  /*b890*/  FMUL R36, R55.reuse, R15 ;  /* 0x0000000f37247220 */ /* 0x040ff60000400000 */
[----:B------:R-:W-:Y:S11]  /*b8a0*/  @!UPT UIADD3 URZ, URZ, URZ, URZ ;  /* 0x0000003f3f3ff290 */ /* 0x000ff6000fffe03f */
[----:B------:R-:W-:Y:S01]  /*b8b0*/  STL.64 [R1+0x908], R30 ;  /* 0x0009081e01007387 */ /* 0x000fe20000100a00 */
[----:B------:R-:W-:Y:S02]  /*b8c0*/  FMUL R37, R55, R14 ;  /* 0x0000000e37257220 */ /* 0x000fe40000400000 */
[C---:B------:R-:W-:Y:S02]  /*b8d0*/  FMUL R38, R61.reuse, R13 ;  /* 0x0000000d3d267220 */ /* 0x040fe40000400000 */
[----:B------:R-:W-:Y:S01]  /*b8e0*/  FMUL R39, R61, R12 ;  /* 0x0000000c3d277220 */ /* 0x000fe20000400000 */
[----:B------:R-:W-:Y:S01]  /*b8f0*/  STL.64 [R1+0x900], R28 ;  /* 0x0009001c01007387 */ /* 0x000fe20000100a00 */
[----:B0-----:R-:W-:-:S03]  /*b900*/  IMAD.MOV.U32 R2, RZ, RZ, R7 ;  /* 0x000000ffff027224 */ /* 0x001fc600078e0007 */
[----:B------:R-:W-:Y:S02]  /*b910*/  STL.64 [R1+0x990], R34 ;  /* 0x0009902201007387 */ /* 0x000fe40000100a00 */
[----:B------:R-:W-:Y:S02]  /*b920*/  HMMA.16816.F32 R36, R56, R4, R36 ;  /* 0x000000043824723c */ /* 0x000fe40000001824 */
[----:B------:R-:W-:Y:S04]  /*b930*/  STL.64 [R1+0x988], R32 ;  /* 0x0009882001007387 */ /* 0x000fe80000100a00 */
[----:B------:R-:W-:Y:S04]  /*b940*/  STL [R1+0x78], R6 ;  /* 0x0000780601007387 */ /* 0x000fe80000100800 */
[----:B------:R-:W0:Y:S01]  /*b950*/  LDSM.16.M88.4 R4, [R60+0x27400] ;  /* 0x027400003c04783b */ /* 0x000e220000000200 */
[----:B------:R-:W-:-:S02]  /*b960*/  FMUL R40, R55, R11 ;  /* 0x0000000b37287220 */ /* 0x000fc40000400000 */
[----:B------:R-:W-:Y:S02]  /*b970*/  FMUL R41, R55, R10 ;  /* 0x0000000a37297220 */ /* 0x000fe40000400000 */
[C---:B------:R-:W-:Y:S02]  /*b980*/  FMUL R42, R61.reuse, R9 ;  /* 0x000000093d2a7220 */ /* 0x040fe40000400000 */
[----:B------:R-:W-:-:S06]  /*b990*/  FMUL R43, R61, R8 ;  /* 0x000000083d2b7220 */ /* 0x000fcc0000400000 */
[----:B------:R-:W-:Y:S01]  /*b9a0*/  STL [R1+0x8fc], R39 ;  /* 0x0008fc2701007387 */ /* 0x000fe20000100800 */
[----:B0-----:R-:W-:Y:S11]  /*b9b0*/  HMMA.16816.F32 R40, R56, R4, R40 ;  /* 0x000000043828723c */ /* 0x001ff60000001828 */
[----:B------:R-:W-:Y:S11]  /*b9c0*/  @!UPT UIADD3 URZ, URZ, URZ, URZ ;  /* 0x0000003f3f3ff290 */ /* 0x000ff6000fffe03f */
[----:B------:R-:W-:Y:S01]  /*b9d0*/  @!UPT UIADD3 URZ, URZ, URZ, URZ ;  /* 0x0000003f3f3ff290 */ /* 0x000fe2000fffe03f */
[----:B------:R0:W-:Y:S04]  /*b9e0*/  STL.64 [R1+0x9a0], R42 ;  /* 0x0009a02a01007387 */ /* 0x0001e80000100a00 */
[----:B------:R-:W-:Y:S04]  /*b9f0*/  STL.64 [R1+0x998], R40 ;  /* 0x0009982801007387 */ /* 0x000fe80000100a00 */
[----:B------:R-:W2:Y:S04]  /*ba00*/  LDL.LU R10, [R1+0x118] ;  /* 0x00011800010a7983 */ /* 0x000ea80000300800 */
[----:B------:R-:W2:Y:S01]  /*ba10*/  LDL.LU R11, [R1+0x11c] ;  /* 0x00011c00010b7983 */ /* 0x000ea20000300800 */
[----:B------:R-:W-:Y:S01]  /*ba20*/  IMAD.MOV.U32 R21, RZ, RZ, R6 ;  /* 0x000000ffff157224 */ /* 0x000fe200078e0006 */
[----:B------:R-:W-:-:S02]  /*ba30*/  MOV R20, R7 ;  /* 0x0000000700147202 */ /* 0x000fc40000000f00 */
[----:B--2---:R-:W-:Y:S04]  /*ba40*/  STL.64 [R1+0x9a8], R10 ;  /* 0x0009a80a01007387 */ /* 0x004fe80000100a00 */
[----:B------:R-:W2:Y:S04]  /*ba50*/  LDL.LU R6, [R1+0x128] ;  /* 0x0001280001067983 */ /* 0x000ea80000300800 */
[----:B------:R-:W2:Y:S04]  /*ba60*/  LDL.LU R7, [R1+0x12c] ;  /* 0x00012c0001077983 */ /* 0x000ea80000300800 */
[----:B------:R-:W3:Y:S01]  /*ba70*/  LDL.LU R23, [R1+0x320] ;  /* 0x0003200001177983 */ /* 0x000ee20000300800 */
[----:B------:R-:W-:-:S03]  /*ba80*/  IMAD.MOV.U32 R12, RZ, RZ, R47 ;  /* 0x000000ffff0c7224 */ /* 0x000fc600078e002f */
[----:B------:R-:W4:Y:S01]  /*ba90*/  LDL.LU R22, [R1+0x324] ;  /* 0x0003240001167983 */ /* 0x000f220000300800 */
[----:B------:R-:W-:Y:S01]  /*baa0*/  IMAD.MOV.U32 R14, RZ, RZ, R45 ;  /* 0x000000ffff0e7224 */ /* 0x000fe200078e002d */
[----:B------:R-:W-:Y:S02]  /*bab0*/  MOV R15, R44 ;  /* 0x0000002c000f7202 */ /* 0x000fe40000000f00 */
[----:B------:R-:W3:Y:S01]  /*bac0*/  LDL.LU R19, [R1+0x328] ;  /* 0x0003280001137983 */ /* 0x000ee20000300800 */
[----:B------:R-:W-:-:S03]  /*bad0*/  IMAD.MOV.U32 R13, RZ, RZ, R46 ;  /* 0x000000ffff0d7224 */ /* 0x000fc600078e002e */
[----:B------:R-:W3:Y:S04]  /*bae0*/  LDL.LU R18, [R1+0x32c] ;  /* 0x00032c0001127983 */ /* 0x000ee80000300800 */
[----:B--2---:R1:W-:Y:S04]  /*baf0*/  STL.64 [R1+0x9b0], R6 ;  /* 0x0009b00601007387 */ /* 0x0043e80000100a00 */
[----:B------:R-:W2:Y:S04]  /*bb00*/  LDL.LU R47, [R1+0x9fc] ;  /* 0x0009fc00012f7983 */ /* 0x000ea80000300800 */
[----:B------:R-:W3:Y:S04]  /*bb10*/  LDL.LU R46, [R1+0x9f8] ;  /* 0x0009f800012e7983 */ /* 0x000ee80000300800 */
[----:B------:R-:W4:Y:S04]  /*bb20*/  LDL.LU R45, [R1+0x9f4] ;  /* 0x0009f400012d7983 */ /* 0x000f280000300800 */
[----:B------:R-:W4:Y:S04]  /*bb30*/  LDL.LU R44, [R1+0x9f0] ;  /* 0x0009f000012c7983 */ /* 0x000f280000300800 */
[----:B------:R-:W-:Y:S04]  /*bb40*/  STL.64 [R1+0x9c0], R14 ;  /* 0x0009c00e01007387 */ /* 0x000fe80000100a00 */
[----:B------:R0:W-:Y:S04]  /*bb50*/  STL.64 [R1+0x9b8], R12 ;  /* 0x0009b80c01007387 */ /* 0x0001e80000100a00 */
[----:B------:R-:W4:Y:S04]  /*bb60*/  LDL.LU R26, [R1+0x138] ;  /* 0x00013800011a7983 */ /* 0x000f280000300800 */
[----:B------:R-:W4:Y:S04]  /*bb70*/  LDL.LU R27, [R1+0x13c] ;  /* 0x00013c00011b7983 */ /* 0x000f280000300800 */
[----:B------:R-:W4:Y:S04]  /*bb80*/  LDL.LU R17, [R1+0x310] ;  /* 0x0003100001117983 */ /* 0x000f280000300800 */
[----:B------:R-:W4:Y:S04]  /*bb90*/  LDL.LU R5, [R1+0x318] ;  /* 0x0003180001057983 */ /* 0x000f280000300800 */
[----:B------:R-:W4:Y:S01]  /*bba0*/  LDL.LU R4, [R1+0x31c] ;  /* 0x00031c0001047983 */ /* 0x000f220000300800 */
[----:B--2---:R-:W-:Y:S01]  /*bbb0*/  MOV R35, R47 ;  /* 0x0000002f00237202 */ /* 0x004fe20000000f00 */
[----:B---3--:R-:W-:-:S02]  /*bbc0*/  IMAD.MOV.U32 R34, RZ, RZ, R46 ;  /* 0x000000ffff227224 */ /* 0x008fc400078e002e */
[----:B----4-:R-:W-:Y:S02]  /*bbd0*/  IMAD.MOV.U32 R33, RZ, RZ, R45 ;  /* 0x000000ffff217224 */ /* 0x010fe400078e002d */
[----:B------:R-:W-:Y:S01]  /*bbe0*/  IMAD.MOV.U32 R32, RZ, RZ, R44 ;  /* 0x000000ffff207224 */ /* 0x000fe200078e002c */
[----:B------:R-:W-:Y:S04]  /*bbf0*/  STL.64 [R1+0x9d8], R26 ;  /* 0x0009d81a01007387 */ /* 0x000fe80000100a00 */
[----:B------:R-:W2:Y:S04]  /*bc00*/  LDL.LU R44, [R1+0x9ec] ;  /* 0x0009ec00012c7983 */ /* 0x000ea80000300800 */
[----:B------:R-:W3:Y:S04]  /*bc10*/  LDL.LU R45, [R1+0x9e8] ;  /* 0x0009e800012d7983 */ /* 0x000ee80000300800 */
[----:B------:R-:W4:Y:S04]  /*bc20*/  LDL.LU R46, [R1+0x9e4] ;  /* 0x0009e400012e7983 */ /* 0x000f280000300800 */
[----:B------:R-:W4:Y:S04]  /*bc30*/  LDL.LU R47, [R1+0x9e0] ;  /* 0x0009e000012f7983 */ /* 0x000f280000300800 */
[----:B0-----:R-:W4:Y:S04]  /*bc40*/  LDL.LU R42, [R1+0x148] ;  /* 0x00014800012a7983 */ /* 0x001f280000300800 */
[----:B------:R-:W4:Y:S04]  /*bc50*/  LDL.LU R43, [R1+0x14c] ;  /* 0x00014c00012b7983 */ /* 0x000f280000300800 */
[----:B-1----:R-:W4:Y:S04]  /*bc60*/  LDL.LU R6, [R1+0x158] ;  /* 0x0001580001067983 */ /* 0x002f280000300800 */
[----:B------:R-:W4:Y:S04]  /*bc70*/  LDL.LU R7, [R1+0x15c] ;  /* 0x00015c0001077983 */ /* 0x000f280000300800 */
[----:B------:R-:W4:Y:S04]  /*bc80*/  LDL.LU R12, [R1+0x80] ;  /* 0x00008000010c7983 */ /* 0x000f280000300800 */
[----:B------:R-:W4:Y:S04]  /*bc90*/  LDL.LU R13, [R1+0x84] ;  /* 0x00008400010d7983 */ /* 0x000f280000300800 */
[----:B------:R-:W4:Y:S04]  /*bca0*/  LDL.LU R14, [R1+0x88] ;  /* 0x00008800010e7983 */ /* 0x000f280000300800 */
[----:B------:R-:W4:Y:S04]  /*bcb0*/  LDL.LU R15, [R1+0x8c] ;  /* 0x00008c00010f7983 */ /* 0x000f280000300800 */
[----:B------:R-:W4:Y:S04]  /*bcc0*/  LDL.LU R16, [R1+0x314] ;  /* 0x0003140001107983 */ /* 0x000f280000300800 */
[----:B------:R-:W0:Y:S01]  /*bcd0*/  LDSM.16.M88.4 R24, [R60+0x27800] ;  /* 0x027800003c18783b */ /* 0x000e220000000200 */
[----:B------:R-:W-:Y:S01]  /*bce0*/  IMAD.MOV.U32 R51, RZ, RZ, R54 ;  /* 0x000000ffff337224 */ /* 0x000fe200078e0036 */
[----:B------:R-:W-:-:S02]  /*bcf0*/  MOV R30, R3 ;  /* 0x00000003001e7202 */ /* 0x000fc40000000f00 */
[----:B------:R-:W4:Y:S01]  /*bd00*/  LDL.LU R50, [R1+0xf8] ;  /* 0x0000f80001327983 */ /* 0x000f220000300800 */
[----:B------:R-:W-:-:S03]  /*bd10*/  IMAD.MOV.U32 R31, RZ, RZ, R0 ;  /* 0x000000ffff1f7224 */ /* 0x000fc600078e0000 */
[----:B------:R-:W4:Y:S04]  /*bd20*/  LDL.LU R3, [R1+0x438] ;  /* 0x0004380001037983 */ /* 0x000f280000300800 */
[----:B------:R-:W-:Y:S04]  /*bd30*/  STL [R1+0x6dc], R61 ;  /* 0x0006dc3d01007387 */ /* 0x000fe80000100800 */
[----:B------:R-:W-:Y:S01]  /*bd40*/  STL [R1+0x6e0], R60 ;  /* 0x0006e03c01007387 */ /* 0x000fe20000100800 */
[----:B0-----:R-:W-:Y:S01]  /*bd50*/  MOV R29, R26 ;  /* 0x0000001a001d7202 */ /* 0x001fe20000000f00 */
[----:B------:R-:W-:-:S02]  /*bd60*/  IMAD.MOV.U32 R28, RZ, RZ, R27 ;  /* 0x000000ffff1c7224 */ /* 0x000fc400078e001b */
[C---:B------:R-:W-:Y:S02]  /*bd70*/  FMUL R26, R61.reuse, R5 ;  /* 0x000000053d1a7220 */ /* 0x040fe40000400000 */
[----:B------:R-:W-:Y:S01]  /*bd80*/  FMUL R27, R61, R4 ;  /* 0x000000043d1b7220 */ /* 0x000fe20000400000 */
[----:B--2---:R-:W-:Y:S01]  /*bd90*/  MOV R11, R44 ;  /* 0x0000002c000b7202 */ /* 0x004fe20000000f00 */
[C---:B------:R-:W-:Y:S02]  /*bda0*/  FMUL R44, R55.reuse, R23 ;  /* 0x00000017372c7220 */ /* 0x040fe40000400000 */
[----:B---3--:R-:W-:Y:S02]  /*bdb0*/  IMAD.MOV.U32 R10, RZ, RZ, R45 ;  /* 0x000000ffff0a7224 */ /* 0x008fe400078e002d */
[----:B------:R-:W-:Y:S02]  /*bdc0*/  FMUL R45, R55, R22 ;  /* 0x00000016372d7220 */ /* 0x000fe40000400000 */
[----:B----4-:R-:W-:-:S02]  /*bdd0*/  IMAD.MOV.U32 R9, RZ, RZ, R46 ;  /* 0x000000ffff097224 */ /* 0x010fc400078e002e */
[C---:B------:R-:W-:Y:S02]  /*bde0*/  FMUL R46, R61.reuse, R19 ;  /* 0x000000133d2e7220 */ /* 0x040fe40000400000 */
[----:B------:R-:W-:Y:S02]  /*bdf0*/  IMAD.MOV.U32 R8, RZ, RZ, R47 ;  /* 0x000000ffff087224 */ /* 0x000fe400078e002f */
[----:B------:R-:W-:Y:S02]  /*be00*/  FMUL R47, R61, R18 ;  /* 0x000000123d2f7220 */ /* 0x000fe40000400000 */
[----:B------:R-:W-:Y:S02]  /*be10*/  IMAD.MOV.U32 R18, RZ, RZ, R53 ;  /* 0x000000ffff127224 */ /* 0x000fe400078e0035 */
[----:B------:R-:W-:-:S03]  /*be20*/  IMAD.MOV.U32 R19, RZ, RZ, R52 ;  /* 0x000000ffff137224 */ /* 0x000fc600078e0034 */
[C---:B------:R-:W-:Y:S07]  /*be30*/  HMMA.16816.F32 R44, R56.reuse, R24, R44 ;  /* 0x00000018382c723c */ /* 0x040fee000000182c */
[C---:B------:R-:W-:Y:S02]  /*be40*/  FMUL R24, R55.reuse, R17 ;  /* 0x0000001137187220 */ /* 0x040fe40000400000 */
[----:B------:R-:W-:Y:S02]  /*be50*/  FMUL R25, R55, R16 ;  /* 0x0000001037197220 */ /* 0x000fe40000400000 */
[----:B------:R0:W1:Y:S04]  /*be60*/  LDSM.16.M88.4 R52, [R60+0x27c00] ;  /* 0x027c00003c34783b */ /* 0x0000680000000200 */
[----:B0-----:R-:W2:Y:S01]  /*be70*/  LDL.LU R60, [R1+0x444] ;  /* 0x00044400013c7983 */ /* 0x001ea20000300800 */
[----:B-1----:R-:W-:Y:S01]  /*be80*/  HMMA.16816.F32 R56, R56, R52, R24 ;  /* 0x000000343838723c */ /* 0x002fe20000001818 */
[----:B------:R-:W-:-:S02]  /*be90*/  IMAD.MOV.U32 R39, RZ, RZ, R54 ;  /* 0x000000ffff277224 */ /* 0x000fc400078e0036 */
[----:B------:R-:W3:Y:S01]  /*bea0*/  LDL.LU.64 R26, [R1+0x9d8] ;  /* 0x0009d800011a7983 */ /* 0x000ee20000300a00 */
[----:B------:R-:W-:-:S03]  /*beb0*/  IMAD.MOV.U32 R0, RZ, RZ, R55 ;  /* 0x000000ffff007224 */ /* 0x000fc600078e0037 */
[----:B------:R-:W4:Y:S04]  /*bec0*/  LDL.LU.64 R54, [R1+0x9d0] ;  /* 0x0009d00001367983 */ /* 0x000f280000300a00 */
[----:B------:R-:W4:Y:S02]  /*bed0*/  LDL.LU.64 R52, [R1+0x9c8] ;  /* 0x0009c80001347983 */ /* 0x000f240000300a00 */
[C---:B----4-:R-:W-:Y:S02]  /*bee0*/  HMMA.16816.F32 R4, R52.reuse, R6, R12 ;  /* 0x000000063404723c */ /* 0x050fe4000000180c */
[----:B------:R-:W4:Y:S04]  /*bef0*/  LDL.LU.64 R14, [R1+0x9c0] ;  /* 0x0009c000010e7983 */ /* 0x000f280000300a00 */
[----:B------:R-:W4:Y:S11]  /*bf00*/  LDL.LU.64 R12, [R1+0x9b8] ;  /* 0x0009b800010c7983 */ /* 0x000f360000300a00 */
[----:B------:R-:W-:Y:S06]  /*bf10*/  @!UPT UIADD3 URZ, URZ, URZ, URZ ;  /* 0x0000003f3f3ff290 */ /* 0x000fec000fffe03f */
[----:B------:R-:W-:Y:S04]  /*bf20*/  STL.64 [R1+0x150], R4 ;  /* 0x0001500401007387 */ /* 0x000fe80000100a00 */
[----:B------:R0:W-:Y:S04]  /*bf30*/  STL.64 [R1+0x158], R6 ;  /* 0x0001580601007387 */ /* 0x0001e80000100a00 */
[----:B0-----:R-:W4:Y:S01]  /*bf40*/  LDL.LU.64 R6, [R1+0x9b0] ;  /* 0x0009b00001067983 */ /* 0x001f220000300a00 */
[C---:B------:R-:W-:Y:S03]  /*bf50*/  HMMA.16816.F32 R40, R52.reuse, R42, R8 ;  /* 0x0000002a3428723c */ /* 0x040fe60000001808 */
[----:B------:R-:W2:Y:S04]  /*bf60*/  LDL.LU R61, [R1+0x440] ;  /* 0x00044000013d7983 */ /* 0x000ea80000300800 */
[----:B------:R-:W2:Y:S01]  /*bf70*/  LDL.LU.64 R10, [R1+0x9a8] ;  /* 0x0009a800010a7983 */ /* 0x000ea20000300a00 */
[C---:B---3--:R-:W-:Y:S11]  /*bf80*/  HMMA.16816.F32 R24, R52.reuse, R26, R32 ;  /* 0x0000001a3418723c */ /* 0x048ff60000001820 */
[----:B------:R-:W-:Y:S04]  /*bf90*/  @!UPT UIADD3 URZ, URZ, URZ, URZ ;  /* 0x0000003f3f3ff290 */ /* 0x000fe8000fffe03f */
[----:B------:R-:W-:Y:S04]  /*bfa0*/  STL.64 [R1+0x140], R40 ;  /* 0x0001402801007387 */ /* 0x000fe80000100a00 */
[----:B------:R0:W-:Y:S04]  /*bfb0*/  STL.64 [R1+0x148], R42 ;  /* 0x0001482a01007387 */ /* 0x0001e80000100a00 */
[----:B0-----:R-:W3:Y:S04]  /*bfc0*/  LDL.LU.64 R42, [R1+0x9a0] ;  /* 0x0009a000012a7983 */ /* 0x001ee80000300a00 */
[----:B------:R-:W3:Y:S04]  /*bfd0*/  LDL.LU.64 R40, [R1+0x998] ;  /* 0x0009980001287983 */ /* 0x000ee80000300a00 */
[----:B------:R-:W2:Y:S04]  /*bfe0*/  LDL.LU.64 R34, [R1+0x990] ;  /* 0x0009900001227983 */ /* 0x000ea80000300a00 */
[----:B------:R-:W2:Y:S04]  /*bff0*/  LDL.LU.64 R32, [R1+0x988] ;  /* 0x0009880001207983 */ /* 0x000ea80000300a00 */
[----:B------:R-:W-:Y:S04]  /*c000*/  STL.64 [R1+0x220], R24 ;  /* 0x0002201801007387 */ /* 0x000fe80000100a00 */
[----:B------:R0:W-:Y:S04]  /*c010*/  STL.64 [R1+0x228], R26 ;  /* 0x0002281a01007387 */ /* 0x0001e80000100a00 */
[----:B0-----:R-:W2:Y:S04]  /*c020*/  LDL.LU.64 R26, [R1+0x980] ;  /* 0x00098000011a7983 */ /* 0x001ea80000300a00 */
[----:B------:R-:W2:Y:S01]  /*c030*/  LDL.LU.64 R24, [R1+0x978] ;  /* 0x0009780001187983 */ /* 0x000ea20000300a00 */
[C---:B----4-:R-:W-:Y:S03]  /*c040*/  HMMA.16816.F32 R4, R52.reuse, R6, R12 ;  /* 0x000000063404723c */ /* 0x050fe6000000180c */
[----:B------:R-:W4:Y:S04]  /*c050*/  LDL.LU.64 R14, [R1+0x970] ;  /* 0x00097000010e7983 */ /* 0x000f280000300a00 */
[----:B------:R-:W4:Y:S11]  /*c060*/  LDL.LU.64 R12, [R1+0x968] ;  /* 0x00096800010c7983 */ /* 0x000f360000300a00 */
[----:B------:R-:W-:Y:S05]  /*c070*/  @!UPT UIADD3 URZ, URZ, URZ, URZ ;  /* 0x0000003f3f3ff290 */ /* 0x000fea000fffe03f */
[----:B------:R-:W-:Y:S04]  /*c080*/  STL.64 [R1+0x210], R4 ;  /* 0x0002100401007387 */ /* 0x000fe80000100a00 */
[----:B------:R0:W-:Y:S04]  /*c090*/  STL.64 [R1+0x218], R6 ;  /* 0x0002180601007387 */ /* 0x0001e80000100a00 */
[----:B0-----:R-:W2:Y:S04]  /*c0a0*/  LDL.LU.64 R6, [R1+0x960] ;  /* 0x0009600001067983 */ /* 0x001ea80000300a00 */
[----:B------:R-:W2:Y:S02]  /*c0b0*/  LDL.LU.64 R4, [R1+0x958] ;  /* 0x0009580001047983 */ /* 0x000ea40000300a00 */
[C---:B--2---:R-:W-:Y:S02]  /*c0c0*/  HMMA.16816.F32 R4, R52.reuse, R10, R4 ;  /* 0x0000000a3404723c */ /* 0x044fe40000001804 */
[----:B------:R-:W2:Y:S04]  /*c0d0*/  LDL.LU.64 R10, [R1+0x950] ;  /* 0x00095000010a7983 */ /* 0x000ea80000300a00 */
[----:B------:R-:W2:Y:S11]  /*c0e0*/  LDL.LU.64 R8, [R1+0x948] ;  /* 0x0009480001087983 */ /* 0x000eb60000300a00 */
[----:B------:R-:W-:Y:S06]  /*c0f0*/  @!UPT UIADD3 URZ, URZ, URZ, URZ ;  /* 0x0000003f3f3ff290 */ /* 0x000fec000fffe03f */
[----:B------:R-:W-:Y:S04]  /*c100*/  STL.64 [R1+0x130], R4 ;  /* 0x0001300401007387 */ /* 0x000fe80000100a00 */
[----:B------:R0:W-:Y:S04]  /*c110*/  STL.64 [R1+0x138], R6 ;  /* 0x0001380601007387 */ /* 0x0001e80000100a00 */
[----:B0-----:R-:W2:Y:S04]  /*c120*/  LDL.LU R6, [R1+0x108] ;  /* 0x0001080001067983 */ /* 0x001ea80000300800 */
[----:B------:R-:W2:Y:S01]  /*c130*/  LDL.LU R7, [R1+0x10c] ;  /* 0x00010c0001077983 */ /* 0x000ea20000300800 */
[----:B----4-:R-:W-:Y:S01]  /*c140*/  HMMA.16816.F32 R12, R52, R50, R12 ;  /* 0x00000032340c723c */ /* 0x010fe2000000180c */
[----:B------:R-:W-:-:S02]  /*c150*/  IMAD.MOV.U32 R22, RZ, RZ, R49 ;  /* 0x000000ffff167224 */ /* 0x000fc400078e0031 */
[----:B------:R-:W-:-:S05]  /*c160*/  IMAD.MOV.U32 R23, RZ, RZ, R48 ;  /* 0x000000ffff177224 */ /* 0x000fca00078e0030 */
[C---:B--2---:R-:W-:Y:S01]  /*c170*/  HMMA.16816.F32 R4, R52.reuse, R6, R8 ;  /* 0x000000063404723c */ /* 0x044fe20000001808 */
[----:B------:R-:W2:Y:S11]  /*c180*/  LDL.LU R9, [R1+0x448] ;  /* 0x0004480001097983 */ /* 0x000eb60000300800 */
[----:B------:R-:W-:Y:S11]  /*c190*/  @!UPT UIADD3 URZ, URZ, URZ, URZ ;  /* 0x0000003f3f3ff290 */ /* 0x000ff6000fffe03f */
[----:B------:R0:W-:Y:S04]  /*c1a0*/  STL.64 [R1+0x120], R4 ;  /* 0x0001200401007387 */ /* 0x0001e80000100a00 */
[----:B------:R-:W-:Y:S04]  /*c1b0*/  STL.64 [R1+0x128], R6 ;  /* 0x0001280601007387 */ /* 0x000fe80000100a00 */
[----:B0-----:R-:W4:Y:S04]  /*c1c0*/  LDL.LU R5, [R1+0x430] ;  /* 0x0004300001057983 */ /* 0x001f280000300800 */
[----:B------:R-:W2:Y:S04]  /*c1d0*/  LDL.LU.64 R50, [R1+0x940] ;  /* 0x0009400001327983 */ /* 0x000ea80000300a00 */
[----:B------:R-:W2:Y:S04]  /*c1e0*/  LDL.LU.64 R48, [R1+0x938] ;  /* 0x0009380001307983 */ /* 0x000ea80000300a00 */
[----:B------:R-:W-:Y:S04]  /*c1f0*/  STL.64 [R1+0x200], R12 ;  /* 0x0002000c01007387 */ /* 0x000fe80000100a00 */
[----:B------:R0:W-:Y:S04]  /*c200*/  STL.64 [R1+0x208], R14 ;  /* 0x0002080e01007387 */ /* 0x0001e80000100a00 */
[----:B0-----:R-:W3:Y:S04]  /*c210*/  LDL.LU R14, [R1+0xc8] ;  /* 0x0000c800010e7983 */ /* 0x001ee80000300800 */
[----:B------:R-:W3:Y:S01]  /*c220*/  LDL.LU R15, [R1+0xcc] ;  /* 0x0000cc00010f7983 */ /* 0x000ee20000300800 */
[C---:B--2---:R-:W-:Y:S03]  /*c230*/  HMMA.16816.F32 R48, R52.reuse, R18, R48 ;  /* 0x000000123430723c */ /* 0x044fe60000001830 */
[----:B------:R-:W2:Y:S04]  /*c240*/  LDL.LU.64 R18, [R1+0x930] ;  /* 0x0009300001127983 */ /* 0x000ea80000300a00 */
[----:B------:R-:W2:Y:S11]  /*c250*/  LDL.LU.64 R16, [R1+0x928] ;  /* 0x0009280001107983 */ /* 0x000eb60000300a00 */
[----:B------:R-:W-:Y:S05]  /*c260*/  @!UPT UIADD3 URZ, URZ, URZ, URZ ;  /* 0x0000003f3f3ff290 */ /* 0x000fea000fffe03f */
[----:B------:R-:W-:Y:S04]  /*c270*/  STL.64 [R1+0x110], R48 ;  /* 0x0001103001007387 */ /* 0x000fe80000100a00 */
[----:B------:R0:W-:Y:S04]  /*c280*/  STL.64 [R1+0x118], R50 ;  /* 0x0001183201007387 */ /* 0x0001e80000100a00 */
[----:B------:R-:W3:Y:S01]  /*c290*/  LDL.LU R6, [R1+0x44c] ;  /* 0x00044c0001067983 */ /* 0x000ee20000300800 */
[----:B0-----:R-:W-:Y:S01]  /*c2a0*/  MOV R50, R21 ;  /* 0x0000001500327202 */ /* 0x001fe20000000f00 */
[----:B------:R-:W-:Y:S01]  /*c2b0*/  IMAD.MOV.U32 R51, RZ, RZ, R20 ;  /* 0x000000ffff337224 */ /* 0x000fe200078e0014 */
[C---:B--2---:R-:W-:Y:S01]  /*c2c0*/  HMMA.16816.F32 R16, R52.reuse, R22, R16 ;  /* 0x000000163410723c */ /* 0x044fe20000001810 */
[----:B------:R-:W3:Y:S04]  /*c2d0*/  LDL.LU.64 R22, [R1+0x920] ;  /* 0x0009200001167983 */ /* 0x000ee80000300a00 */
[----:B------:R-:W3:Y:S11]  /*c2e0*/  LDL.LU.64 R20, [R1+0x918] ;  /* 0x0009180001147983 */ /* 0x000ef60000300a00 */
[----:B------:R-:W-:Y:S07]  /*c2f0*/  @!UPT UIADD3 URZ, URZ, URZ, URZ ;  /* 0x0000003f3f3ff290 */ /* 0x000fee000fffe03f */
[----:B------:R-:W-:Y:S04]  /*c300*/  STL.64 [R1+0x100], R16 ;  /* 0x0001001001007387 */ /* 0x000fe80000100a00 */
[----:B------:R0:W-:Y:S02]  /*c310*/  STL.64 [R1+0x108], R18 ;  /* 0x0001081201007387 */ /* 0x0001e40000100a00 */
[----:B0-----:R-:W-:Y:S02]  /*c320*/  IMAD.MOV.U32 R18, RZ, RZ, R27 ;  /* 0x000000ffff127224 */ /* 0x001fe400078e001b */
[----:B------:R-:W2:Y:S04]  /*c330*/  LDL.LU R27, [R1+0x914] ;  /* 0x00091400011b7983 */ /* 0x000ea80000300800 */
[----:B------:R-:W4:Y:S01]  /*c340*/  LDL.LU R19, [R1+0x9c] ;  /* 0x00009c0001137983 */ /* 0x000f220000300800 */
[C---:B---3--:R-:W-:Y:S03]  /*c350*/  HMMA.16816.F32 R12, R52.reuse, R14, R20 ;  /* 0x0000000e340c723c */ /* 0x048fe60000001814 */
[----:B------:R-:W3:Y:S04]  /*c360*/  LDL.LU R22, [R1+0x78] ;  /* 0x0000780001167983 */ /* 0x000ee80000300800 */
[----:B------:R-:W-:Y:S01]  /*c370*/  IMAD.MOV.U32 R23, RZ, RZ, R2 ;  /* 0x000000ffff177224 */ /* 0x000fe200078e0002 */
[----:B--2---:R-:W-:Y:S11]  /*c380*/  HMMA.16816.F32 R24, R52, R30, R24 ;  /* 0x0000001e3418723c */ /* 0x004ff60000001818 */
[----:B------:R-:W-:Y:S04]  /*c390*/  @!UPT UIADD3 URZ, URZ, URZ, URZ ;  /* 0x0000003f3f3ff290 */ /* 0x000fe8000fffe03f */
[----:B------:R-:W-:Y:S04]  /*c3a0*/  STL.64 [R1+0xf0], R12 ;  /* 0x0000f00c01007387 */ /* 0x000fe80000100a00 */
[----:B------:R0:W-:Y:S04]  /*c3b0*/  STL.64 [R1+0xf8], R14 ;  /* 0x0000f80e01007387 */ /* 0x0001e80000100a00 */
[----:B------:R-:W2:Y:S04]  /*c3c0*/  LDL.LU R2, [R1+0x910] ;  /* 0x0009100001027983 */ /* 0x000ea80000300800 */
[----:B------:R-:W2:Y:S01]  /*c3d0*/  LDL.LU.64 R30, [R1+0x908] ;  /* 0x00090800011e7983 */ /* 0x000ea20000300a00 */
[----:B0-----:R-:W-:Y:S01]  /*c3e0*/  MOV R14, R29 ;  /* 0x0000001d000e7202 */ /* 0x001fe20000000f00 */
[----:B------:R-:W-:-:S02]  /*c3f0*/  IMAD.MOV.U32 R15, RZ, RZ, R28 ;  /* 0x000000ffff0f7224 */ /* 0x000fc400078e001c */
[----:B------:R-:W2:Y:S04]  /*c400*/  LDL.LU.64 R28, [R1+0x900] ;  /* 0x00090000011c7983 */ /* 0x000ea80000300a00 */
[----:B------:R-:W-:Y:S04]  /*c410*/  STL.64 [R1+0xe0], R24 ;  /* 0x0000e01801007387 */ /* 0x000fe80000100a00 */
[----:B------:R0:W-:Y:S04]  /*c420*/  STL.64 [R1+0xe8], R26 ;  /* 0x0000e81a01007387 */ /* 0x0001e80000100a00 */
[----:B0-----:R-:W2:Y:S04]  /*c430*/  LDL.LU R26, [R1+0xa8] ;  /* 0x0000a800011a7983 */ /* 0x001ea80000300800 */
[----:B------:R-:W2:Y:S01]  /*c440*/  LDL.LU R27, [R1+0xac] ;  /* 0x0000ac00011b7983 */ /* 0x000ea20000300800 */
[----:B------:R-:W-:-:S02]  /*c450*/  IMAD.MOV.U32 R10, RZ, RZ, R39 ;  /* 0x000000ffff0a7224 */ /* 0x000fc400078e0027 */
[----:B------:R-:W-:Y:S01]  /*c460*/  IMAD.MOV.U32 R11, RZ, RZ, R0 ;  /* 0x000000ffff0b7224 */ /* 0x000fe200078e0000 */
[----:B--2---:R-:W-:Y:S11]  /*c470*/  HMMA.16816.F32 R24, R52, R26, R28 ;  /* 0x0000001a3418723c */ /* 0x004ff6000000181c */
[----:B------:R-:W-:Y:S11]  /*c480*/  @!UPT UIADD3 URZ, URZ, URZ, URZ ;  /* 0x0000003f3f3ff290 */ /* 0x000ff6000fffe03f */
[----:B------:R-:W-:Y:S01]  /*c490*/  @!UPT UIADD3 URZ, URZ, URZ, URZ ;  /* 0x0000003f3f3ff290 */ /* 0x000fe2000fffe03f */
[----:B------:R-:W-:Y:S04]  /*c4a0*/  STL.64 [R1+0xd0], R24 ;  /* 0x0000d01801007387 */ /* 0x000fe80000100a00 */
[----:B------:R0:W-:Y:S04]  /*c4b0*/  STL.64 [R1+0xd8], R26 ;  /* 0x0000d81a01007387 */ /* 0x0001e80000100a00 */
[----:B------:R-:W2:Y:S04]  /*c4c0*/  LDL.LU R7, [R1+0x434] ;  /* 0x0004340001077983 */ /* 0x000ea80000300800 */
[----:B------:R-:W3:Y:S04]  /*c4d0*/  LDL.LU R39, [R1+0x8fc] ;  /* 0x0008fc0001277983 */ /* 0x000ee80000300800 */
[----:B------:R-:W2:Y:S01]  /*c4e0*/  LDL.LU R0, [R1+0x8f8] ;  /* 0x0008f80001007983 */ /* 0x000ea20000300800 */
[----:B------:R-:W-:-:S02]  /*c4f0*/  FADD R3, R3, -R2 ;  /* 0x8000000203037221 */ /* 0x000fc40000000000 */
[----:B------:R-:W-:Y:S02]  /*c500*/  FADD R4, R60, -R2 ;  /* 0x800000023c047221 */ /* 0x000fe40000000000 */
[----:B------:R-:W-:Y:S01]  /*c510*/  FMUL R3, R3, 1.4426950216293334961 ;  /* 0x3fb8aa3b03037820 */ /* 0x000fe20000400000 */
[----:B----4-:R-:W-:Y:S03]  /*c520*/  HMMA.16816.F32 R16, R52, R18, R32 ;  /* 0x000000123410723c */ /* 0x010fe60000001820 */
[----:B0-----:R0:W1:Y:S02]  /*c530*/  MUFU.EX2 R27, R3 ;  /* 0x00000003001b7308 */ /* 0x0010640000000800 */
[----:B0-----:R-:W-:-:S06]  /*c540*/  FMUL R3, R4, 1.4426950216293334961 ;  /* 0x3fb8aa3b04037820 */ /* 0x001fcc0000400000 */
[----:B------:R0:W4:Y:S01]  /*c550*/  MUFU.EX2 R60, R3 ;  /* 0x00000003003c7308 */ /* 0x0001220000000800 */
[--C-:B------:R-:W-:Y:S02]  /*c560*/  FADD R4, R61, -R2.reuse ;  /* 0x800000023d047221 */ /* 0x100fe40000000000 */
[----:B------:R-:W2:Y:S04]  /*c570*/  LDL.LU R61, [R1+0x43c] ;  /* 0x00043c00013d7983 */ /* 0x000ea80000300800 */
[----:B-1----:R-:W-:Y:S01]  /*c580*/  STL [R1+0x2e4], R27 ;  /* 0x0002e41b01007387 */ /* 0x002fe20000100800 */
[----:B0-----:R-:W-:Y:S02]  /*c590*/  FMUL R3, R4, 1.4426950216293334961 ;  /* 0x3fb8aa3b04037820 */ /* 0x001fe40000400000 */
[----:B------:R-:W-:Y:S01]  /*c5a0*/  FADD R4, R9, -R2 ;  /* 0x8000000209047221 */ /* 0x000fe20000000000 */
[----:B----4-:R-:W-:Y:S04]  /*c5b0*/  STL [R1+0x2ec], R60 ;  /* 0x0002ec3c01007387 */ /* 0x010fe80000100800 */
[----:B------:R0:W-:Y:S04]  /*c5c0*/  STL.64 [R1+0xc0], R16 ;  /* 0x0000c01001007387 */ /* 0x0001e80000100a00 */
[----:B------:R1:W-:Y:S01]  /*c5d0*/  STL.64 [R1+0xc8], R18 ;  /* 0x0000c81201007387 */ /* 0x0003e20000100a00 */
[C---:B------:R-:W-:Y:S01]  /*c5e0*/  HMMA.16816.F32 R12, R52.reuse, R14, R44 ;  /* 0x0000000e340c723c */ /* 0x040fe2000000182c */
[----:B0-----:R0:W4:Y:S07]  /*c5f0*/  MUFU.EX2 R16, R3 ;  /* 0x0000000300107308 */ /* 0x00112e0000000800 */
[----:B------:R-:W-:Y:S01]  /*c600*/  HMMA.16816.F32 R8, R52, R10, R56 ;  /* 0x0000000a3408723c */ /* 0x000fe20000001838 */
[----:B0-----:R-:W-:-:S04]  /*c610*/  FMUL R3, R4, 1.4426950216293334961 ;  /* 0x3fb8aa3b04037820 */ /* 0x001fc80000400000 */
[----:B-1----:R0:W1:Y:S03]  /*c620*/  MUFU.EX2 R19, R3 ;  /* 0x0000000300137308 */ /* 0x0020660000000800 */
[----:B---3--:R-:W-:Y:S01]  /*c630*/  HMMA.16816.F32 R20, R52, R22, R36 ;  /* 0x000000163414723c */ /* 0x008fe20000001824 */
[----:B--2---:R-:W-:-:S04]  /*c640*/  FADD R4, R5, -R0 ;  /* 0x8000000005047221 */ /* 0x004fc80000000000 */
[----:B0-----:R-:W-:Y:S02]  /*c650*/  FMUL R3, R4, 1.4426950216293334961 ;  /* 0x3fb8aa3b04037820 */ /* 0x001fe40000400000 */
[----:B------:R-:W-:Y:S11]  /*c660*/  FADD R4, R6, -R0 ;  /* 0x8000000006047221 */ /* 0x000ff60000000000 */
[----:B------:R-:W-:Y:S05]  /*c670*/  @!UPT UIADD3 URZ, URZ, URZ, URZ ;  /* 0x0000003f3f3ff290 */ /* 0x000fea000fffe03f */
[----:B------:R-:W-:Y:S04]  /*c680*/  STL.64 [R1+0xb0], R20 ;  /* 0x0000b01401007387 */ /* 0x000fe80000100a00 */
[----:B------:R0:W-:Y:S01]  /*c690*/  STL.64 [R1+0xb8], R22 ;  /* 0x0000b81601007387 */ /* 0x0001e20000100a00 */
[----:B------:R2:W3:Y:S01]  /*c6a0*/  MUFU.EX2 R24, R3 ;  /* 0x0000000300187308 */ /* 0x0004e20000000800 */
[----:B0-----:R-:W-:Y:S01]  /*c6b0*/  HMMA.16816.F32 R20, R52, R50, R40 ;  /* 0x000000323414723c */ /* 0x001fe20000001828 */
[----:B--2---:R-:W-:-:S06]  /*c6c0*/  FMUL R3, R4, 1.4426950216293334961 ;  /* 0x3fb8aa3b04037820 */ /* 0x004fcc0000400000 */
[----:B------:R-:W0:Y:S01]  /*c6d0*/  MUFU.EX2 R25, R3 ;  /* 0x0000000300197308 */ /* 0x000e220000000800 */
[----:B----4-:R-:W-:Y:S11]  /*c6e0*/  STL [R1+0x2e8], R16 ;  /* 0x0002e81001007387 */ /* 0x010ff60000100800 */
[----:B------:R-:W-:Y:S04]  /*c6f0*/  @!UPT UIADD3 URZ, URZ, URZ, URZ ;  /* 0x0000003f3f3ff290 */ /* 0x000fe8000fffe03f */
[----:B------:R-:W-:Y:S04]  /*c700*/  STL.64 [R1+0xa0], R20 ;  /* 0x0000a01401007387 */ /* 0x000fe80000100a00 */
[----:B------:R-:W-:Y:S04]  /*c710*/  STL.64 [R1+0xa8], R22 ;  /* 0x0000a81601007387 */ /* 0x000fe80000100a00 */
[----:B-1----:R-:W-:Y:S04]  /*c720*/  STL [R1+0x2e0], R19 ;  /* 0x0002e01301007387 */ /* 0x002fe80000100800 */
[----:B------:R-:W-:Y:S04]  /*c730*/  STL.64 [R1+0x90], R12 ;  /* 0x0000900c01007387 */ /* 0x000fe80000100a00 */
[----:B------:R-:W-:Y:S04]  /*c740*/  STL.64 [R1+0x98], R14 ;  /* 0x0000980e01007387 */ /* 0x000fe80000100a00 */
[----:B---3--:R-:W-:Y:S04]  /*c750*/  STL [R1+0x2d8], R24 ;  /* 0x0002d81801007387 */ /* 0x008fe80000100800 */
[----:B------:R1:W-:Y:S04]  /*c760*/  STL.64 [R1+0x1f0], R8 ;  /* 0x0001f00801007387 */ /* 0x0003e80000100a00 */
[----:B------:R2:W-:Y:S04]  /*c770*/  STL.64 [R1+0x1f8], R10 ;  /* 0x0001f80a01007387 */ /* 0x0005e80000100a00 */
[----:B0-----:R-:W-:Y:S04]  /*c780*/  STL [R1+0x2dc], R25 ;  /* 0x0002dc1901007387 */ /* 0x001fe80000100800 */
[----:B-1----:R-:W3:Y:S04]  /*c790*/  LDL.LU R8, [R1+0x1d0] ;  /* 0x0001d00001087983 */ /* 0x002ee80000300800 */
[----:B------:R-:W3:Y:S04]  /*c7a0*/  LDL.LU R9, [R1+0x1d4] ;  /* 0x0001d40001097983 */ /* 0x000ee80000300800 */
[----:B--2---:R-:W2:Y:S04]  /*c7b0*/  LDL.LU R10, [R1+0x1d8] ;  /* 0x0001d800010a7983 */ /* 0x004ea80000300800 */
[----:B------:R-:W2:Y:S04]  /*c7c0*/  LDL.LU R11, [R1+0x1dc] ;  /* 0x0001dc00010b7983 */ /* 0x000ea80000300800 */
[----:B--2---:R-:W-:Y:S04]  /*c7d0*/  STL.64 [R1+0x8c0], R10 ;  /* 0x0008c00a01007387 */ /* 0x004fe80000100a00 */
[----:B---3--:R0:W-:Y:S04]  /*c7e0*/  STL.64 [R1+0x8b8], R8 ;  /* 0x0008b80801007387 */ /* 0x0081e80000100a00 */
[----:B0-----:R-:W2:Y:S04]  /*c7f0*/  LDL.LU R8, [R1+0x190] ;  /* 0x0001900001087983 */ /* 0x001ea80000300800 */
[----:B------:R-:W2:Y:S04]  /*c800*/  LDL.LU R9, [R1+0x194] ;  /* 0x0001940001097983 */ /* 0x000ea80000300800 */
[----:B------:R-:W3:Y:S04]  /*c810*/  LDL.LU R10, [R1+0x198] ;  /* 0x00019800010a7983 */ /* 0x000ee80000300800 */
[----:B------:R-:W3:Y:S04]  /*c820*/  LDL.LU R11, [R1+0x19c] ;  /* 0x00019c00010b7983 */ /* 0x000ee80000300800 */
[----:B---3--:R-:W-:Y:S04]  /*c830*/  STL.64 [R1+0x8d0], R10 ;  /* 0x0008d00a01007387 */ /* 0x008fe80000100a00 */
[----:B--2---:R0:W-:Y:S04]  /*c840*/  STL.64 [R1+0x8c8], R8 ;  /* 0x0008c80801007387 */ /* 0x0041e80000100a00 */
        /* <DEDUP_REMOVED lines=10> */
[----:B------:R-:W0:Y:S02]  /*c8f0*/  S2R R5, SR_TID.X ;  /* 0x0000000000057919 */ /* 0x000e240000002100 */
[----:B0-----:R-:W-:-:S02]  /*c900*/  LOP3.LUT R18, R5, 0x7, RZ, 0xc0, !PT ;  /* 0x0000000705127812 */ /* 0x001fc400078ec0ff */
[----:B------:R-:W-:-:S03]  /*c910*/  SHF.L.U32 R6, R5, 0x1, RZ ;  /* 0x0000000105067819 */ /* 0x000fc600000006ff */
[----:B------:R-:W-:-:S05]  /*c920*/  IMAD R18, R18, 0x90, RZ ;  /* 0x0000009012127824 */ /* 0x000fca00078e02ff */
[----:B------:R-:W-:-:S04]  /*c930*/  LOP3.LUT R18, R18, 0x30, R6, 0x78, !PT ;  /* 0x0000003012127812 */ /* 0x000fc800078e7806 */
[----:B------:R-:W-:-:S05]  /*c940*/  LOP3.LUT R18, R18, 0x40, RZ, 0x3c, !PT ;  /* 0x0000004012127812 */ /* 0x000fca00078e3cff */
[----:B------:R-:W-:Y:S04]  /*c950*/  LDSM.16.M88.4 R28, [R18+0x21800] ;  /* 0x02180000121c783b */ /* 0x000fe80000000200 */
[----:B------:R-:W-:Y:S04]  /*c960*/  LDSM.16.M88.4 R52, [R18+0x21000] ;  /* 0x021000001234783b */ /* 0x000fe80000000200 */
[----:B------:R-:W-:Y:S04]  /*c970*/  LDSM.16.M88.4 R56, [R18+0x21400] ;  /* 0x021400001238783b */ /* 0x000fe80000000200 */
[----:B------:R-:W0:Y:S04]  /*c980*/  LDSM.16.M88.4 R36, [R18+0x20000] ;  /* 0x020000001224783b */ /* 0x000e280000000200 */
[----:B---3--:R-:W-:Y:S04]  /*c990*/  STL.64 [R1+0x8f0], R10 ;  /* 0x0008f00a01007387 */ /* 0x008fe80000100a00 */
[----:B--2---:R1:W-:Y:S01]  /*c9a0*/  STL.64 [R1+0x8e8], R8 ;  /* 0x0008e80801007387 */ /* 0x0043e20000100a00 */
[----:B------:R-:W-:-:S02]  /*c9b0*/  FADD R5, R7, -R0 ;  /* 0x8000000007057221 */ /* 0x000fc40000000000 */
[----:B------:R-:W-:Y:S01]  /*c9c0*/  FADD R4, R61, -R0 ;  /* 0x800000003d047221 */ /* 0x000fe20000000000 */
[----:B------:R-:W-:Y:S01]  /*c9d0*/  F2FP.PACK_AB R32, R60, R27 ;  /* 0x0000001b3c20723e */ /* 0x000fe200000000ff */
[----:B------:R-:W2:Y:S01]  /*c9e0*/  LDSM.16.M88.4 R40, [R18+0x20400] ;  /* 0x020400001228783b */ /* 0x000ea20000000200 */
[----:B------:R-:W-:Y:S02]  /*c9f0*/  F2FP.PACK_AB R33, R25, R24 ;  /* 0x000000181921723e */ /* 0x000fe400000000ff */
[----:B------:R-:W-:Y:S01]  /*ca00*/  F2FP.PACK_AB R34, R19, R16 ;  /* 0x000000101322723e */ /* 0x000fe200000000ff */
[----:B------:R-:W3:Y:S04]  /*ca10*/  LDSM.16.M88.4 R44, [R18+0x20800] ;  /* 0x02080000122c783b */ /* 0x000ee80000000200 */
[----:B-1----:R-:W4:Y:S04]  /*ca20*/  LDL.LU R8, [R1+0x160] ;  /* 0x0001600001087983 */ /* 0x002f280000300800 */
[----:B------:R-:W4:Y:S04]  /*ca30*/  LDL.LU R9, [R1+0x164] ;  /* 0x0001640001097983 */ /* 0x000f280000300800 */
[----:B------:R-:W4:Y:S04]  /*ca40*/  LDL.LU R10, [R1+0x168] ;  /* 0x00016800010a7983 */ /* 0x000f280000300800 */
[----:B------:R-:W4:Y:S01]  /*ca50*/  LDL.LU R11, [R1+0x16c] ;  /* 0x00016c00010b7983 */ /* 0x000f220000300800 */
[----:B------:R-:W-:-:S02]  /*ca60*/  FMUL R3, R5, 1.4426950216293334961 ;  /* 0x3fb8aa3b05037820 */ /* 0x000fc40000400000 */
[----:B------:R-:W-:Y:S01]  /*ca70*/  FMUL R4, R4, 1.4426950216293334961 ;  /* 0x3fb8aa3b04047820 */ /* 0x000fe20000400000 */
[----:B------:R-:W2:Y:S01]  /*ca80*/  LDL.LU R12, [R1+0x46c] ;  /* 0x00046c00010c7983 */ /* 0x000ea20000300800 */
[----:B------:R-:W1:Y:S03]  /*ca90*/  MUFU.EX2 R6, R3 ;  /* 0x0000000300067308 */ /* 0x000e660000000800 */
[----:B------:R-:W3:Y:S04]  /*caa0*/  LDL.LU R61, [R1+0x464] ;  /* 0x00046400013d7983 */ /* 0x000ee80000300800 */
[----:B------:R-:W3:Y:S01]  /*cab0*/  LDL.LU R26, [R1+0x468] ;  /* 0x00046800011a7983 */ /* 0x000ee20000300800 */
[----:B------:R-:W1:Y:S01]  /*cac0*/  MUFU.EX2 R7, R4 ;  /* 0x0000000400077308 */ /* 0x000e620000000800 */
[----:B0-----:R-:W-:-:S02]  /*cad0*/  IMAD.MOV.U32 R23, RZ, RZ, R38 ;  /* 0x000000ffff177224 */ /* 0x001fc400078e0026 */
[----:B------:R-:W-:Y:S01]  /*cae0*/  IMAD.MOV.U32 R22, RZ, RZ, R39 ;  /* 0x000000ffff167224 */ /* 0x000fe200078e0027 */
[----:B------:R-:W0:Y:S04]  /*caf0*/  LDSM.16.M88.4 R48, [R18+0x20c00] ;  /* 0x020c00001230783b */ /* 0x000e280000000200 */
[----:B-1----:R-:W-:Y:S04]  /*cb00*/  STL [R1+0x2d0], R6 ;  /* 0x0002d00601007387 */ /* 0x002fe80000100800 */
[----:B------:R-:W-:Y:S01]  /*cb10*/  STL.64 [R1+0x8], R30 ;  /* 0x0000081e01007387 */ /* 0x000fe20000100a00 */
[----:B------:R-:W-:-:S03]  /*cb20*/  F2FP.PACK_AB R35, R7, R6 ;  /* 0x000000060723723e */ /* 0x000fc600000000ff */
[----:B------:R-:W-:Y:S04]  /*cb30*/  STL.64 [R1+0x28], R54 ;  /* 0x0000283601007387 */ /* 0x000fe80000100a00 */
[----:B------:R-:W-:Y:S04]  /*cb40*/  STL.64 [R1+0x18], R58 ;  /* 0x0000183a01007387 */ /* 0x000fe80000100a00 */
[----:B------:R-:W-:Y:S04]  /*cb50*/  STL [R1+0x2d4], R7 ;  /* 0x0002d40701007387 */ /* 0x000fe80000100800 */
[----:B------:R-:W3:Y:S01]  /*cb60*/  LDL.LU R27, [R1+0x460] ;  /* 0x00046000011b7983 */ /* 0x000ee20000300800 */
[----:B----4-:R-:W-:Y:S03]  /*cb70*/  HMMA.16816.F32 R36, R32, R36, R8 ;  /* 0x000000242024723c */ /* 0x010fe60000001808 */
[----:B------:R-:W4:Y:S04]  /*cb80*/  LDL.LU.64 R10, [R1+0x8f0] ;  /* 0x0008f000010a7983 */ /* 0x000f280000300a00 */
[----:B------:R-:W4:Y:S01]  /*cb90*/  LDL.LU.64 R8, [R1+0x8e8] ;  /* 0x0008e80001087983 */ /* 0x000f220000300a00 */
[----:B--2---:R-:W-:Y:S01]  /*cba0*/  IMAD.MOV.U32 R21, RZ, RZ, R42 ;  /* 0x000000ffff157224 */ /* 0x004fe200078e002a */
[----:B------:R-:W-:-:S02]  /*cbb0*/  MOV R20, R43 ;  /* 0x0000002b00147202 */ /* 0x000fc40000000f00 */
[C---:B----4-:R-:W-:Y:S01]  /*cbc0*/  HMMA.16816.F32 R40, R32.reuse, R40, R8 ;  /* 0x000000282028723c */ /* 0x050fe20000001808 */
[----:B------:R-:W2:Y:S04]  /*cbd0*/  LDL.LU.64 R10, [R1+0x8e0] ;  /* 0x0008e000010a7983 */ /* 0x000ea80000300a00 */
[----:B------:R-:W2:Y:S01]  /*cbe0*/  LDL.LU.64 R8, [R1+0x8d8] ;  /* 0x0008d80001087983 */ /* 0x000ea20000300a00 */
[----:B---3--:R-:W-:Y:S02]  /*cbf0*/  IMAD.MOV.U32 R17, RZ, RZ, R46 ;  /* 0x000000ffff117224 */ /* 0x008fe400078e002e */
[----:B------:R-:W-:Y:S11]  /*cc00*/  IMAD.MOV.U32 R15, RZ, RZ, R47 ;  /* 0x000000ffff0f7224 */ /* 0x000ff600078e002f */
[----:B------:R-:W-:Y:S04]  /*cc10*/  @!UPT UIADD3 URZ, URZ, URZ, URZ ;  /* 0x0000003f3f3ff290 */ /* 0x000fe8000fffe03f */
[----:B------:R-:W-:Y:S04]  /*cc20*/  STL.64 [R1+0x8b0], R42 ;  /* 0x0008b02a01007387 */ /* 0x000fe80000100a00 */
[----:B------:R1:W-:Y:S04]  /*cc30*/  STL.64 [R1+0x8a8], R40 ;  /* 0x0008a82801007387 */ /* 0x0003e80000100a00 */
[----:B-1----:R-:W3:Y:S04]  /*cc40*/  LDL.LU R40, [R1+0x1c0] ;  /* 0x0001c00001287983 */ /* 0x002ee80000300800 */
[----:B------:R-:W3:Y:S04]  /*cc50*/  LDL.LU R41, [R1+0x1c4] ;  /* 0x0001c40001297983 */ /* 0x000ee80000300800 */
[----:B------:R-:W3:Y:S04]  /*cc60*/  LDL.LU R42, [R1+0x1c8] ;  /* 0x0001c800012a7983 */ /* 0x000ee80000300800 */
[----:B------:R-:W3:Y:S01]  /*cc70*/  LDL.LU R43, [R1+0x1cc] ;  /* 0x0001cc00012b7983 */ /* 0x000ee20000300800 */
[----:B--2---:R-:W-:Y:S03]  /*cc80*/  HMMA.16816.F32 R44, R32, R44, R8 ;  /* 0x0000002c202c723c */ /* 0x004fe60000001808 */
[----:B------:R-:W2:Y:S04]  /*cc90*/  LDL.LU.64 R10, [R1+0x8d0] ;  /* 0x0008d000010a7983 */ /* 0x000ea80000300a00 */
[----:B------:R-:W2:Y:S01]  /*cca0*/  LDL.LU.64 R8, [R1+0x8c8] ;  /* 0x0008c80001087983 */ /* 0x000ea20000300a00 */
[----:B0-----:R-:W-:Y:S01]  /*ccb0*/  IMAD.MOV.U32 R14, RZ, RZ, R50 ;  /* 0x000000ffff0e7224 */ /* 0x001fe200078e0032 */
[----:B------:R-:W-:-:S02]  /*ccc0*/  MOV R13, R51 ;  /* 0x00000033000d7202 */ /* 0x000fc40000000f00 */
[----:B------:R-:W4:Y:S11]  /*ccd0*/  LDL.LU R60, [R1+0x454] ;  /* 0x00045400013c7983 */ /* 0x000f360000300800 */
[----:B------:R-:W-:Y:S01]  /*cce0*/  @!UPT UIADD3 URZ, URZ, URZ, URZ ;  /* 0x0000003f3f3ff290 */ /* 0x000fe2000fffe03f */
[----:B------:R-:W-:Y:S04]  /*ccf0*/  STL.64 [R1+0x8a0], R46 ;  /* 0x0008a02e01007387 */ /* 0x000fe80000100a00 */
[----:B------:R0:W-:Y:S04]  /*cd00*/  STL.64 [R1+0x898], R44 ;  /* 0x0008982c01007387 */ /* 0x0001e80000100a00 */
[----:B0-----:R-:W3:Y:S04]  /*cd10*/  LDL.LU R44, [R1+0x1b0] ;  /* 0x0001b000012c7983 */ /* 0x001ee80000300800 */
[----:B------:R-:W3:Y:S04]  /*cd20*/  LDL.LU R45, [R1+0x1b4] ;  /* 0x0001b400012d7983 */ /* 0x000ee80000300800 */
[----:B------:R-:W3:Y:S04]  /*cd30*/  LDL.LU R46, [R1+0x1b8] ;  /* 0x0001b800012e7983 */ /* 0x000ee80000300800 */
[----:B------:R-:W3:Y:S01]  /*cd40*/  LDL.LU R47, [R1+0x1bc] ;  /* 0x0001bc00012f7983 */ /* 0x000ee20000300800 */
[----:B--2---:R-:W-:Y:S03]  /*cd50*/  HMMA.16816.F32 R48, R32, R48, R8 ;  /* 0x000000302030723c */ /* 0x004fe60000001808 */
[----:B------:R-:W2:Y:S04]  /*cd60*/  LDL.LU.64 R10, [R1+0x8c0] ;  /* 0x0008c000010a7983 */ /* 0x000ea80000300a00 */
[----:B------:R-:W2:Y:S04]  /*cd70*/  LDL.LU.64 R8, [R1+0x8b8] ;  /* 0x0008b80001087983 */ /* 0x000ea80000300a00 */
[----:B------:R-:W2:Y:S11]  /*cd80*/  LDL.LU R16, [R1+0x450] ;  /* 0x0004500001107983 */ /* 0x000eb60000300800 */
[----:B------:R-:W-:Y:S01]  /*cd90*/  @!UPT UIADD3 URZ, URZ, URZ, URZ ;  /* 0x0000003f3f3ff290 */ /* 0x000fe2000fffe03f */
[----:B------:R-:W-:Y:S04]  /*cda0*/  STL.64 [R1+0x890], R50 ;  /* 0x0008903201007387 */ /* 0x000fe80000100a00 */
[----:B------:R0:W-:Y:S04]  /*cdb0*/  STL.64 [R1+0x888], R48 ;  /* 0x0008883001007387 */ /* 0x0001e80000100a00 */
[----:B0-----:R-:W2:Y:S04]  /*cdc0*/  LDL.LU R48, [R1+0x1a0] ;  /* 0x0001a00001307983 */ /* 0x001ea80000300800 */
[----:B------:R-:W2:Y:S04]  /*cdd0*/  LDL.LU R49, [R1+0x1a4] ;  /* 0x0001a40001317983 */ /* 0x000ea80000300800 */
[----:B------:R-:W2:Y:S04]  /*cde0*/  LDL.LU R50, [R1+0x1a8] ;  /* 0x0001a80001327983 */ /* 0x000ea80000300800 */
[----:B------:R-:W2:Y:S01]  /*cdf0*/  LDL.LU R51, [R1+0x1ac] ;  /* 0x0001ac0001337983 */ /* 0x000ea20000300800 */
[----:B------:R-:W-:-:S02]  /*ce00*/  IMAD.MOV.U32 R5, RZ, RZ, R28 ;  /* 0x000000ffff057224 */ /* 0x000fc400078e001c */
[----:B------:R-:W-:Y:S02]  /*ce10*/  IMAD.MOV.U32 R3, RZ, RZ, R29 ;  /* 0x000000ffff037224 */ /* 0x000fe400078e001d */
[----:B------:R-:W-:Y:S01]  /*ce20*/  IMAD.MOV.U32 R4, RZ, RZ, R5 ;  /* 0x000000ffff047224 */ /* 0x000fe200078e0005 */
[----:B------:R-:W0:Y:S02]  /*ce30*/  LDSM.16.M88.4 R28, [R18+0x21c00] ;  /* 0x021c0000121c783b */ /* 0x000e240000000200 */
[----:B------:R-:W-:Y:S01]  /*ce40*/  MOV R5, R3 ;  /* 0x0000000300057202 */ /* 0x000fe20000000f00 */
[--C-:B------:R-:W-:Y:S02]  /*ce50*/  FADD R3, R12, -R2.reuse ;  /* 0x800000020c037221 */ /* 0x100fe40000000000 */
[----:B------:R-:W-:Y:S01]  /*ce60*/  FADD R12, R61, -R2 ;  /* 0x800000023d0c7221 */ /* 0x000fe20000000000 */
[----:B--2---:R-:W-:Y:S11]  /*ce70*/  HMMA.16816.F32 R52, R32, R52, R48 ;  /* 0x000000342034723c */ /* 0x004ff60000001830 */
[----:B------:R-:W-:Y:S11]  /*ce80*/  @!UPT UIADD3 URZ, URZ, URZ, URZ ;  /* 0x0000003f3f3ff290 */ /* 0x000ff6000fffe03f */
[----:B------:R-:W-:Y:S01]  /*ce90*/  @!UPT UIADD3 URZ, URZ, URZ, URZ ;  /* 0x0000003f3f3ff290 */ /* 0x000fe2000fffe03f */
[----:B------:R-:W-:Y:S04]  /*cea0*/  STL.64 [R1+0x880], R54 ;  /* 0x0008803601007387 */ /* 0x000fe80000100a00 */
[----:B------:R-:W-:Y:S04]  /*ceb0*/  STL.64 [R1+0x878], R52 ;  /* 0x0008783401007387 */ /* 0x000fe80000100a00 */
[----:B------:R-:W2:Y:S04]  /*cec0*/  LDL.LU R19, [R1+0x45c] ;  /* 0x00045c0001137983 */ /* 0x000ea80000300800 */
[----:B------:R-:W2:Y:S01]  /*ced0*/  LDL.LU R61, [R1+0x458] ;  /* 0x00045800013d7983 */ /* 0x000ea20000300800 */
[----:B------:R-:W-:-:S04]  /*cee0*/  FMUL R3, R3, 1.4426950216293334961 ;  /* 0x3fb8aa3b03037820 */ /* 0x000fc80000400000 */
[----:B------:R1:W3:Y:S01]  /*cef0*/  MUFU.EX2 R24, R3 ;  /* 0x0000000300187308 */ /* 0x0002e20000000800 */
[----:B0-----:R-:W-:Y:S01]  /*cf00*/  HMMA.16816.F32 R8, R32, R28, R8 ;  /* 0x0000001c2008723c */ /* 0x001fe20000001808 */
[----:B-1----:R-:W-:Y:S02]  /*cf10*/  FMUL R3, R12, 1.4426950216293334961 ;  /* 0x3fb8aa3b0c037820 */ /* 0x002fe40000400000 */
[----:B------:R-:W-:-:S04]  /*cf20*/  FADD R12, R26, -R2 ;  /* 0x800000021a0c7221 */ /* 0x000fc80000000000 */
[----:B------:R0:W1:Y:S02]  /*cf30*/  MUFU.EX2 R28, R3 ;  /* 0x00000003001c7308 */ /* 0x0000640000000800 */
[----:B0-----:R-:W-:Y:S02]  /*cf40*/  FMUL R3, R12, 1.4426950216293334961 ;  /* 0x3fb8aa3b0c037820 */ /* 0x001fe40000400000 */
[----:B------:R-:W-:-:S04]  /*cf50*/  FADD R12, R27, -R2 ;  /* 0x800000021b0c7221 */ /* 0x000fc80000000000 */
[----:B------:R0:W1:Y:S01]  /*cf60*/  MUFU.EX2 R26, R3 ;  /* 0x00000003001a7308 */ /* 0x0000620000000800 */
[--C-:B------:R-:W-:Y:S02]  /*cf70*/  FADD R16, R16, -R0.reuse ;  /* 0x8000000010107221 */ /* 0x100fe40000000000 */
[----:B0-----:R-:W-:Y:S02]  /*cf80*/  FMUL R3, R12, 1.4426950216293334961 ;  /* 0x3fb8aa3b0c037820 */ /* 0x001fe40000400000 */
[----:B----4-:R-:W-:-:S03]  /*cf90*/  FADD R12, R60, -R0 ;  /* 0x800000003c0c7221 */ /* 0x010fc60000000000 */
[----:B------:R0:W-:Y:S01]  /*cfa0*/  MUFU.EX2 R60, R3 ;  /* 0x00000003003c7308 */ /* 0x0001e20000000800 */
[----:B------:R-:W-:Y:S02]  /*cfb0*/  IMAD.MOV.U32 R50, RZ, RZ, R17 ;  /* 0x000000ffff327224 */ /* 0x000fe400078e0011 */
[----:B0-----:R-:W-:-:S05]  /*cfc0*/  FMUL R3, R12, 1.4426950216293334961 ;  /* 0x3fb8aa3b0c037820 */ /* 0x001fca0000400000 */
[----:B------:R0:W4:Y:S01]  /*cfd0*/  MUFU.EX2 R25, R3 ;  /* 0x0000000300197308 */ /* 0x0001220000000800 */
[----:B---3--:R-:W-:Y:S01]  /*cfe0*/  HMMA.16816.F32 R56, R32, R56, R44 ;  /* 0x000000382038723c */ /* 0x008fe2000000182c */
[----:B------:R3:W-:Y:S01]  /*cff0*/  STL [R1+0x2c4], R24 ;  /* 0x0002c41801007387 */ /* 0x0007e20000100800 */
[----:B0-----:R-:W-:-:S05]  /*d000*/  FMUL R3, R16, 1.4426950216293334961 ;  /* 0x3fb8aa3b10037820 */ /* 0x001fca0000400000 */
[----:B------:R-:W-:Y:S01]  /*d010*/  MOV R47, R20 ;  /* 0x00000014002f7202 */ /* 0x000fe20000000f00 */
[----:B------:R-:W0:Y:S01]  /*d020*/  MUFU.EX2 R27, R3 ;  /* 0x00000003001b7308 */ /* 0x000e220000000800 */
[----:B-1----:R-:W-:Y:S04]  /*d030*/  STL [R1+0x2c0], R28 ;  /* 0x0002c01c01007387 */ /* 0x002fe80000100800 */
[----:B------:R-:W-:Y:S01]  /*d040*/  STL [R1+0x6e4], R2 ;  /* 0x0006e40201007387 */ /* 0x000fe20000100800 */
[----:B------:R-:W-:Y:S03]  /*d050*/  HMMA.16816.F32 R4, R32, R4, R40 ;  /* 0x000000042004723c */ /* 0x000fe60000001828 */
[----:B------:R1:W-:Y:S01]  /*d060*/  STL [R1+0x2cc], R26 ;  /* 0x0002cc1a01007387 */ /* 0x0003e20000100800 */
[----:B---3--:R-:W-:-:S03]  /*d070*/  F2FP.PACK_AB R24, R28, R24 ;  /* 0x000000181c18723e */ /* 0x008fc600000000ff */
[----:B----4-:R3:W-:Y:S01]  /*d080*/  STL [R1+0x2b4], R25 ;  /* 0x0002b41901007387 */ /* 0x0107e20000100800 */
[----:B------:R-:W-:-:S03]  /*d090*/  IMAD.MOV.U32 R42, RZ, RZ, R23 ;  /* 0x000000ffff2a7224 */ /* 0x000fc600078e0017 */
[----:B------:R-:W-:Y:S01]  /*d0a0*/  STL [R1+0x6f8], R0 ;  /* 0x0006f80001007387 */ /* 0x000fe20000100800 */
[----:B------:R-:W-:Y:S01]  /*d0b0*/  IMAD.MOV.U32 R43, RZ, RZ, R22 ;  /* 0x000000ffff2b7224 */ /* 0x000fe200078e0016 */
[----:B-1----:R-:W-:Y:S02]  /*d0c0*/  F2FP.PACK_AB R26, R60, R26 ;  /* 0x0000001a3c1a723e */ /* 0x002fe400000000ff */
[----:B0-----:R0:W-:Y:S01]  /*d0d0*/  STL [R1+0x2b0], R27 ;  /* 0x0002b01b01007387 */ /* 0x0011e20000100800 */
[----:B---3--:R-:W-:Y:S01]  /*d0e0*/  F2FP.PACK_AB R25, R27, R25 ;  /* 0x000000191b19723e */ /* 0x008fe200000000ff */
[----:B------:R-:W-:Y:S02]  /*d0f0*/  IMAD.MOV.U32 R46, RZ, RZ, R21 ;  /* 0x000000ffff2e7224 */ /* 0x000fe400078e0015 */
[--C-:B--2---:R-:W-:Y:S02]  /*d100*/  FADD R17, R19, -R0.reuse ;  /* 0x8000000013117221 */ /* 0x104fe40000000000 */
[----:B------:R-:W-:-:S02]  /*d110*/  FADD R16, R61, -R0 ;  /* 0x800000003d107221 */ /* 0x000fc40000000000 */
[----:B------:R-:W-:Y:S02]  /*d120*/  FMUL R3, R17, 1.4426950216293334961 ;  /* 0x3fb8aa3b11037820 */ /* 0x000fe40000400000 */
[----:B------:R-:W-:Y:S02]  /*d130*/  FMUL R20, R16, 1.4426950216293334961 ;  /* 0x3fb8aa3b10147820 */ /* 0x000fe40000400000 */
[----:B------:R-:W-:Y:S08]  /*d140*/  MUFU.EX2 R61, R3 ;  /* 0x00000003003d7308 */ /* 0x000ff00000000800 */
[----:B------:R1:W0:Y:S02]  /*d150*/  MUFU.EX2 R2, R20 ;  /* 0x0000001400027308 */ /* 0x0002240000000800 */
[----:B-1----:R-:W2:Y:S04]  /*d160*/  LDL.LU R20, [R1+0x260] ;  /* 0x0002600001147983 */ /* 0x002ea80000300800 */
[----:B------:R-:W2:Y:S01]  /*d170*/  LDL.LU R21, [R1+0x264] ;  /* 0x0002640001157983 */ /* 0x000ea20000300800 */
[----:B0-----:R-:W-:-:S03]  /*d180*/  F2FP.PACK_AB R27, R2, R61 ;  /* 0x0000003d021b723e */ /* 0x001fc600000000ff */
[----:B------:R-:W2:Y:S04]  /*d190*/  LDL.LU R22, [R1+0x268] ;  /* 0x0002680001167983 */ /* 0x000ea80000300800 */
[----:B------:R-:W2:Y:S01]  /*d1a0*/  LDL.LU R23, [R1+0x26c] ;  /* 0x00026c0001177983 */ /* 0x000ea20000300800 */
[C---:B------:R-:W-:Y:S03]  /*d1b0*/  HMMA.16816.F32 R36, R24.reuse, R42, R36 ;  /* 0x0000002a1824723c */ /* 0x040fe60000001824 */
[----:B------:R-:W-:Y:S04]  /*d1c0*/  STL [R1+0x818], R60 ;  /* 0x0008183c01007387 */ /* 0x000fe80000100800 */
[----:B------:R-:W-:Y:S04]  /*d1d0*/  STL [R1+0x820], R61 ;  /* 0x0008203d01007387 */ /* 0x000fe80000100800 */
[----:B------:R-:W-:Y:S04]  /*d1e0*/  STL [R1+0x81c], R2 ;  /* 0x00081c0201007387 */ /* 0x000fe80000100800 */
[----:B------:R-:W3:Y:S04]  /*d1f0*/  LDL.LU.64 R42, [R1+0x8b0] ;  /* 0x0008b000012a7983 */ /* 0x000ee80000300a00 */
[----:B------:R-:W3:Y:S04]  /*d200*/  LDL.LU.64 R40, [R1+0x8a8] ;  /* 0x0008a80001287983 */ /* 0x000ee80000300a00 */
[----:B------:R0:W-:Y:S04]  /*d210*/  STL.64 [R1+0x260], R36 ;  /* 0x0002602401007387 */ /* 0x0001e80000100a00 */
[----:B------:R1:W-:Y:S04]  /*d220*/  STL.64 [R1+0x268], R38 ;  /* 0x0002682601007387 */ /* 0x0003e80000100a00 */
[----:B0-----:R-:W4:Y:S04]  /*d230*/  LDL.LU R36, [R1+0x1e0] ;  /* 0x0001e00001247983 */ /* 0x001f280000300800 */
[----:B------:R-:W4:Y:S04]  /*d240*/  LDL.LU R37, [R1+0x1e4] ;  /* 0x0001e40001257983 */ /* 0x000f280000300800 */
[----:B-1----:R-:W4:Y:S04]  /*d250*/  LDL.LU R38, [R1+0x1e8] ;  /* 0x0001e80001267983 */ /* 0x002f280000300800 */
[----:B------:R-:W4:Y:S01]  /*d260*/  LDL.LU R39, [R1+0x1ec] ;  /* 0x0001ec0001277983 */ /* 0x000f220000300800 */
[C---:B---3--:R-:W-:Y:S03]  /*d270*/  HMMA.16816.F32 R40, R24.reuse, R46, R40 ;  /* 0x0000002e1828723c */ /* 0x048fe60000001828 */
[----:B------:R-:W3:Y:S04]  /*d280*/  LDL.LU.64 R46, [R1+0x8a0] ;  /* 0x0008a000012e7983 */ /* 0x000ee80000300a00 */
[----:B------:R-:W3:Y:S01]  /*d290*/  LDL.LU.64 R44, [R1+0x898] ;  /* 0x00089800012c7983 */ /* 0x000ee20000300a00 */
[----:B------:R-:W-:Y:S11]  /*d2a0*/  IMAD.MOV.U32 R51, RZ, RZ, R15 ;  /* 0x000000ffff337224 */ /* 0x000ff600078e000f */
[----:B------:R-:W-:Y:S04]  /*d2b0*/  @!UPT UIADD3 URZ, URZ, URZ, URZ ;  /* 0x0000003f3f3ff290 */ /* 0x000fe8000fffe03f */
[----:B------:R-:W-:Y:S04]  /*d2c0*/  STL.64 [R1+0x3a0], R40 ;  /* 0x0003a02801007387 */ /* 0x000fe80000100a00 */
[----:B------:R0:W-:Y:S04]  /*d2d0*/  STL.64 [R1+0x3a8], R42 ;  /* 0x0003a82a01007387 */ /* 0x0001e80000100a00 */
[----:B0-----:R-:W2:Y:S04]  /*d2e0*/  LDL.LU R42, [R1+0x8] ;  /* 0x00000800012a7983 */ /* 0x001ea80000300800 */
[----:B------:R-:W2:Y:S01]  /*d2f0*/  LDL.LU R43, [R1+0xc] ;  /* 0x00000c00012b7983 */ /* 0x000ea20000300800 */
[----:B---3--:R-:W-:Y:S03]  /*d300*/  HMMA.16816.F32 R44, R24, R50, R44 ;  /* 0x00000032182c723c */ /* 0x008fe6000000182c */
[----:B------:R-:W3:Y:S04]  /*d310*/  LDL.LU.64 R50, [R1+0x890] ;  /* 0x0008900001327983 */ /* 0x000ee80000300a00 */
[----:B------:R-:W3:Y:S01]  /*d320*/  LDL.LU.64 R48, [R1+0x888] ;  /* 0x0008880001307983 */ /* 0x000ee20000300a00 */
[----:B------:R-:W-:Y:S01]  /*d330*/  IMAD.MOV.U32 R54, RZ, RZ, R14 ;  /* 0x000000ffff367224 */ /* 0x000fe200078e000e */
[----:B------:R-:W-:-:S02]  /*d340*/  MOV R55, R13 ;  /* 0x0000000d00377202 */ /* 0x000fc40000000f00 */
[----:B------:R-:W2:Y:S04]  /*d350*/  LDSM.16.M88.4 R12, [R18+0x22000] ;  /* 0x02200000120c783b */ /* 0x000ea80000000200 */
[----:B------:R-:W0:Y:S04]  /*d360*/  S2R R28, SR_TID.X ;  /* 0x00000000001c7919 */ /* 0x000e280000002100 */
[----:B------:R-:W-:Y:S04]  /*d370*/  LDSM.16.M88.4 R16, [R18+0x22400] ;  /* 0x022400001210783b */ /* 0x000fe80000000200 */
[----:B------:R-:W-:Y:S04]  /*d380*/  STL.64 [R1+0x3b0], R44 ;  /* 0x0003b02c01007387 */ /* 0x000fe80000100a00 */
[----:B------:R1:W-:Y:S04]  /*d390*/  STL.64 [R1+0x3b8], R46 ;  /* 0x0003b82e01007387 */ /* 0x0003e80000100a00 */
[----:B-1----:R-:W2:Y:S04]  /*d3a0*/  LDL.LU R46, [R1+0x18] ;  /* 0x00001800012e7983 */ /* 0x002ea80000300800 */
[----:B------:R-:W2:Y:S01]  /*d3b0*/  LDL.LU R47, [R1+0x1c] ;  /* 0x00001c00012f7983 */ /* 0x000ea20000300800 */
[----:B---3--:R-:W-:Y:S03]  /*d3c0*/  HMMA.16816.F32 R48, R24, R54, R48 ;  /* 0x000000361830723c */ /* 0x008fe60000001830 */
[----:B------:R-:W3:Y:S04]  /*d3d0*/  LDL.LU.64 R54, [R1+0x880] ;  /* 0x0008800001367983 */ /* 0x000ee80000300a00 */
[----:B------:R-:W3:Y:S11]  /*d3e0*/  LDL.LU.64 R52, [R1+0x878] ;  /* 0x0008780001347983 */ /* 0x000ef60000300a00 */
[----:B------:R-:W-:Y:S05]  /*d3f0*/  @!UPT UIADD3 URZ, URZ, URZ, URZ ;  /* 0x0000003f3f3ff290 */ /* 0x000fea000fffe03f */
[----:B------:R-:W-:Y:S04]  /*d400*/  STL.64 [R1+0x3e0], R48 ;  /* 0x0003e03001007387 */ /* 0x000fe80000100a00 */
[----:B------:R1:W-:Y:S04]  /*d410*/  STL.64 [R1+0x3e8], R50 ;  /* 0x0003e83201007387 */ /* 0x0003e80000100a00 */
[----:B-1----:R-:W3:Y:S04]  /*d420*/  LDL.LU R50, [R1+0x28] ;  /* 0x0000280001327983 */ /* 0x002ee80000300800 */
[----:B------:R-:W3:Y:S01]  /*d430*/  LDL.LU R51, [R1+0x2c] ;  /* 0x00002c0001337983 */ /* 0x000ee20000300800 */
[C---:B0-----:R-:W-:Y:S01]  /*d440*/  LOP3.LUT R60, R28.reuse, 0x7, RZ, 0xc0, !PT ;  /* 0x000000071c3c7812 */ /* 0x041fe200078ec0ff */
[----:B------:R-:W-:-:S04]  /*d450*/  IMAD.SHL.U32 R29, R28, 0x2, RZ ;  /* 0x000000021c1d7824 */ /* 0x000fc800078e00ff */
[----:B------:R-:W-:Y:S01]  /*d460*/  IMAD R60, R60, 0x90, RZ ;  /* 0x000000903c3c7824 */ /* 0x000fe200078e02ff */
[----:B--2---:R-:W-:Y:S04]  /*d470*/  HMMA.16816.F32 R20, R32, R12, R20 ;  /* 0x0000000c2014723c */ /* 0x004fe80000001814 */
[----:B------:R-:W-:-:S04]  /*d480*/  LOP3.LUT R60, R60, 0x30, R29, 0x78, !PT ;  /* 0x000000303c3c7812 */ /* 0x000fc800078e781d */
[----:B------:R-:W-:Y:S01]  /*d490*/  LOP3.LUT R60, R60, 0x40, RZ, 0x3c, !PT ;  /* 0x000000403c3c7812 */ /* 0x000fe200078e3cff */
[C---:B------:R-:W-:Y:S04]  /*d4a0*/  HMMA.16816.F32 R28, R24.reuse, R30, R8 ;  /* 0x0000001e181c723c */ /* 0x040fe80000001808 */
[----:B------:R-:W0:Y:S04]  /*d4b0*/  LDSM.16.M88.4 R8, [R60+0x22800] ;  /* 0x022800003c08783b */ /* 0x000e280000000200 */
[C---:B------:R-:W-:Y:S08]  /*d4c0*/  HMMA.16816.F32 R44, R24.reuse, R46, R56 ;  /* 0x0000002e182c723c */ /* 0x040ff00000001838 */
[C---:B------:R-:W-:Y:S08]  /*d4d0*/  HMMA.16816.F32 R4, R24.reuse, R42, R4 ;  /* 0x0000002a1804723c */ /* 0x040ff00000001804 */
[----:B------:R-:W-:Y:S01]  /*d4e0*/  HMMA.16816.F32 R12, R24, R14, R20 ;  /* 0x0000000e180c723c */ /* 0x000fe20000001814 */
[----:B0-----:R-:W-:-:S02]  /*d4f0*/  IMAD.MOV.U32 R2, RZ, RZ, R8 ;  /* 0x000000ffff027224 */ /* 0x001fc400078e0008 */
[----:B------:R-:W-:-:S05]  /*d500*/  IMAD.MOV.U32 R0, RZ, RZ, R9 ;  /* 0x000000ffff007224 */ /* 0x000fca00078e0009 */
[----:B---3--:R-:W-:Y:S11]  /*d510*/  HMMA.16816.F32 R48, R24, R50, R52 ;  /* 0x000000321830723c */ /* 0x008ff60000001834 */
[----:B------:R-:W-:Y:S11]  /*d520*/  @!UPT UIADD3 URZ, URZ, URZ, URZ ;  /* 0x0000003f3f3ff290 */ /* 0x000ff6000fffe03f */
[----:B------:R-:W-:Y:S01]  /*d530*/  @!UPT UIADD3 URZ, URZ, URZ, URZ ;  /* 0x0000003f3f3ff290 */ /* 0x000fe2000fffe03f */
[----:B------:R-:W-:Y:S04]  /*d540*/  STL.64 [R1+0x3d0], R48 ;  /* 0x0003d03001007387 */ /* 0x000fe80000100a00 */
[----:B------:R-:W-:Y:S04]  /*d550*/  STL.64 [R1+0x3d8], R50 ;  /* 0x0003d83201007387 */ /* 0x000fe80000100a00 */
[----:B------:R-:W-:Y:S04]  /*d560*/  STL.64 [R1+0x3c0], R44 ;  /* 0x0003c02c01007387 */ /* 0x000fe80000100a00 */
[----:B------:R-:W-:Y:S04]  /*d570*/  STL.64 [R1+0x3c8], R46 ;  /* 0x0003c82e01007387 */ /* 0x000fe80000100a00 */
[----:B------:R-:W-:Y:S04]  /*d580*/  STL.64 [R1+0x410], R4 ;  /* 0x0004100401007387 */ /* 0x000fe80000100a00 */
[----:B------:R4:W-:Y:S04]  /*d590*/  STL.64 [R1+0x418], R6 ;  /* 0x0004180601007387 */ /* 0x0009e80000100a00 */
[----:B------:R-:W-:Y:S04]  /*d5a0*/  STL.64 [R1+0x400], R28 ;  /* 0x0004001c01007387 */ /* 0x000fe80000100a00 */
[----:B------:R-:W-:Y:S04]  /*d5b0*/  STL.64 [R1+0x408], R30 ;  /* 0x0004081e01007387 */ /* 0x000fe80000100a00 */
[----:B------:R-:W-:Y:S04]  /*d5c0*/  STL.64 [R1+0x3f0], R12 ;  /* 0x0003f00c01007387 */ /* 0x000fe80000100a00 */
[----:B------:R-:W-:Y:S04]  /*d5d0*/  STL.64 [R1+0x3f8], R14 ;  /* 0x0003f80e01007387 */ /* 0x000fe80000100a00 */
[----:B------:R-:W-:Y:S04]  /*d5e0*/  STL.64 [R1+0x1e8], R10 ;  /* 0x0001e80a01007387 */ /* 0x000fe80000100a00 */
[----:B------:R-:W0:Y:S01]  /*d5f0*/  LDSM.16.M88.4 R8, [R60+0x22c00] ;  /* 0x022c00003c08783b */ /* 0x000e220000000200 */
[----:B----4-:R-:W-:Y:S03]  /*d600*/  HMMA.16816.F32 R4, R32, R16, R36 ;  /* 0x000000102004723c */ /* 0x010fe60000001824 */
[----:B------:R-:W-:Y:S04]  /*d610*/  LDSM.16.M88.4 R12, [R60+0x23800] ;  /* 0x023800003c0c783b */ /* 0x000fe80000000200 */
[----:B------:R-:W-:Y:S01]  /*d620*/  LDSM.16.M88.4 R48, [R60+0x23c00] ;  /* 0x023c00003c30783b */ /* 0x000fe20000000200 */
[----:B0-----:R-:W-:Y:S01]  /*d630*/  MOV R20, R8 ;  /* 0x0000000800147202 */ /* 0x001fe20000000f00 */
[----:B------:R-:W-:-:S02]  /*d640*/  IMAD.MOV.U32 R3, RZ, RZ, R9 ;  /* 0x000000ffff037224 */ /* 0x000fc400078e0009 */
[----:B------:R-:W-:Y:S01]  /*d650*/  STL [R1+0x1d8], R10 ;  /* 0x0001d80a01007387 */ /* 0x000fe20000100800 */
[----:B------:R-:W-:-:S03]  /*d660*/  IMAD.MOV.U32 R55, RZ, RZ, R11 ;  /* 0x000000ffff377224 */ /* 0x000fc600078e000b */
[----:B------:R-:W0:Y:S04]  /*d670*/  LDSM.16.M88.4 R8, [R60+0x23000] ;  /* 0x023000003c08783b */ /* 0x000e280000000200 */
[----:B------:R-:W-:Y:S05]  /*d680*/  STL [R1+0x870], R55 ;  /* 0x0008703701007387 */ /* 0x000fea0000100800 */
[----:B------:R-:W-:Y:S01]  /*d690*/  HMMA.16816.F32 R4, R24, R18, R4 ;  /* 0x000000121804723c */ /* 0x000fe20000001804 */
[----:B0-----:R-:W-:Y:S01]  /*d6a0*/  IMAD.MOV.U32 R22, RZ, RZ, R8 ;  /* 0x000000ffff167224 */ /* 0x001fe200078e0008 */
[----:B------:R-:W-:Y:S01]  /*d6b0*/  STL.64 [R1+0x1c8], R10 ;  /* 0x0001c80a01007387 */ /* 0x000fe20000100a00 */
[----:B------:R-:W-:-:S03]  /*d6c0*/  MOV R21, R9 ;  /* 0x0000000900157202 */ /* 0x000fc60000000f00 */
[----:B------:R-:W0:Y:S04]  /*d6d0*/  LDSM.16.M88.4 R8, [R60+0x23400] ;  /* 0x023400003c08783b */ /* 0x000e280000000200 */
[----:B0-----:R-:W-:Y:S04]  /*d6e0*/  STL.64 [R1+0x1b8], R10 ;  /* 0x0001b80a01007387 */ /* 0x001fe80000100a00 */
[----:B------:R-:W-:Y:S04]  /*d6f0*/  STL.64 [R1+0x1a8], R14 ;  /* 0x0001a80e01007387 */ /* 0x000fe80000100a00 */
[----:B------:R-:W-:Y:S05]  /*d700*/  STL.64 [R1+0x838], R12 ;  /* 0x0008380c01007387 */ /* 0x000fea0000100a00 */
[----:B------:R0:W-:Y:S04]  /*d710*/  STL.64 [R1+0x420], R4 ;  /* 0x0004200401007387 */ /* 0x0001e80000100a00 */
[----:B------:R1:W-:Y:S04]  /*d720*/  STL.64 [R1+0x428], R6 ;  /* 0x0004280601007387 */ /* 0x0003e80000100a00 */
[----:B------:R-:W2:Y:S04]  /*d730*/  LDL.LU R36, [R1+0x140] ;  /* 0x0001400001247983 */ /* 0x000ea80000300800 */
[----:B------:R-:W-:Y:S04]  /*d740*/  STL.64 [R1+0x198], R50 ;  /* 0x0001983201007387 */ /* 0x000fe80000100a00 */
[----:B------:R3:W-:Y:S04]  /*d750*/  STL.64 [R1+0x840], R48 ;  /* 0x0008403001007387 */ /* 0x0007e80000100a00 */
[----:B------:R-:W2:Y:S04]  /*d760*/  LDL.LU R37, [R1+0x144] ;  /* 0x0001440001257983 */ /* 0x000ea80000300800 */
[----:B------:R-:W4:Y:S04]  /*d770*/  LDL.LU R38, [R1+0x148] ;  /* 0x0001480001267983 */ /* 0x000f280000300800 */
[----:B------:R-:W4:Y:S04]  /*d780*/  LDL.LU R39, [R1+0x14c] ;  /* 0x00014c0001277983 */ /* 0x000f280000300800 */
[----:B----4-:R-:W-:Y:S04]  /*d790*/  STL.64 [R1+0x850], R38 ;  /* 0x0008502601007387 */ /* 0x010fe80000100a00 */
[----:B--2---:R-:W-:Y:S04]  /*d7a0*/  STL.64 [R1+0x848], R36 ;  /* 0x0008482401007387 */ /* 0x004fe80000100a00 */
[----:B0-----:R-:W2:Y:S04]  /*d7b0*/  LDL.LU R4, [R1+0x230] ;  /* 0x0002300001047983 */ /* 0x001ea80000300800 */
[----:B------:R-:W2:Y:S04]  /*d7c0*/  LDL.LU R5, [R1+0x234] ;  /* 0x0002340001057983 */ /* 0x000ea80000300800 */
[----:B-1----:R-:W4:Y:S04]  /*d7d0*/  LDL.LU R6, [R1+0x238] ;  /* 0x0002380001067983 */ /* 0x002f280000300800 */
[----:B------:R-:W4:Y:S01]  /*d7e0*/  LDL.LU R7, [R1+0x23c] ;  /* 0x00023c0001077983 */ /* 0x000f220000300800 */
[----:B------:R-:W-:-:S02]  /*d7f0*/  IMAD.MOV.U32 R16, RZ, RZ, R8 ;  /* 0x000000ffff107224 */ /* 0x000fc400078e0008 */
[----:B------:R-:W-:Y:S02]  /*d800*/  IMAD.MOV.U32 R17, RZ, RZ, R9 ;  /* 0x000000ffff117224 */ /* 0x000fe400078e0009 */
[----:B------:R-:W0:Y:S01]  /*d810*/  LDSM.16.M88.4 R8, [R60+0x24000] ;  /* 0x024000003c08783b */ /* 0x000e220000000200 */
[----:B---3--:R-:W-:Y:S01]  /*d820*/  MOV R49, R21 ;  /* 0x0000001500317202 */ /* 0x008fe20000000f00 */
[----:B------:R-:W-:Y:S02]  /*d830*/  IMAD.MOV.U32 R48, RZ, RZ, R22 ;  /* 0x000000ffff307224 */ /* 0x000fe400078e0016 */
[----:B----4-:R-:W-:Y:S04]  /*d840*/  STL.64 [R1+0x860], R6 ;  /* 0x0008600601007387 */ /* 0x010fe80000100a00 */
[----:B--2---:R1:W-:Y:S04]  /*d850*/  STL.64 [R1+0x858], R4 ;  /* 0x0008580401007387 */ /* 0x0043e80000100a00 */
[----:B------:R2:W-:Y:S04]  /*d860*/  STL.64 [R1+0x868], R16 ;  /* 0x0008681001007387 */ /* 0x0005e80000100a00 */
[----:B------:R-:W3:Y:S04]  /*d870*/  LDL.LU R12, [R1+0x240] ;  /* 0x00024000010c7983 */ /* 0x000ee80000300800 */
[----:B------:R-:W3:Y:S04]  /*d880*/  LDL.LU R13, [R1+0x244] ;  /* 0x00024400010d7983 */ /* 0x000ee80000300800 */
[----:B------:R-:W3:Y:S04]  /*d890*/  LDL.LU R14, [R1+0x248] ;  /* 0x00024800010e7983 */ /* 0x000ee80000300800 */
[----:B------:R-:W3:Y:S04]  /*d8a0*/  LDL.LU R15, [R1+0x24c] ;  /* 0x00024c00010f7983 */ /* 0x000ee80000300800 */
[----:B------:R-:W4:Y:S04]  /*d8b0*/  LDL.LU R52, [R1+0x280] ;  /* 0x0002800001347983 */ /* 0x000f280000300800 */
[----:B------:R-:W4:Y:S04]  /*d8c0*/  LDL.LU R53, [R1+0x284] ;  /* 0x0002840001357983 */ /* 0x000f280000300800 */
[----:B------:R-:W4:Y:S04]  /*d8d0*/  LDL.LU R54, [R1+0x288] ;  /* 0x0002880001367983 */ /* 0x000f280000300800 */
[----:B------:R-:W4:Y:S01]  /*d8e0*/  LDL.LU R55, [R1+0x28c] ;  /* 0x00028c0001377983 */ /* 0x000f220000300800 */
[----:B-1----:R-:W-:-:S03]  /*d8f0*/  IMAD.MOV.U32 R4, RZ, RZ, R20 ;  /* 0x000000ffff047224 */ /* 0x002fc600078e0014 */
[----:B------:R-:W3:Y:S04]  /*d900*/  LDL.LU R36, [R1+0x250] ;  /* 0x0002500001247983 */ /* 0x000ee80000300800 */
        /* <DEDUP_REMOVED lines=9> */
[----:B0-----:R-:W-:Y:S04]  /*d9a0*/  STL.64 [R1+0x188], R10 ;  /* 0x0001880a01007387 */ /* 0x001fe80000100a00 */
        /* <DEDUP_REMOVED lines=14> */
[----:B------:R-:W-:Y:S04]  /*da90*/  STL.64 [R1+0x830], R26 ;  /* 0x0008301a01007387 */ /* 0x000fe80000100a00 */
[----:B------:R0:W-:Y:S01]  /*daa0*/  STL.64 [R1+0x828], R24 ;  /* 0x0008281801007387 */ /* 0x0001e20000100a00 */
[----:B--2---:R-:W-:Y:S01]  /*dab0*/  IMAD.MOV.U32 R16, RZ, RZ, R2 ;  /* 0x000000ffff107224 */ /* 0x004fe200078e0002 */
[----:B------:R-:W-:-:S02]  /*dac0*/  MOV R17, R0 ;  /* 0x0000000000117202 */ /* 0x000fc40000000f00 */
[----:B0-----:R-:W2:Y:S04]  /*dad0*/  LDL.LU R24, [R1+0x270] ;  /* 0x0002700001187983 */ /* 0x001ea80000300800 */
[----:B------:R-:W2:Y:S04]  /*dae0*/  LDL.LU R25, [R1+0x274] ;  /* 0x0002740001197983 */ /* 0x000ea80000300800 */
[----:B------:R-:W2:Y:S04]  /*daf0*/  LDL.LU R26, [R1+0x278] ;  /* 0x00027800011a7983 */ /* 0x000ea80000300800 */
[----:B------:R-:W2:Y:S01]  /*db00*/  LDL.LU R27, [R1+0x27c] ;  /* 0x00027c00011b7983 */ /* 0x000ea20000300800 */
[C---:B----4-:R-:W-:Y:S03]  /*db10*/  HMMA.16816.F32 R16, R32.reuse, R16, R52 ;  /* 0x000000102010723c */ /* 0x050fe60000001834 */
[----:B------:R-:W4:Y:S11]  /*db20*/  LDL.LU R55, [R1+0x870] ;  /* 0x0008700001377983 */ /* 0x000f360000300800 */
[----:B------:R-:W-:Y:S09]  /*db30*/  @!UPT UIADD3 URZ, URZ, URZ, URZ ;  /* 0x0000003f3f3ff290 */ /* 0x000ff2000fffe03f */
[----:B------:R0:W-:Y:S04]  /*db40*/  STL.64 [R1+0x80], R16 ;  /* 0x0000801001007387 */ /* 0x0001e80000100a00 */
[----:B0-----:R-:W4:Y:S01]  /*db50*/  LDL.LU.64 R16, [R1+0x868] ;  /* 0x0008680001107983 */ /* 0x001f220000300a00 */
[----:B------:R-:W-:Y:S01]  /*db60*/  IMAD.MOV.U32 R5, RZ, RZ, R3 ;  /* 0x000000ffff057224 */ /* 0x000fe200078e0003 */
[----:B---3--:R-:W-:Y:S01]  /*db70*/  HMMA.16816.F32 R48, R32, R48, R36 ;  /* 0x000000302030723c */ /* 0x008fe20000001824 */
[----:B------:R-:W-:Y:S02]  /*db80*/  IMAD.MOV.U32 R54, RZ, RZ, R18 ;  /* 0x000000ffff367224 */ /* 0x000fe400078e0012 */
[----:B------:R-:W-:-:S05]  /*db90*/  IMAD.MOV.U32 R53, RZ, RZ, R19 ;  /* 0x000000ffff357224 */ /* 0x000fca00078e0013 */
[C---:B--2---:R-:W-:Y:S11]  /*dba0*/  HMMA.16816.F32 R4, R32.reuse, R4, R24 ;  /* 0x000000042004723c */ /* 0x044ff60000001818 */
[----:B------:R-:W-:Y:S11]  /*dbb0*/  @!UPT UIADD3 URZ, URZ, URZ, URZ ;  /* 0x0000003f3f3ff290 */ /* 0x000ff6000fffe03f */
[----:B------:R-:W-:Y:S02]  /*dbc0*/  @!UPT UIADD3 URZ, URZ, URZ, URZ ;  /* 0x0000003f3f3ff290 */ /* 0x000fe4000fffe03f */
[----:B------:R-:W-:Y:S01]  /*dbd0*/  IMAD.MOV.U32 R25, RZ, RZ, R6 ;  /* 0x000000ffff197224 */ /* 0x000fe200078e0006 */
[----:B------:R-:W-:Y:S01]  /*dbe0*/  MOV R26, R5 ;  /* 0x00000005001a7202 */ /* 0x000fe20000000f00 */
[----:B------:R-:W-:Y:S02]  /*dbf0*/  IMAD.MOV.U32 R24, RZ, RZ, R7 ;  /* 0x000000ffff187224 */ /* 0x000fe400078e0007 */
[----:B------:R-:W-:Y:S01]  /*dc00*/  IMAD.MOV.U32 R27, RZ, RZ, R4 ;  /* 0x000000ffff1b7224 */ /* 0x000fe200078e0004 */
[----:B------:R-:W2:Y:S04]  /*dc10*/  LDL.LU.64 R6, [R1+0x860] ;  /* 0x0008600001067983 */ /* 0x000ea80000300a00 */
[----:B------:R-:W2:Y:S04]  /*dc20*/  LDL.LU.64 R4, [R1+0x858] ;  /* 0x0008580001047983 */ /* 0x000ea80000300a00 */
[----:B------:R-:W3:Y:S04]  /*dc30*/  LDL.LU.64 R38, [R1+0x850] ;  /* 0x0008500001267983 */ /* 0x000ee80000300a00 */
[----:B------:R-:W3:Y:S04]  /*dc40*/  LDL.LU.64 R36, [R1+0x848] ;  /* 0x0008480001247983 */ /* 0x000ee80000300a00 */
[----:B------:R0:W-:Y:S04]  /*dc50*/  STL.64 [R1+0x60], R48 ;  /* 0x0000603001007387 */ /* 0x0001e80000100a00 */
[----:B------:R-:W-:Y:S04]  /*dc60*/  STL.64 [R1+0x68], R50 ;  /* 0x0000683201007387 */ /* 0x000fe80000100a00 */
[----:B0-----:R-:W2:Y:S01]  /*dc70*/  LDL.LU.64 R48, [R1+0x840] ;  /* 0x0008400001307983 */ /* 0x001ea20000300a00 */
[C---:B----4-:R-:W-:Y:S03]  /*dc80*/  HMMA.16816.F32 R16, R32.reuse, R16, R12 ;  /* 0x000000102010723c */ /* 0x050fe6000000180c */
[----:B------:R-:W2:Y:S11]  /*dc90*/  LDL.LU.64 R12, [R1+0x838] ;  /* 0x00083800010c7983 */ /* 0x000eb60000300a00 */
[----:B------:R-:W-:Y:S09]  /*dca0*/  @!UPT UIADD3 URZ, URZ, URZ, URZ ;  /* 0x0000003f3f3ff290 */ /* 0x000ff2000fffe03f */
[----:B------:R-:W-:Y:S04]  /*dcb0*/  STL.64 [R1+0x50], R16 ;  /* 0x0000501001007387 */ /* 0x000fe80000100a00 */
[----:B------:R2:W-:Y:S02]  /*dcc0*/  STL.64 [R1+0x58], R18 ;  /* 0x0000581201007387 */ /* 0x0005e40000100a00 */
[C---:B--2---:R-:W-:Y:S08]  /*dcd0*/  HMMA.16816.F32 R16, R32.reuse, R12, R4 ;  /* 0x0000000c2010723c */ /* 0x044ff00000001804 */
[C---:B------:R-:W-:Y:S08]  /*dce0*/  HMMA.16816.F32 R12, R32.reuse, R48, R20 ;  /* 0x00000030200c723c */ /* 0x040ff00000001814 */
[C---:B---3--:R-:W-:Y:S01]  /*dcf0*/  HMMA.16816.F32 R4, R32.reuse, R8, R36 ;  /* 0x000000082004723c */ /* 0x048fe20000001824 */
[----:B------:R-:W-:Y:S06]  /*dd00*/  LDSM.16.M88.4 R8, [R60+0x25000] ;  /* 0x025000003c08783b */ /* 0x000fec0000000200 */
[----:B------:R-:W-:Y:S04]  /*dd10*/  STL.64 [R1+0x40], R16 ;  /* 0x0000401001007387 */ /* 0x000fe80000100a00 */
[----:B------:R-:W-:Y:S04]  /*dd20*/  STL.64 [R1+0x48], R18 ;  /* 0x0000481201007387 */ /* 0x000fe80000100a00 */
[----:B------:R-:W2:Y:S04]  /*dd30*/  LDL.LU R48, [R1+0x200] ;  /* 0x0002000001307983 */ /* 0x000ea80000300800 */
[----:B------:R-:W-:Y:S04]  /*dd40*/  STL.64 [R1+0x30], R12 ;  /* 0x0000300c01007387 */ /* 0x000fe80000100a00 */
[----:B------:R-:W-:Y:S04]  /*dd50*/  STL.64 [R1+0x38], R14 ;  /* 0x0000380e01007387 */ /* 0x000fe80000100a00 */
[----:B------:R-:W-:Y:S04]  /*dd60*/  STL.64 [R1+0x20], R4 ;  /* 0x0000200401007387 */ /* 0x000fe80000100a00 */
[----:B------:R-:W-:Y:S04]  /*dd70*/  STL.64 [R1+0x28], R6 ;  /* 0x0000280601007387 */ /* 0x000fe80000100a00 */
[----:B------:R-:W2:Y:S04]  /*dd80*/  LDL.LU R49, [R1+0x204] ;  /* 0x0002040001317983 */ /* 0x000ea80000300800 */
[----:B------:R-:W2:Y:S04]  /*dd90*/  LDL.LU R50, [R1+0x208] ;  /* 0x0002080001327983 */ /* 0x000ea80000300800 */
[----:B------:R-:W2:Y:S04]  /*dda0*/  LDL.LU R51, [R1+0x20c] ;  /* 0x00020c0001337983 */ /* 0x000ea80000300800 */
[----:B------:R-:W3:Y:S04]  /*ddb0*/  LDL.LU R36, [R1+0x110] ;  /* 0x0001100001247983 */ /* 0x000ee80000300800 */
[----:B------:R-:W3:Y:S04]  /*ddc0*/  LDL.LU R37, [R1+0x114] ;  /* 0x0001140001257983 */ /* 0x000ee80000300800 */
[----:B------:R-:W3:Y:S04]  /*ddd0*/  LDL.LU R38, [R1+0x118] ;  /* 0x0001180001267983 */ /* 0x000ee80000300800 */
[----:B------:R-:W3:Y:S04]  /*dde0*/  LDL.LU R39, [R1+0x11c] ;  /* 0x00011c0001277983 */ /* 0x000ee80000300800 */
[----:B------:R-:W0:Y:S04]  /*ddf0*/  LDSM.16.M88.4 R16, [R60+0x24400] ;  /* 0x024400003c10783b */ /* 0x000e280000000200 */
[----:B------:R-:W1:Y:S04]  /*de00*/  LDSM.16.M88.4 R12, [R60+0x24800] ;  /* 0x024800003c0c783b */ /* 0x000e680000000200 */
[----:B------:R-:W4:Y:S04]  /*de10*/  LDSM.16.M88.4 R4, [R60+0x24c00] ;  /* 0x024c00003c04783b */ /* 0x000f280000000200 */
[----:B0-----:R0:W-:Y:S02]  /*de20*/  STL.64 [R1+0x178], R18 ;  /* 0x0001781201007387 */ /* 0x0011e40000100a00 */
[C---:B0-----:R-:W-:Y:S02]  /*de30*/  HMMA.16816.F32 R16, R32.reuse, R16, R28 ;  /* 0x000000102010723c */ /* 0x041fe4000000181c */
[----:B-1----:R0:W-:Y:S06]  /*de40*/  STL.64 [R1+0x168], R14 ;  /* 0x0001680e01007387 */ /* 0x0021ec0000100a00 */
[C---:B0-----:R-:W-:Y:S11]  /*de50*/  HMMA.16816.F32 R12, R32.reuse, R12, R56 ;  /* 0x0000000c200c723c */ /* 0x041ff60000001838 */
[----:B------:R-:W-:Y:S04]  /*de60*/  @!UPT UIADD3 URZ, URZ, URZ, URZ ;  /* 0x0000003f3f3ff290 */ /* 0x000fe8000fffe03f */
[----:B------:R-:W-:Y:S04]  /*de70*/  STL.64 [R1+0x10], R16 ;  /* 0x0000101001007387 */ /* 0x000fe80000100a00 */
[----:B------:R-:W-:Y:S04]  /*de80*/  STL.64 [R1+0x18], R18 ;  /* 0x0000181201007387 */ /* 0x000fe80000100a00 */
[----:B----4-:R0:W-:Y:S02]  /*de90*/  STL.64 [R1+0x158], R6 ;  /* 0x0001580601007387 */ /* 0x0101e40000100a00 */
[C---:B0-----:R-:W-:Y:S02]  /*dea0*/  HMMA.16816.F32 R4, R32.reuse, R4, R44 ;  /* 0x000000042004723c */ /* 0x041fe4000000182c */
[----:B------:R-:W-:Y:S04]  /*deb0*/  STL.64 [R1], R12 ;  /* 0x0000000c01007387 */ /* 0x000fe80000100a00 */
[----:B------:R-:W-:Y:S04]  /*dec0*/  STL.64 [R1+0x8], R14 ;  /* 0x0000080e01007387 */ /* 0x000fe80000100a00 */
[----:B------:R0:W-:Y:S04]  /*ded0*/  STL.64 [R1+0x148], R10 ;  /* 0x0001480a01007387 */ /* 0x0001e80000100a00 */
[----:B------:R-:W1:Y:S01]  /*dee0*/  LDSM.16.M88.4 R12, [R60+0x25400] ;  /* 0x025400003c0c783b */ /* 0x000e620000000200 */
[C---:B0-----:R-:W-:Y:S08]  /*def0*/  HMMA.16816.F32 R8, R32.reuse, R8, R40 ;  /* 0x000000082008723c */ /* 0x041ff00000001828 */
[----:B------:R-:W-:Y:S04]  /*df00*/  STL.64 [R1+0x778], R6 ;  /* 0x0007780601007387 */ /* 0x000fe80000100a00 */
[----:B------:R-:W-:Y:S04]  /*df10*/  STL.64 [R1+0x770], R4 ;  /* 0x0007700401007387 */ /* 0x000fe80000100a00 */
[----:B------:R-:W4:Y:S04]  /*df20*/  LDL.LU R40, [R1+0x100] ;  /* 0x0001000001287983 */ /* 0x000f280000300800 */
[----:B------:R-:W4:Y:S04]  /*df30*/  LDL.LU R41, [R1+0x104] ;  /* 0x0001040001297983 */ /* 0x000f280000300800 */
[----:B------:R-:W4:Y:S04]  /*df40*/  LDL.LU R42, [R1+0x108] ;  /* 0x00010800012a7983 */ /* 0x000f280000300800 */
[----:B------:R-:W4:Y:S04]  /*df50*/  LDL.LU R43, [R1+0x10c] ;  /* 0x00010c00012b7983 */ /* 0x000f280000300800 */
[----:B------:R-:W0:Y:S04]  /*df60*/  LDSM.16.M88.4 R4, [R60+0x25800] ;  /* 0x025800003c04783b */ /* 0x000e280000000200 */
[----:B------:R-:W4:Y:S04]  /*df70*/  LDL.LU R3, [R1+0x490] ;  /* 0x0004900001037983 */ /* 0x000f280000300800 */
[----:B------:R-:W4:Y:S04]  /*df80*/  LDL.LU R0, [R1+0x494] ;  /* 0x0004940001007983 */ /* 0x000f280000300800 */
[----:B------:R-:W4:Y:S04]  /*df90*/  LDL.LU R28, [R1+0x470] ;  /* 0x00047000011c7983 */ /* 0x000f280000300800 */
[----:B------:R-:W4:Y:S04]  /*dfa0*/  LDL.LU R29, [R1+0x478] ;  /* 0x00047800011d7983 */ /* 0x000f280000300800 */
[----:B------:R-:W4:Y:S04]  /*dfb0*/  LDL.LU R44, [R1+0xf0] ;  /* 0x0000f000012c7983 */ /* 0x000f280000300800 */
[----:B------:R-:W4:Y:S04]  /*dfc0*/  LDL.LU R45, [R1+0xf4] ;  /* 0x0000f400012d7983 */ /* 0x000f280000300800 */
[----:B------:R-:W4:Y:S04]  /*dfd0*/  LDL.LU R46, [R1+0xf8] ;  /* 0x0000f800012e7983 */ /* 0x000f280000300800 */
[----:B------:R-:W4:Y:S04]  /*dfe0*/  LDL.LU R47, [R1+0xfc] ;  /* 0x0000fc00012f7983 */ /* 0x000f280000300800 */
[----:B------:R-:W-:Y:S04]  /*dff0*/  STL.64 [R1+0x768], R10 ;  /* 0x0007680a01007387 */ /* 0x000fe80000100a00 */
[----:B------:R-:W-:Y:S04]  /*e000*/  STL.64 [R1+0x760], R8 ;  /* 0x0007600801007387 */ /* 0x000fe80000100a00 */
[----:B-1----:R2:W-:Y:S04]  /*e010*/  STL.64 [R1+0x138], R14 ;  /* 0x0001380e01007387 */ /* 0x0025e80000100a00 */
[----:B0-----:R-:W-:Y:S01]  /*e020*/  STL [R1+0x128], R6 ;  /* 0x0001280601007387 */ /* 0x001fe20000100800 */
[C---:B--2---:R-:W-:Y:S08]  /*e030*/  HMMA.16816.F32 R12, R32.reuse, R12, R48 ;  /* 0x0000000c200c723c */ /* 0x044ff00000001830 */
[----:B---3--:R-:W-:Y:S11]  /*e040*/  HMMA.16816.F32 R16, R32, R4, R36 ;  /* 0x000000042010723c */ /* 0x008ff60000001824 */
[----:B------:R-:W-:Y:S04]  /*e050*/  @!UPT UIADD3 URZ, URZ, URZ, URZ ;  /* 0x0000003f3f3ff290 */ /* 0x000fe8000fffe03f */
[----:B------:R-:W-:Y:S04]  /*e060*/  STL.64 [R1+0x758], R14 ;  /* 0x0007580e01007387 */ /* 0x000fe80000100a00 */
[----:B------:R-:W-:Y:S04]  /*e070*/  STL.64 [R1+0x750], R12 ;  /* 0x0007500c01007387 */ /* 0x000fe80000100a00 */
[----:B------:R0:W-:Y:S04]  /*e080*/  STL.64 [R1+0x748], R18 ;  /* 0x0007481201007387 */ /* 0x0001e80000100a00 */
[----:B------:R-:W2:Y:S04]  /*e090*/  LDL.LU R38, [R1+0x498] ;  /* 0x0004980001267983 */ /* 0x000ea80000300800 */
[----:B------:R-:W3:Y:S04]  /*e0a0*/  LDL.LU R39, [R1+0x474] ;  /* 0x0004740001277983 */ /* 0x000ee80000300800 */
[----:B------:R-:W3:Y:S04]  /*e0b0*/  LDL.LU R8, [R1+0xe0] ;  /* 0x0000e00001087983 */ /* 0x000ee80000300800 */
[----:B------:R-:W3:Y:S04]  /*e0c0*/  LDL.LU R9, [R1+0xe4] ;  /* 0x0000e40001097983 */ /* 0x000ee80000300800 */
[----:B------:R-:W3:Y:S04]  /*e0d0*/  LDL.LU R10, [R1+0xe8] ;  /* 0x0000e800010a7983 */ /* 0x000ee80000300800 */
[----:B------:R-:W3:Y:S04]  /*e0e0*/  LDL.LU R11, [R1+0xec] ;  /* 0x0000ec00010b7983 */ /* 0x000ee80000300800 */
[----:B------:R-:W0:Y:S01]  /*e0f0*/  S2R R2, SR_TID.X ;  /* 0x0000000000027919 */ /* 0x000e220000002100 */
[----:B------:R-:W-:Y:S01]  /*e100*/  IMAD.MOV.U32 R61, RZ, RZ, R7 ;  /* 0x000000ffff3d7224 */ /* 0x000fe200078e0007 */
[----:B0-----:R-:W-:-:S02]  /*e110*/  LOP3.LUT R19, R2, 0x7, RZ, 0xc0, !PT ;  /* 0x0000000702137812 */ /* 0x001fc400078ec0ff */
[----:B------:R-:W-:-:S03]  /*e120*/  SHF.L.U32 R60, R2, 0x1, RZ ;  /* 0x00000001023c7819 */ /* 0x000fc600000006ff */
[----:B------:R-:W-:-:S05]  /*e130*/  IMAD R19, R19, 0x90, RZ ;  /* 0x0000009013137824 */ /* 0x000fca00078e02ff */
[----:B------:R-:W-:-:S04]  /*e140*/  LOP3.LUT R19, R19, 0x30, R60, 0x78, !PT ;  /* 0x0000003013137812 */ /* 0x000fc800078e783c */
[----:B------:R-:W-:-:S05]  /*e150*/  LOP3.LUT R19, R19, 0x40, RZ, 0x3c, !PT ;  /* 0x0000004013137812 */ /* 0x000fca00078e3cff */
[----:B------:R-:W0:Y:S04]  /*e160*/  LDSM.16.M88.4 R4, [R19+0x25c00] ;  /* 0x025c00001304783b */ /* 0x000e280000000200 */
[----:B------:R-:W-:Y:S04]  /*e170*/  STL.64 [R1+0x740], R16 ;  /* 0x0007401001007387 */ /* 0x000fe80000100a00 */
[----:B------:R-:W-:Y:S01]  /*e180*/  LDSM.16.M88.4 R12, [R19+0x26800] ;  /* 0x02680000130c783b */ /* 0x000fe20000000200 */
[----:B0-----:R-:W-:Y:S02]  /*e190*/  IMAD.MOV.U32 R2, RZ, RZ, R6 ;  /* 0x000000ffff027224 */ /* 0x001fe400078e0006 */
[----:B------:R-:W-:Y:S01]  /*e1a0*/  IMAD.MOV.U32 R60, RZ, RZ, R7 ;  /* 0x000000ffff3c7224 */ /* 0x000fe200078e0007 */
[----:B----4-:R-:W-:Y:S01]  /*e1b0*/  HMMA.16816.F32 R20, R32, R4, R40 ;  /* 0x000000042014723c */ /* 0x010fe20000001828 */
[----:B------:R-:W0:Y:S01]  /*e1c0*/  LDSM.16.M88.4 R4, [R19+0x26000] ;  /* 0x026000001304783b */ /* 0x000e220000000200 */
[----:B------:R-:W-:-:S02]  /*e1d0*/  FADD R36, R0, R3 ;  /* 0x0000000300247221 */ /* 0x000fc40000000000 */
[----:B------:R-:W-:Y:S11]  /*e1e0*/  FADD R3, R29, R28 ;  /* 0x0000001c1d037221 */ /* 0x000ff60000000000 */
[----:B------:R-:W-:Y:S08]  /*e1f0*/  @!UPT UIADD3 URZ, URZ, URZ, URZ ;  /* 0x0000003f3f3ff290 */ /* 0x000ff0000fffe03f */
[----:B------:R-:W-:Y:S04]  /*e200*/  STL.64 [R1+0x738], R22 ;  /* 0x0007381601007387 */ /* 0x000fe80000100a00 */
[----:B------:R-:W-:Y:S04]  /*e210*/  STL.64 [R1+0x730], R20 ;  /* 0x0007301401007387 */ /* 0x000fe80000100a00 */
[----:B------:R-:W4:Y:S04]  /*e220*/  LDL.LU R42, [R1+0x49c] ;  /* 0x00049c00012a7983 */ /* 0x000f280000300800 */
[----:B------:R-:W4:Y:S04]  /*e230*/  LDL.LU R43, [R1+0x47c] ;  /* 0x00047c00012b7983 */ /* 0x000f280000300800 */
[----:B0-----:R-:W-:Y:S01]  /*e240*/  STL.64 [R1+0x108], R6 ;  /* 0x0001080601007387 */ /* 0x001fe20000100a00 */
[----:B------:R-:W-:Y:S03]  /*e250*/  HMMA.16816.F32 R28, R32, R4, R44 ;  /* 0x00000004201c723c */ /* 0x000fe6000000182c */
        /* <DEDUP_REMOVED lines=10> */
[----:B------:R1:W-:Y:S01]  /*e300*/  STL.64 [R1+0x720], R28 ;  /* 0x0007201c01007387 */ /* 0x0003e20000100a00 */
[----:B0-----:R-:W-:Y:S01]  /*e310*/  IMAD.MOV.U32 R20, RZ, RZ, R6 ;  /* 0x000000ffff147224 */ /* 0x001fe200078e0006 */
[----:B------:R-:W-:-:S02]  /*e320*/  MOV R17, R7 ;  /* 0x0000000700117202 */ /* 0x000fc40000000f00 */
[----:B-1----:R-:W4:Y:S04]  /*e330*/  LDL.LU R28, [R1+0xc0] ;  /* 0x0000c000011c7983 */ /* 0x002f280000300800 */
[----:B------:R-:W4:Y:S04]  /*e340*/  LDL.LU R29, [R1+0xc4] ;  /* 0x0000c400011d7983 */ /* 0x000f280000300800 */
[----:B------:R-:W4:Y:S04]  /*e350*/  LDL.LU R30, [R1+0xc8] ;  /* 0x0000c800011e7983 */ /* 0x000f280000300800 */
[----:B------:R-:W4:Y:S04]  /*e360*/  LDL.LU R31, [R1+0xcc] ;  /* 0x0000cc00011f7983 */ /* 0x000f280000300800 */
[----:B------:R-:W4:Y:S04]  /*e370*/  LDL.LU R6, [R1+0x4a8] ;  /* 0x0004a80001067983 */ /* 0x000f280000300800 */
[----:B------:R-:W4:Y:S01]  /*e380*/  LDL.LU R7, [R1+0x488] ;  /* 0x0004880001077983 */ /* 0x000f220000300800 */
[----:B--2---:R-:W-:-:S02]  /*e390*/  FADD R40, R38, R36 ;  /* 0x0000002426287221 */ /* 0x004fc40000000000 */
[----:B---3--:R-:W-:Y:S02]  /*e3a0*/  FADD R3, R39, R3 ;  /* 0x0000000327037221 */ /* 0x008fe40000000000 */
[----:B------:R-:W-:Y:S11]  /*e3b0*/  HMMA.16816.F32 R36, R32, R4, R8 ;  /* 0x000000042024723c */ /* 0x000ff60000001808 */
[----:B------:R-:W-:Y:S11]  /*e3c0*/  @!UPT UIADD3 URZ, URZ, URZ, URZ ;  /* 0x0000003f3f3ff290 */ /* 0x000ff6000fffe03f */
        /* <DEDUP_REMOVED lines=9> */
[----:B----4-:R-:W-:Y:S02]  /*e460*/  FADD R44, R42, R40 ;  /* 0x000000282a2c7221 */ /* 0x010fe40000000000 */
[----:B------:R-:W-:Y:S02]  /*e470*/  FADD R3, R43, R3 ;  /* 0x000000032b037221 */ /* 0x000fe40000000000 */
[----:B------:R-:W-:Y:S02]  /*e480*/  FADD R48, R47, R44 ;  /* 0x0000002c2f307221 */ /* 0x000fe40000000000 */
[----:B------:R-:W-:Y:S02]  /*e490*/  FADD R3, R0, R3 ;  /* 0x0000000300037221 */ /* 0x000fe40000000000 */
[----:B------:R-:W-:-:S02]  /*e4a0*/  FADD R52, R50, R48 ;  /* 0x0000003032347221 */ /* 0x000fc40000000000 */
[----:B------:R-:W-:Y:S01]  /*e4b0*/  FADD R3, R51, R3 ;  /* 0x0000000333037221 */ /* 0x000fe20000000000 */
[C---:B--2---:R-:W-:Y:S01]  /*e4c0*/  HMMA.16816.F32 R40, R32.reuse, R12, R36 ;  /* 0x0000000c2028723c */ /* 0x044fe20000001824 */
[----:B------:R-:W0:Y:S07]  /*e4d0*/  LDSM.16.M88.4 R12, [R19+0x26c00] ;  /* 0x026c0000130c783b */ /* 0x000e2e0000000200 */
[C---:B0-----:R-:W-:Y:S01]  /*e4e0*/  HMMA.16816.F32 R44, R32.reuse, R12, R28 ;  /* 0x0000000c202c723c */ /* 0x041fe2000000181c */
[----:B------:R-:W0:Y:S11]  /*e4f0*/  LDSM.16.M88.4 R28, [R19+0x27000] ;  /* 0x02700000131c783b */ /* 0x000e360000000200 */
[----:B------:R-:W-:Y:S03]  /*e500*/  @!UPT UIADD3 URZ, URZ, URZ, URZ ;  /* 0x0000003f3f3ff290 */ /* 0x000fe6000fffe03f */
[----:B------:R-:W-:Y:S04]  /*e510*/  STL.64 [R1+0x708], R42 ;  /* 0x0007082a01007387 */ /* 0x000fe80000100a00 */
[----:B------:R-:W-:Y:S04]  /*e520*/  STL.64 [R1+0x700], R40 ;  /* 0x0007002801007387 */ /* 0x000fe80000100a00 */
[----:B------:R-:W-:Y:S04]  /*e530*/  STL [R1+0xd8], R14 ;  /* 0x0000d80e01007387 */ /* 0x000fe80000100800 */
[----:B------:R1:W-:Y:S04]  /*e540*/  STL.64 [R1+0x6f0], R46 ;  /* 0x0006f02e01007387 */ /* 0x0003e80000100a00 */
[----:B------:R-:W-:Y:S01]  /*e550*/  STL.64 [R1+0x6e8], R44 ;  /* 0x0006e82c01007387 */ /* 0x000fe20000100a00 */
[----:B0-----:R-:W-:Y:S03]  /*e560*/  HMMA.16816.F32 R48, R32, R28, R56 ;  /* 0x0000001c2030723c */ /* 0x001fe60000001838 */
[----:B------:R-:W2:Y:S04]  /*e570*/  LDL.LU R56, [R1+0xa0] ;  /* 0x0000a00001387983 */ /* 0x000ea80000300800 */
[----:B------:R-:W2:Y:S04]  /*e580*/  LDL.LU R57, [R1+0xa4] ;  /* 0x0000a40001397983 */ /* 0x000ea80000300800 */
[----:B------:R-:W2:Y:S04]  /*e590*/  LDL.LU R58, [R1+0xa8] ;  /* 0x0000a800013a7983 */ /* 0x000ea80000300800 */
[----:B------:R-:W2:Y:S01]  /*e5a0*/  LDL.LU R59, [R1+0xac] ;  /* 0x0000ac00013b7983 */ /* 0x000ea20000300800 */
[----:B-1----:R-:W-:-:S07]  /*e5b0*/  IMAD.MOV.U32 R47, RZ, RZ, R55 ;  /* 0x000000ffff2f7224 */ /* 0x002fce00078e0037 */
[----:B------:R0:W-:Y:S04]  /*e5c0*/  STL.64 [R1+0x788], R50 ;  /* 0x0007883201007387 */ /* 0x0001e80000100a00 */
[----:B------:R1:W-:Y:S04]  /*e5d0*/  STL.64 [R1+0x780], R48 ;  /* 0x0007803001007387 */ /* 0x0003e80000100a00 */
[----:B------:R-:W3:Y:S04]  /*e5e0*/  LDL.LU R46, [R1+0x1d8] ;  /* 0x0001d800012e7983 */ /* 0x000ee80000300800 */
[----:B------:R-:W4:Y:S01]  /*e5f0*/  LDL.LU R55, [R1+0x4ac] ;  /* 0x0004ac0001377983 */ /* 0x000f220000300800 */
[----:B------:R-:W-:Y:S01]  /*e600*/  MOV R13, R30 ;  /* 0x0000001e000d7202 */ /* 0x000fe20000000f00 */
[----:B------:R-:W-:-:S02]  /*e610*/  IMAD.MOV.U32 R12, RZ, RZ, R31 ;  /* 0x000000ffff0c7224 */ /* 0x000fc400078e001f */
[----:B------:R-:W1:Y:S01]  /*e620*/  LDSM.16.M88.4 R28, [R19+0x27400] ;  /* 0x02740000131c783b */ /* 0x000e620000000200 */
[----:B0-----:R-:W-:-:S03]  /*e630*/  MOV R51, R24 ;  /* 0x0000001800337202 */ /* 0x001fc60000000f00 */
[----:B------:R-:W3:Y:S01]  /*e640*/  LDL.LU R23, [R1+0x48c] ;  /* 0x00048c0001177983 */ /* 0x000ee20000300800 */
[----:B------:R-:W-:-:S03]  /*e650*/  IMAD.MOV.U32 R50, RZ, RZ, R25 ;  /* 0x000000ffff327224 */ /* 0x000fc600078e0019 */
[----:B------:R-:W3:Y:S01]  /*e660*/  LDL.LU R14, [R1+0x2e4] ;  /* 0x0002e400010e7983 */ /* 0x000ee20000300800 */
[----:B-1----:R-:W-:-:S03]  /*e670*/  IMAD.MOV.U32 R49, RZ, RZ, R26 ;  /* 0x000000ffff317224 */ /* 0x002fc600078e001a */
[----:B------:R-:W3:Y:S01]  /*e680*/  LDL.LU R8, [R1+0x2d8] ;  /* 0x0002d80001087983 */ /* 0x000ee20000300800 */
[----:B------:R-:W-:-:S03]  /*e690*/  MOV R48, R27 ;  /* 0x0000001b00307202 */ /* 0x000fc60000000f00 */
[----:B------:R-:W3:Y:S01]  /*e6a0*/  LDL.LU R24, [R1+0x1f0] ;  /* 0x0001f00001187983 */ /* 0x000ee20000300800 */
[----:B------:R-:W-:-:S03]  /*e6b0*/  IMAD.MOV.U32 R0, RZ, RZ, R15 ;  /* 0x000000ffff007224 */ /* 0x000fc600078e000f */
[----:B------:R-:W3:Y:S04]  /*e6c0*/  LDL.LU R25, [R1+0x1f4] ;  /* 0x0001f40001197983 */ /* 0x000ee80000300800 */
[----:B------:R-:W3:Y:S04]  /*e6d0*/  LDL.LU R26, [R1+0x1f8] ;  /* 0x0001f800011a7983 */ /* 0x000ee80000300800 */
[----:B------:R-:W3:Y:S04]  /*e6e0*/  LDL.LU R27, [R1+0x1fc] ;  /* 0x0001fc00011b7983 */ /* 0x000ee80000300800 */
[----:B------:R-:W3:Y:S01]  /*e6f0*/  LDL.LU R15, [R1+0x2ec] ;  /* 0x0002ec00010f7983 */ /* 0x000ee20000300800 */
[----:B------:R-:W-:-:S03]  /*e700*/  FADD R52, R6, R52 ;  /* 0x0000003406347221 */ /* 0x000fc60000000000 */
[----:B------:R-:W3:Y:S01]  /*e710*/  LDL.LU R10, [R1+0x2dc] ;  /* 0x0002dc00010a7983 */ /* 0x000ee20000300800 */
[----:B------:R-:W-:-:S03]  /*e720*/  FADD R3, R7, R3 ;  /* 0x0000000307037221 */ /* 0x000fc60000000000 */
[----:B------:R-:W3:Y:S01]  /*e730*/  LDL.LU R4, [R1+0x2e8] ;  /* 0x0002e80001047983 */ /* 0x000ee20000300800 */
[----:B------:R-:W-:Y:S02]  /*e740*/  IMAD.MOV.U32 R41, RZ, RZ, R30 ;  /* 0x000000ffff297224 */ /* 0x000fe400078e001e */
[----:B------:R-:W-:Y:S01]  /*e750*/  IMAD.MOV.U32 R40, RZ, RZ, R31 ;  /* 0x000000ffff287224 */ /* 0x000fe200078e001f */
[----:B------:R-:W3:Y:S04]  /*e760*/  LDL.LU R11, [R1+0x2d0] ;  /* 0x0002d000010b7983 */ /* 0x000ee80000300800 */
[----:B------:R-:W3:Y:S04]  /*e770*/  LDL.LU R5, [R1+0x2e0] ;  /* 0x0002e00001057983 */ /* 0x000ee80000300800 */
[----:B------:R-:W3:Y:S04]  /*e780*/  LDL.LU R6, [R1+0x2d4] ;  /* 0x0002d40001067983 */ /* 0x000ee80000300800 */
[----:B------:R-:W3:Y:S04]  /*e790*/  LDL.LU R7, [R1+0x2c4] ;  /* 0x0002c40001077983 */ /* 0x000ee80000300800 */
[----:B------:R-:W-:Y:S04]  /*e7a0*/  STL.64 [R1+0x810], R40 ;  /* 0x0008102801007387 */ /* 0x000fe80000100a00 */
[----:B------:R-:W3:Y:S04]  /*e7b0*/  LDL.LU R42, [R1+0x1e8] ;  /* 0x0001e800012a7983 */ /* 0x000ee80000300800 */
[----:B------:R-:W3:Y:S01]  /*e7c0*/  LDL.LU R43, [R1+0x1ec] ;  /* 0x0001ec00012b7983 */ /* 0x000ee20000300800 */
[----:B--2---:R-:W-:Y:S03]  /*e7d0*/  HMMA.16816.F32 R56, R32, R28, R56 ;  /* 0x0000001c2038723c */ /* 0x004fe60000001838 */
[----:B------:R-:W0:Y:S11]  /*e7e0*/  LDSM.16.M88.4 R28, [R19+0x27800] ;  /* 0x02780000131c783b */ /* 0x000e360000000200 */
[----:B------:R-:W-:Y:S09]  /*e7f0*/  @!UPT UIADD3 URZ, URZ, URZ, URZ ;  /* 0x0000003f3f3ff290 */ /* 0x000ff2000fffe03f */
[----:B------:R1:W-:Y:S01]  /*e800*/  STL.64 [R1+0x798], R58 ;  /* 0x0007983a01007387 */ /* 0x0003e20000100a00 */
[----:B----4-:R-:W-:-:S03]  /*e810*/  FADD R18, R55, R52 ;  /* 0x0000003437127221 */ /* 0x010fc60000000000 */
[----:B------:R2:W-:Y:S01]  /*e820*/  STL.64 [R1+0x790], R56 ;  /* 0x0007903801007387 */ /* 0x0005e20000100a00 */
[----:B-1----:R-:W-:Y:S01]  /*e830*/  IMAD.MOV.U32 R59, RZ, RZ, R53 ;  /* 0x000000ffff3b7224 */ /* 0x002fe200078e0035 */
[----:B------:R-:W-:Y:S02]  /*e840*/  MOV R58, R54 ;  /* 0x00000036003a7202 */ /* 0x000fe40000000f00 */
[----:B--2---:R-:W2:Y:S04]  /*e850*/  LDL.LU R56, [R1+0x80] ;  /* 0x0000800001387983 */ /* 0x004ea80000300800 */
[----:B------:R-:W2:Y:S04]  /*e860*/  LDL.LU R57, [R1+0x84] ;  /* 0x0000840001397983 */ /* 0x000ea80000300800 */
[----:B------:R-:W0:Y:S04]  /*e870*/  LDL.LU R52, [R1+0x90] ;  /* 0x0000900001347983 */ /* 0x000e280000300800 */
[----:B------:R-:W0:Y:S04]  /*e880*/  LDL.LU R53, [R1+0x94] ;  /* 0x0000940001357983 */ /* 0x000e280000300800 */
[----:B------:R-:W0:Y:S04]  /*e890*/  LDL.LU R54, [R1+0x98] ;  /* 0x0000980001367983 */ /* 0x000e280000300800 */
[----:B------:R-:W0:Y:S02]  /*e8a0*/  LDL.LU R55, [R1+0x9c] ;  /* 0x00009c0001377983 */ /* 0x000e240000300800 */
[C---:B0-----:R-:W-:Y:S11]  /*e8b0*/  HMMA.16816.F32 R52, R32.reuse, R28, R52 ;  /* 0x0000001c2034723c */ /* 0x041ff60000001834 */
[----:B------:R-:W-:Y:S11]  /*e8c0*/  @!UPT UIADD3 URZ, URZ, URZ, URZ ;  /* 0x0000003f3f3ff290 */ /* 0x000ff6000fffe03f */
[----:B------:R-:W-:Y:S01]  /*e8d0*/  @!UPT UIADD3 URZ, URZ, URZ, URZ ;  /* 0x0000003f3f3ff290 */ /* 0x000fe2000fffe03f */
[----:B------:R-:W-:Y:S04]  /*e8e0*/  STL.64 [R1+0x7a8], R54 ;  /* 0x0007a83601007387 */ /* 0x000fe80000100a00 */
[----:B------:R-:W-:Y:S04]  /*e8f0*/  STL.64 [R1+0x7a0], R52 ;  /* 0x0007a03401007387 */ /* 0x000fe80000100a00 */
[----:B------:R-:W3:Y:S02]  /*e900*/  LDSM.16.M88.4 R52, [R19+0x27c00] ;  /* 0x027c00001334783b */ /* 0x000ee40000000200 */
[----:B---3--:R-:W-:Y:S02]  /*e910*/  HMMA.16816.F32 R32, R32, R52, R24 ;  /* 0x000000342020723c */ /* 0x008fe40000001818 */
[----:B------:R-:W2:Y:S04]  /*e920*/  LDL.LU.64 R26, [R1+0x830] ;  /* 0x00083000011a7983 */ /* 0x000ea80000300a00 */
[----:B------:R-:W2:Y:S11]  /*e930*/  LDL.LU.64 R24, [R1+0x828] ;  /* 0x0008280001187983 */ /* 0x000eb60000300a00 */
[----:B------:R-:W-:Y:S06]  /*e940*/  @!UPT UIADD3 URZ, URZ, URZ, URZ ;  /* 0x0000003f3f3ff290 */ /* 0x000fec000fffe03f */
[----:B------:R-:W-:Y:S04]  /*e950*/  STL.64 [R1+0x7b8], R34 ;  /* 0x0007b82201007387 */ /* 0x000fe80000100a00 */
[----:B------:R2:W-:Y:S01]  /*e960*/  STL.64 [R1+0x7b0], R32 ;  /* 0x0007b02001007387 */ /* 0x0005e20000100a00 */
[----:B------:R-:W-:Y:S02]  /*e970*/  FADD R3, R23, R3 ;  /* 0x0000000317037221 */ /* 0x000fe40000000000 */
[----:B------:R-:W-:Y:S02]  /*e980*/  FADD R14, R14, R18 ;  /* 0x000000120e0e7221 */ /* 0x000fe40000000000 */
[----:B------:R-:W-:Y:S02]  /*e990*/  FADD R8, R8, R3 ;  /* 0x0000000308087221 */ /* 0x000fe40000000000 */
[----:B------:R-:W-:-:S02]  /*e9a0*/  FADD R3, R15, R14 ;  /* 0x0000000e0f037221 */ /* 0x000fc40000000000 */
[----:B------:R-:W-:Y:S02]  /*e9b0*/  FADD R8, R10, R8 ;  /* 0x000000080a087221 */ /* 0x000fe40000000000 */
[----:B------:R-:W-:Y:S02]  /*e9c0*/  FADD R4, R4, R3 ;  /* 0x0000000304047221 */ /* 0x000fe40000000000 */
[----:B------:R-:W-:Y:S02]  /*e9d0*/  FADD R3, R11, R8 ;  /* 0x000000080b037221 */ /* 0x000fe40000000000 */
[----:B------:R-:W-:Y:S02]  /*e9e0*/  FADD R4, R5, R4 ;  /* 0x0000000405047221 */ /* 0x000fe40000000000 */
[----:B------:R-:W-:Y:S02]  /*e9f0*/  FADD R3, R6, R3 ;  /* 0x0000000306037221 */ /* 0x000fe40000000000 */
[----:B------:R-:W-:Y:S01]  /*ea00*/  FADD R22, R7, R4 ;  /* 0x0000000407167221 */ /* 0x000fe20000000000 */
[C---:B--2---:R-:W-:Y:S11]  /*ea10*/  HMMA.16816.F32 R32, R24.reuse, R42, R56 ;  /* 0x0000002a1820723c */ /* 0x044ff60000001838 */
[----:B------:R-:W-:Y:S11]  /*ea20*/  @!UPT UIADD3 URZ, URZ, URZ, URZ ;  /* 0x0000003f3f3ff290 */ /* 0x000ff6000fffe03f */
[----:B------:R-:W-:Y:S01]  /*ea30*/  @!UPT UIADD3 URZ, URZ, URZ, URZ ;  /* 0x0000003f3f3ff290 */ /* 0x000fe2000fffe03f */
[----:B------:R-:W-:Y:S04]  /*ea40*/  STL.64 [R1+0x220], R32 ;  /* 0x0002202001007387 */ /* 0x000fe80000100a00 */
[----:B------:R0:W-:Y:S04]  /*ea50*/  STL.64 [R1+0x228], R34 ;  /* 0x0002282201007387 */ /* 0x0001e80000100a00 */
[----:B------:R-:W2:Y:S01]  /*ea60*/  LDL.LU R6, [R1+0x168] ;  /* 0x0001680001067983 */ /* 0x000ea20000300800 */
[C---:B0-----:R-:W-:Y:S11]  /*ea70*/  HMMA.16816.F32 R32, R24.reuse, R46, R48 ;  /* 0x0000002e1820723c */ /* 0x041ff60000001830 */
[----:B------:R-:W-:Y:S11]  /*ea80*/  @!UPT UIADD3 URZ, URZ, URZ, URZ ;  /* 0x0000003f3f3ff290 */ /* 0x000ff6000fffe03f */
[----:B------:R-:W-:Y:S01]  /*ea90*/  @!UPT UIADD3 URZ, URZ, URZ, URZ ;  /* 0x0000003f3f3ff290 */ /* 0x000fe2000fffe03f */
[----:B------:R-:W-:Y:S04]  /*eaa0*/  STL.64 [R1+0x1e0], R32 ;  /* 0x0001e02001007387 */ /* 0x000fe80000100a00 */
[----:B------:R0:W-:Y:S04]  /*eab0*/  STL.64 [R1+0x1e8], R34 ;  /* 0x0001e82201007387 */ /* 0x0001e80000100a00 */
[----:B------:R-:W2:Y:S04]  /*eac0*/  LDL.LU R7, [R1+0x16c] ;  /* 0x00016c0001077983 */ /* 0x000ea80000300800 */
[----:B--2---:R1:W-:Y:S04]  /*ead0*/  STL.64 [R1+0x7c0], R6 ;  /* 0x0007c00601007387 */ /* 0x0043e80000100a00 */
[----:B------:R-:W2:Y:S04]  /*eae0*/  LDL.LU R48, [R1] ;  /* 0x0000000001307983 */ /* 0x000ea80000300800 */
[----:B------:R-:W2:Y:S04]  /*eaf0*/  LDL.LU R49, [R1+0x4] ;  /* 0x0000040001317983 */ /* 0x000ea80000300800 */
[----:B------:R-:W3:Y:S04]  /*eb00*/  LDL.LU R50, [R1+0x8] ;  /* 0x0000080001327983 */ /* 0x000ee80000300800 */
[----:B------:R-:W3:Y:S04]  /*eb10*/  LDL.LU R51, [R1+0xc] ;  /* 0x00000c0001337983 */ /* 0x000ee80000300800 */
[----:B---3--:R3:W-:Y:S04]  /*eb20*/  STL.64 [R1+0x7d0], R50 ;  /* 0x0007d03201007387 */ /* 0x0087e80000100a00 */
[----:B--2---:R-:W-:Y:S04]  /*eb30*/  STL.64 [R1+0x7c8], R48 ;  /* 0x0007c83001007387 */ /* 0x004fe80000100a00 */
[----:B------:R-:W2:Y:S04]  /*eb40*/  LDL.LU R58, [R1+0x178] ;  /* 0x00017800013a7983 */ /* 0x000ea80000300800 */
[----:B------:R-:W2:Y:S04]  /*eb50*/  LDL.LU R59, [R1+0x17c] ;  /* 0x00017c00013b7983 */ /* 0x000ea80000300800 */
[----:B--2---:R2:W-:Y:S04]  /*eb60*/  STL.64 [R1+0x7d8], R58 ;  /* 0x0007d83a01007387 */ /* 0x0045e80000100a00 */
[----:B0-----:R-:W4:Y:S04]  /*eb70*/  LDL.LU R34, [R1+0x188] ;  /* 0x0001880001227983 */ /* 0x001f280000300800 */
[----:B------:R-:W4:Y:S04]  /*eb80*/  LDL.LU R35, [R1+0x18c] ;  /* 0x00018c0001237983 */ /* 0x000f280000300800 */
[----:B----4-:R0:W-:Y:S04]  /*eb90*/  STL.64 [R1+0x7e0], R34 ;  /* 0x0007e02201007387 */ /* 0x0101e80000100a00 */
[----:B------:R-:W4:Y:S04]  /*eba0*/  LDL.LU R4, [R1+0x20] ;  /* 0x0000200001047983 */ /* 0x000f280000300800 */
[----:B------:R-:W4:Y:S04]  /*ebb0*/  LDL.LU R5, [R1+0x24] ;  /* 0x0000240001057983 */ /* 0x000f280000300800 */
[----:B-1----:R-:W2:Y:S04]  /*ebc0*/  LDL.LU R6, [R1+0x28] ;  /* 0x0000280001067983 */ /* 0x002ea80000300800 */
[----:B------:R-:W2:Y:S04]  /*ebd0*/  LDL.LU R7, [R1+0x2c] ;  /* 0x00002c0001077983 */ /* 0x000ea80000300800 */
[----:B--2---:R-:W-:Y:S04]  /*ebe0*/  STL.64 [R1+0x7f0], R6 ;  /* 0x0007f00601007387 */ /* 0x004fe80000100a00 */
[----:B----4-:R-:W-:Y:S04]  /*ebf0*/  STL.64 [R1+0x7e8], R4 ;  /* 0x0007e80401007387 */ /* 0x010fe80000100a00 */
[----:B---3--:R-:W2:Y:S04]  /*ec00*/  LDL.LU R50, [R1+0x198] ;  /* 0x0001980001327983 */ /* 0x008ea80000300800 */
[----:B------:R-:W2:Y:S04]  /*ec10*/  LDL.LU R51, [R1+0x19c] ;  /* 0x00019c0001337983 */ /* 0x000ea80000300800 */
[----:B------:R-:W3:Y:S04]  /*ec20*/  LDL.LU R15, [R1+0x2b4] ;  /* 0x0002b400010f7983 */ /* 0x000ee80000300800 */
[----:B--2---:R1:W-:Y:S04]  /*ec30*/  STL.64 [R1+0x7f8], R50 ;  /* 0x0007f83201007387 */ /* 0x0043e80000100a00 */
[----:B------:R-:W2:Y:S04]  /*ec40*/  LDL.LU R56, [R1+0x30] ;  /* 0x0000300001387983 */ /* 0x000ea80000300800 */
[----:B------:R-:W2:Y:S04]  /*ec50*/  LDL.LU R57, [R1+0x34] ;  /* 0x0000340001397983 */ /* 0x000ea80000300800 */
[----:B------:R-:W4:Y:S04]  /*ec60*/  LDL.LU R58, [R1+0x38] ;  /* 0x00003800013a7983 */ /* 0x000f280000300800 */
[----:B------:R-:W4:Y:S04]  /*ec70*/  LDL.LU R59, [R1+0x3c] ;  /* 0x00003c00013b7983 */ /* 0x000f280000300800 */
[----:B------:R-:W2:Y:S04]  /*ec80*/  LDL.LU R46, [R1+0x1c8] ;  /* 0x0001c800012e7983 */ /* 0x000ea80000300800 */
[----:B------:R-:W3:Y:S04]  /*ec90*/  LDL.LU R47, [R1+0x1cc] ;  /* 0x0001cc00012f7983 */ /* 0x000ee80000300800 */
[----:B------:R-:W3:Y:S04]  /*eca0*/  LDL.LU R23, [R1+0x2c0] ;  /* 0x0002c00001177983 */ /* 0x000ee80000300800 */
[----:B------:R-:W3:Y:S04]  /*ecb0*/  LDL.LU R8, [R1+0x2b0] ;  /* 0x0002b00001087983 */ /* 0x000ee80000300800 */
[----:B------:R-:W3:Y:S04]  /*ecc0*/  LDL.LU R40, [R1+0x60] ;  /* 0x0000600001287983 */ /* 0x000ee80000300800 */
[----:B------:R-:W3:Y:S04]  /*ecd0*/  LDL.LU R41, [R1+0x64] ;  /* 0x0000640001297983 */ /* 0x000ee80000300800 */
[----:B------:R-:W3:Y:S04]  /*ece0*/  LDL.LU R42, [R1+0x68] ;  /* 0x00006800012a7983 */ /* 0x000ee80000300800 */
[----:B------:R-:W3:Y:S04]  /*ecf0*/  LDL.LU R43, [R1+0x6c] ;  /* 0x00006c00012b7983 */ /* 0x000ee80000300800 */
[----:B----4-:R-:W-:Y:S04]  /*ed00*/  STL.64 [R1+0x808], R58 ;  /* 0x0008083a01007387 */ /* 0x010fe80000100a00 */
[----:B--2---:R2:W-:Y:S04]  /*ed10*/  STL.64 [R1+0x800], R56 ;  /* 0x0008003801007387 */ /* 0x0045e80000100a00 */
[----:B0-----:R-:W4:Y:S04]  /*ed20*/  LDL.LU R34, [R1+0x1a8] ;  /* 0x0001a80001227983 */ /* 0x001f280000300800 */
[----:B------:R-:W4:Y:S04]  /*ed30*/  LDL.LU R35, [R1+0x1ac] ;  /* 0x0001ac0001237983 */ /* 0x000f280000300800 */
[----:B------:R-:W4:Y:S04]  /*ed40*/  LDL.LU R21, [R1+0x2cc] ;  /* 0x0002cc0001157983 */ /* 0x000f280000300800 */
[----:B-1----:R-:W4:Y:S04]  /*ed50*/  LDL.LU R50, [R1+0x1b8] ;  /* 0x0001b80001327983 */ /* 0x002f280000300800 */
[----:B------:R-:W4:Y:S04]  /*ed60*/  LDL.LU R51, [R1+0x1bc] ;  /* 0x0001bc0001337983 */ /* 0x000f280000300800 */
[----:B--2---:R-:W4:Y:S04]  /*ed70*/  LDL.LU R56, [R1+0x50] ;  /* 0x0000500001387983 */ /* 0x004f280000300800 */
[----:B------:R-:W4:Y:S04]  /*ed80*/  LDL.LU R57, [R1+0x54] ;  /* 0x0000540001397983 */ /* 0x000f280000300800 */
[----:B------:R-:W4:Y:S04]  /*ed90*/  LDL.LU R58, [R1+0x58] ;  /* 0x00005800013a7983 */ /* 0x000f280000300800 */
[----:B------:R-:W4:Y:S04]  /*eda0*/  LDL.LU R59, [R1+0x5c] ;  /* 0x00005c00013b7983 */ /* 0x000f280000300800 */
[----:B------:R-:W2:Y:S04]  /*edb0*/  LDL.LU R4, [R1+0x40] ;  /* 0x0000400001047983 */ /* 0x000ea80000300800 */
[----:B------:R-:W2:Y:S04]  /*edc0*/  LDL.LU R5, [R1+0x44] ;  /* 0x0000440001057983 */ /* 0x000ea80000300800 */
[----:B------:R-:W2:Y:S04]  /*edd0*/  LDL.LU R6, [R1+0x48] ;  /* 0x0000480001067983 */ /* 0x000ea80000300800 */
[----:B------:R-:W2:Y:S01]  /*ede0*/  LDL.LU R7, [R1+0x4c] ;  /* 0x00004c0001077983 */ /* 0x000ea20000300800 */
[----:B---3--:R-:W-:Y:S01]  /*edf0*/  HMMA.16816.F32 R44, R24, R46, R40 ;  /* 0x0000002e182c723c */ /* 0x008fe20000001828 */
[----:B------:R-:W-:-:S02]  /*ee00*/  IMAD.MOV.U32 R29, RZ, RZ, R54 ;  /* 0x000000ffff1d7224 */ /* 0x000fc400078e0036 */
[----:B------:R-:W3:Y:S01]  /*ee10*/  LDL.LU R52, [R1+0x10] ;  /* 0x0000100001347983 */ /* 0x000ee20000300800 */
[----:B------:R-:W-:-:S03]  /*ee20*/  IMAD.MOV.U32 R28, RZ, RZ, R55 ;  /* 0x000000ffff1c7224 */ /* 0x000fc600078e0037 */
[----:B------:R-:W3:Y:S04]  /*ee30*/  LDL.LU R53, [R1+0x14] ;  /* 0x0000140001357983 */ /* 0x000ee80000300800 */
[----:B------:R-:W3:Y:S01]  /*ee40*/  LDL.LU R54, [R1+0x18] ;  /* 0x0000180001367983 */ /* 0x000ee20000300800 */
[----:B------:R-:W-:-:S03]  /*ee50*/  FADD R3, R15, R3 ;  /* 0x000000030f037221 */ /* 0x000fc60000000000 */
[----:B------:R-:W3:Y:S04]  /*ee60*/  LDL.LU R55, [R1+0x1c] ;  /* 0x00001c0001377983 */ /* 0x000ee80000300800 */
[----:B------:R-:W3:Y:S04]  /*ee70*/  LDL.LU R10, [R1+0x158] ;  /* 0x00015800010a7983 */ /* 0x000ee80000300800 */
[----:B------:R-:W3:Y:S01]  /*ee80*/  LDL.LU R11, [R1+0x15c] ;  /* 0x00015c00010b7983 */ /* 0x000ee20000300800 */
[----:B------:R-:W-:-:S03]  /*ee90*/  FADD R32, R23, R22 ;  /* 0x0000001617207221 */ /* 0x000fc60000000000 */
[----:B------:R-:W3:Y:S01]  /*eea0*/  LDL.LU R14, [R1+0x148] ;  /* 0x00014800010e7983 */ /* 0x000ee20000300800 */
[----:B------:R-:W-:-:S03]  /*eeb0*/  IMAD.MOV.U32 R37, RZ, RZ, R30 ;  /* 0x000000ffff257224 */ /* 0x000fc600078e001e */
[----:B------:R-:W3:Y:S01]  /*eec0*/  LDL.LU R15, [R1+0x14c] ;  /* 0x00014c00010f7983 */ /* 0x000ee20000300800 */
[----:B------:R-:W-:-:S03]  /*eed0*/  MOV R23, R61 ;  /* 0x0000003d00177202 */ /* 0x000fc60000000f00 */
[----:B------:R-:W3:Y:S01]  /*eee0*/  LDL.LU R18, [R1+0x138] ;  /* 0x0001380001127983 */ /* 0x000ee20000300800 */
[----:B------:R-:W-:Y:S01]  /*eef0*/  MOV R36, R31 ;  /* 0x0000001f00247202 */ /* 0x000fe20000000f00 */
[----:B------:R-:W-:Y:S02]  /*ef00*/  IMAD.MOV.U32 R30, RZ, RZ, R2 ;  /* 0x000000ffff1e7224 */ /* 0x000fe400078e0002 */
[----:B------:R-:W3:Y:S01]  /*ef10*/  LDL.LU R19, [R1+0x13c] ;  /* 0x00013c0001137983 */ /* 0x000ee20000300800 */
[----:B------:R-:W-:-:S03]  /*ef20*/  IMAD.MOV.U32 R31, RZ, RZ, R60 ;  /* 0x000000ffff1f7224 */ /* 0x000fc600078e003c */
[----:B------:R-:W3:Y:S04]  /*ef30*/  LDL.LU R22, [R1+0x128] ;  /* 0x0001280001167983 */ /* 0x000ee80000300800 */
[----:B------:R-:W3:Y:S04]  /*ef40*/  LDL.LU R61, [R1+0x820] ;  /* 0x00082000013d7983 */ /* 0x000ee80000300800 */
[----:B------:R-:W3:Y:S04]  /*ef50*/  LDL.LU R2, [R1+0x81c] ;  /* 0x00081c0001027983 */ /* 0x000ee80000300800 */
[----:B------:R-:W3:Y:S04]  /*ef60*/  LDL.LU R60, [R1+0x818] ;  /* 0x00081800013c7983 */ /* 0x000ee80000300800 */
[----:B------:R-:W3:Y:S04]  /*ef70*/  LDL.LU.64 R40, [R1+0x810] ;  /* 0x0008100001287983 */ /* 0x000ee80000300a00 */
[----:B------:R-:W3:Y:S04]  /*ef80*/  LDL.LU R38, [R1+0x108] ;  /* 0x0001080001267983 */ /* 0x000ee80000300800 */
[----:B------:R-:W-:Y:S04]  /*ef90*/  STL.64 [R1+0x1f0], R44 ;  /* 0x0001f02c01007387 */ /* 0x000fe80000100a00 */
[----:B------:R-:W-:Y:S04]  /*efa0*/  STL.64 [R1+0x1f8], R46 ;  /* 0x0001f82e01007387 */ /* 0x000fe80000100a00 */
[----:B------:R-:W3:Y:S01]  /*efb0*/  LDL.LU R39, [R1+0x10c] ;  /* 0x00010c0001277983 */ /* 0x000ee20000300800 */
[----:B------:R-:W-:Y:S01]  /*efc0*/  FADD R8, R8, R3 ;  /* 0x0000000308087221 */ /* 0x000fe20000000000 */
[----:B----4-:R-:W-:Y:S02]  /*efd0*/  HMMA.16816.F32 R48, R24, R50, R56 ;  /* 0x000000321830723c */ /* 0x010fe40000001838 */
[----:B------:R-:W4:Y:S01]  /*efe0*/  LDL.LU.64 R58, [R1+0x808] ;  /* 0x00080800013a7983 */ /* 0x000f220000300a00 */
[----:B------:R-:W-:-:S03]  /*eff0*/  FADD R3, R21, R32 ;  /* 0x0000002015037221 */ /* 0x000fc60000000000 */
[----:B------:R-:W4:Y:S02]  /*f000*/  LDL.LU.64 R56, [R1+0x800] ;  /* 0x0008000001387983 */ /* 0x000f240000300a00 */
[C---:B--2---:R-:W-:Y:S11]  /*f010*/  HMMA.16816.F32 R32, R24.reuse, R34, R4 ;  /* 0x000000221820723c */ /* 0x044ff60000001804 */
[----:B------:R-:W-:Y:S04]  /*f020*/  @!UPT UIADD3 URZ, URZ, URZ, URZ ;  /* 0x0000003f3f3ff290 */ /* 0x000fe8000fffe03f */
[----:B------:R-:W-:Y:S04]  /*f030*/  STL.64 [R1+0x80], R48 ;  /* 0x0000803001007387 */ /* 0x000fe80000100a00 */
[----:B------:R0:W-:Y:S04]  /*f040*/  STL.64 [R1+0x88], R50 ;  /* 0x0000883201007387 */ /* 0x0001e80000100a00 */
[----:B0-----:R-:W4:Y:S04]  /*f050*/  LDL.LU.64 R50, [R1+0x7f8] ;  /* 0x0007f80001327983 */ /* 0x001f280000300a00 */
[----:B------:R-:W2:Y:S04]  /*f060*/  LDL.LU.64 R6, [R1+0x7f0] ;  /* 0x0007f00001067983 */ /* 0x000ea80000300a00 */
[----:B------:R-:W2:Y:S04]  /*f070*/  LDL.LU.64 R4, [R1+0x7e8] ;  /* 0x0007e80001047983 */ /* 0x000ea80000300a00 */
[----:B------:R-:W-:Y:S04]  /*f080*/  STL.64 [R1+0x70], R32 ;  /* 0x0000702001007387 */ /* 0x000fe80000100a00 */
[----:B------:R0:W-:Y:S04]  /*f090*/  STL.64 [R1+0x78], R34 ;  /* 0x0000782201007387 */ /* 0x0001e80000100a00 */
[----:B0-----:R-:W2:Y:S01]  /*f0a0*/  LDL.LU.64 R34, [R1+0x7e0] ;  /* 0x0007e00001227983 */ /* 0x001ea20000300a00 */
[C---:B----4-:R-:W-:Y:S03]  /*f0b0*/  HMMA.16816.F32 R48, R24.reuse, R50, R56 ;  /* 0x000000321830723c */ /* 0x050fe60000001838 */
[----:B------:R-:W3:Y:S11]  /*f0c0*/  LDL.LU.64 R58, [R1+0x7d8] ;  /* 0x0007d800013a7983 */ /* 0x000ef60000300a00 */
[----:B------:R-:W-:Y:S09]  /*f0d0*/  @!UPT UIADD3 URZ, URZ, URZ, URZ ;  /* 0x0000003f3f3ff290 */ /* 0x000ff2000fffe03f */
[----:B------:R-:W-:Y:S04]  /*f0e0*/  STL.64 [R1+0x210], R48 ;  /* 0x0002103001007387 */ /* 0x000fe80000100a00 */
[----:B------:R0:W-:Y:S01]  /*f0f0*/  STL.64 [R1+0x218], R50 ;  /* 0x0002183201007387 */ /* 0x0001e20000100a00 */
[C---:B--2---:R-:W-:Y:S03]  /*f100*/  HMMA.16816.F32 R32, R24.reuse, R34, R4 ;  /* 0x000000221820723c */ /* 0x044fe60000001804 */
[----:B0-----:R-:W2:Y:S04]  /*f110*/  LDL.LU.64 R50, [R1+0x7d0] ;  /* 0x0007d00001327983 */ /* 0x001ea80000300a00 */
[----:B------:R-:W2:Y:S04]  /*f120*/  LDL.LU.64 R48, [R1+0x7c8] ;  /* 0x0007c80001307983 */ /* 0x000ea80000300a00 */
[----:B------:R-:W2:Y:S11]  /*f130*/  LDL.LU.64 R6, [R1+0x7c0] ;  /* 0x0007c00001067983 */ /* 0x000eb60000300a00 */
[----:B------:R-:W-:Y:S01]  /*f140*/  @!UPT UIADD3 URZ, URZ, URZ, URZ ;  /* 0x0000003f3f3ff290 */ /* 0x000fe2000fffe03f */
[----:B------:R-:W-:Y:S04]  /*f150*/  STL.64 [R1+0x200], R32 ;  /* 0x0002002001007387 */ /* 0x000fe80000100a00 */
[----:B------:R0:W-:Y:S04]  /*f160*/  STL.64 [R1+0x208], R34 ;  /* 0x0002082201007387 */ /* 0x0001e80000100a00 */
[----:B0-----:R-:W4:Y:S04]  /*f170*/  LDL.LU.64 R34, [R1+0x7b8] ;  /* 0x0007b80001227983 */ /* 0x001f280000300a00 */
[----:B------:R-:W4:Y:S01]  /*f180*/  LDL.LU.64 R32, [R1+0x7b0] ;  /* 0x0007b00001207983 */ /* 0x000f220000300a00 */
[C---:B---3--:R-:W-:Y:S03]  /*f190*/  HMMA.16816.F32 R56, R24.reuse, R58, R52 ;  /* 0x0000003a1838723c */ /* 0x048fe60000001834 */
[----:B------:R-:W3:Y:S04]  /*f1a0*/  LDL.LU.64 R54, [R1+0x7a8] ;  /* 0x0007a80001367983 */ /* 0x000ee80000300a00 */
[----:B------:R-:W3:Y:S11]  /*f1b0*/  LDL.LU.64 R52, [R1+0x7a0] ;  /* 0x0007a00001347983 */ /* 0x000ef60000300a00 */
[----:B------:R-:W-:Y:S05]  /*f1c0*/  @!UPT UIADD3 URZ, URZ, URZ, URZ ;  /* 0x0000003f3f3ff290 */ /* 0x000fea000fffe03f */
[----:B------:R-:W-:Y:S04]  /*f1d0*/  STL.64 [R1+0x2d0], R56 ;  /* 0x0002d03801007387 */ /* 0x000fe80000100a00 */
[----:B------:R0:W-:Y:S04]  /*f1e0*/  STL.64 [R1+0x2d8], R58 ;  /* 0x0002d83a01007387 */ /* 0x0001e80000100a00 */
[----:B0-----:R-:W3:Y:S04]  /*f1f0*/  LDL.LU.64 R58, [R1+0x798] ;  /* 0x00079800013a7983 */ /* 0x001ee80000300a00 */
[----:B------:R-:W3:Y:S01]  /*f200*/  LDL.LU.64 R56, [R1+0x790] ;  /* 0x0007900001387983 */ /* 0x000ee20000300a00 */
[----:B--2---:R-:W-:Y:S03]  /*f210*/  HMMA.16816.F32 R4, R24, R6, R48 ;  /* 0x000000061804723c */ /* 0x004fe60000001830 */
[----:B------:R-:W2:Y:S04]  /*f220*/  LDL.LU.64 R50, [R1+0x788] ;  /* 0x0007880001327983 */ /* 0x000ea80000300a00 */
[----:B------:R-:W2:Y:S11]  /*f230*/  LDL.LU.64 R48, [R1+0x780] ;  /* 0x0007800001307983 */ /* 0x000eb60000300a00 */
[----:B------:R-:W-:Y:S05]  /*f240*/  @!UPT UIADD3 URZ, URZ, URZ, URZ ;  /* 0x0000003f3f3ff290 */ /* 0x000fea000fffe03f */
[----:B------:R-:W-:Y:S04]  /*f250*/  STL.64 [R1+0x2c0], R4 ;  /* 0x0002c00401007387 */ /* 0x000fe80000100a00 */
[----:B------:R0:W-:Y:S04]  /*f260*/  STL.64 [R1+0x2c8], R6 ;  /* 0x0002c80601007387 */ /* 0x0001e80000100a00 */
[----:B0-----:R-:W2:Y:S04]  /*f270*/  LDL.LU.64 R6, [R1+0x778] ;  /* 0x0007780001067983 */ /* 0x001ea80000300a00 */
[----:B------:R-:W2:Y:S01]  /*f280*/  LDL.LU.64 R4, [R1+0x770] ;  /* 0x0007700001047983 */ /* 0x000ea20000300a00 */
[----:B------:R-:W-:Y:S01]  /*f290*/  FADD R8, R61, R8 ;  /* 0x000000083d087221 */ /* 0x000fe20000000000 */
[----:B------:R-:W-:Y:S01]  /*f2a0*/  MOV R47, R9 ;  /* 0x00000009002f7202 */ /* 0x000fe20000000f00 */
[----:B------:R-:W-:-:S02]  /*f2b0*/  FADD R60, R60, R3 ;  /* 0x000000033c3c7221 */ /* 0x000fc40000000000 */
[----:B------:R-:W-:Y:S01]  /*f2c0*/  FADD R3, R2, R8 ;  /* 0x0000000802037221 */ /* 0x000fe20000000000 */
[C---:B--2---:R-:W-:Y:S01]  /*f2d0*/  HMMA.16816.F32 R4, R24.reuse, R10, R4 ;  /* 0x0000000a1804723c */ /* 0x044fe20000001804 */
[----:B------:R-:W2:Y:S04]  /*f2e0*/  LDL.LU.64 R10, [R1+0x768] ;  /* 0x00076800010a7983 */ /* 0x000ea80000300a00 */
[----:B------:R-:W2:Y:S11]  /*f2f0*/  LDL.LU.64 R8, [R1+0x760] ;  /* 0x0007600001087983 */ /* 0x000eb60000300a00 */
[----:B------:R-:W-:Y:S07]  /*f300*/  @!UPT UIADD3 URZ, URZ, URZ, URZ ;  /* 0x0000003f3f3ff290 */ /* 0x000fee000fffe03f */
[----:B------:R-:W-:Y:S04]  /*f310*/  STL.64 [R1+0x2b0], R4 ;  /* 0x0002b00401007387 */ /* 0x000fe80000100a00 */
[----:B------:R0:W-:Y:S02]  /*f320*/  STL.64 [R1+0x2b8], R6 ;  /* 0x0002b80601007387 */ /* 0x0001e40000100a00 */
[----:B0-----:R-:W-:Y:S02]  /*f330*/  IMAD.MOV.U32 R6, RZ, RZ, R13 ;  /* 0x000000ffff067224 */ /* 0x001fe400078e000d */
[----:B------:R-:W-:Y:S01]  /*f340*/  IMAD.MOV.U32 R7, RZ, RZ, R12 ;  /* 0x000000ffff077224 */ /* 0x000fe200078e000c */
[----:B--2---:R-:W-:Y:S01]  /*f350*/  HMMA.16816.F32 R8, R24, R14, R8 ;  /* 0x0000000e1808723c */ /* 0x004fe20000001808 */
[----:B------:R-:W2:Y:S04]  /*f360*/  LDL.LU.64 R14, [R1+0x758] ;  /* 0x00075800010e7983 */ /* 0x000ea80000300a00 */
[----:B------:R-:W2:Y:S01]  /*f370*/  LDL.LU.64 R12, [R1+0x750] ;  /* 0x00075000010c7983 */ /* 0x000ea20000300a00 */
[----:B------:R-:W-:-:S02]  /*f380*/  IMAD.MOV.U32 R43, RZ, RZ, R17 ;  /* 0x000000ffff2b7224 */ /* 0x000fc400078e0011 */
[----:B------:R-:W-:Y:S11]  /*f390*/  IMAD.MOV.U32 R46, RZ, RZ, R16 ;  /* 0x000000ffff2e7224 */ /* 0x000ff600078e0010 */
[----:B------:R-:W-:Y:S04]  /*f3a0*/  @!UPT UIADD3 URZ, URZ, URZ, URZ ;  /* 0x0000003f3f3ff290 */ /* 0x000fe8000fffe03f */
[----:B------:R-:W-:Y:S04]  /*f3b0*/  STL.64 [R1+0x300], R8 ;  /* 0x0003000801007387 */ /* 0x000fe80000100a00 */
[----:B------:R0:W-:Y:S04]  /*f3c0*/  STL.64 [R1+0x308], R10 ;  /* 0x0003080a01007387 */ /* 0x0001e80000100a00 */
[----:B0-----:R-:W3:Y:S01]  /*f3d0*/  LDL.LU R11, [R1+0x2a0] ;  /* 0x0002a000010b7983 */ /* 0x001ee20000300800 */
[C---:B--2---:R-:W-:Y:S03]  /*f3e0*/  HMMA.16816.F32 R12, R24.reuse, R18, R12 ;  /* 0x00000012180c723c */ /* 0x044fe6000000180c */
[----:B------:R-:W2:Y:S04]  /*f3f0*/  LDL.LU.64 R18, [R1+0x748] ;  /* 0x0007480001127983 */ /* 0x000ea80000300a00 */
[----:B------:R-:W2:Y:S01]  /*f400*/  LDL.LU.64 R16, [R1+0x740] ;  /* 0x0007400001107983 */ /* 0x000ea20000300a00 */
[----:B------:R-:W-:Y:S11]  /*f410*/  MOV R42, R20 ;  /* 0x00000014002a7202 */ /* 0x000ff60000000f00 */
[----:B------:R-:W-:Y:S04]  /*f420*/  @!UPT UIADD3 URZ, URZ, URZ, URZ ;  /* 0x0000003f3f3ff290 */ /* 0x000fe8000fffe03f */
        /* <DEDUP_REMOVED lines=9> */
[----:B------:R0:W-:Y:S02]  /*f4c0*/  STL.64 [R1+0x2e8], R18 ;  /* 0x0002e81201007387 */ /* 0x0001e40000100a00 */
[----:B0-----:R-:W-:Y:S01]  /*f4d0*/  MOV R18, R29 ;  /* 0x0000001d00127202 */ /* 0x001fe20000000f00 */
[----:B------:R-:W-:Y:S01]  /*f4e0*/  IMAD.MOV.U32 R19, RZ, RZ, R28 ;  /* 0x000000ffff137224 */ /* 0x000fe200078e001c */
[C---:B--2---:R-:W-:Y:S01]  /*f4f0*/  HMMA.16816.F32 R20, R24.reuse, R30, R20 ;  /* 0x0000001e1814723c */ /* 0x044fe20000001814 */
[----:B------:R-:W2:Y:S04]  /*f500*/  LDL.LU.64 R30, [R1+0x728] ;  /* 0x00072800011e7983 */ /* 0x000ea80000300a00 */
[----:B------:R-:W2:Y:S11]  /*f510*/  LDL.LU.64 R28, [R1+0x720] ;  /* 0x00072000011c7983 */ /* 0x000eb60000300a00 */
[----:B------:R-:W-:Y:S07]  /*f520*/  @!UPT UIADD3 URZ, URZ, URZ, URZ ;  /* 0x0000003f3f3ff290 */ /* 0x000fee000fffe03f */
[----:B------:R-:W-:Y:S04]  /*f530*/  STL.64 [R1+0x360], R20 ;  /* 0x0003601401007387 */ /* 0x000fe80000100a00 */
[----:B------:R0:W-:Y:S02]  /*f540*/  STL.64 [R1+0x368], R22 ;  /* 0x0003681601007387 */ /* 0x0001e40000100a00 */
[----:B0-----:R-:W-:Y:S01]  /*f550*/  IMAD.MOV.U32 R22, RZ, RZ, R37 ;  /* 0x000000ffff167224 */ /* 0x001fe200078e0025 */
[----:B------:R-:W-:Y:S01]  /*f560*/  MOV R23, R36 ;  /* 0x0000002400177202 */ /* 0x000fe20000000f00 */
        /* <DEDUP_REMOVED lines=10> */
[----:B------:R-:W2:Y:S11]  /*f610*/  LDL.LU.64 R40, [R1+0x700] ;  /* 0x0007000001287983 */ /* 0x000eb60000300a00 */
[----:B------:R-:W-:Y:S07]  /*f620*/  @!UPT UIADD3 URZ, URZ, URZ, URZ ;  /* 0x0000003f3f3ff290 */ /* 0x000fee000fffe03f */
[----:B------:R-:W-:Y:S04]  /*f630*/  STL.64 [R1+0x340], R36 ;  /* 0x0003402401007387 */ /* 0x000fe80000100a00 */
[----:B------:R0:W-:Y:S04]  /*f640*/  STL.64 [R1+0x348], R38 ;  /* 0x0003482601007387 */ /* 0x0001e80000100a00 */
[----:B0-----:R-:W3:Y:S01]  /*f650*/  LDL.LU R38, [R1+0xd8] ;  /* 0x0000d80001267983 */ /* 0x001ee20000300800 */
[----:B------:R-:W-:-:S03]  /*f660*/  MOV R39, R0 ;  /* 0x0000000000277202 */ /* 0x000fc60000000f00 */
[----:B------:R-:W3:Y:S01]  /*f670*/  LDL.LU R0, [R1+0x6f8] ;  /* 0x0006f80001007983 */ /* 0x000ee20000300800 */
[----:B--2---:R-:W-:Y:S03]  /*f680*/  HMMA.16816.F32 R40, R24, R46, R40 ;  /* 0x0000002e1828723c */ /* 0x004fe60000001828 */
[----:B------:R-:W3:Y:S04]  /*f690*/  LDL.LU.64 R46, [R1+0x6f0] ;  /* 0x0006f000012e7983 */ /* 0x000ee80000300a00 */
[----:B------:R-:W3:Y:S04]  /*f6a0*/  LDL.LU.64 R44, [R1+0x6e8] ;  /* 0x0006e800012c7983 */ /* 0x000ee80000300a00 */
[----:B------:R-:W0:Y:S04]  /*f6b0*/  SHFL.BFLY PT, R2, R60, 0x2, 0x1f ;  /* 0x0c401f003c027f89 */ /* 0x000e2800000e0000 */
[----:B------:R-:W1:Y:S08]  /*f6c0*/  SHFL.BFLY PT, R61, R3, 0x2, 0x1f ;  /* 0x0c401f00033d7f89 */ /* 0x000e7000000e0000 */
[----:B------:R-:W-:Y:S04]  /*f6d0*/  STL.64 [R1+0x380], R40 ;  /* 0x0003802801007387 */ /* 0x000fe80000100a00 */
[----:B------:R3:W-:Y:S01]  /*f6e0*/  STL.64 [R1+0x388], R42 ;  /* 0x0003882a01007387 */ /* 0x0007e20000100a00 */
[----:B0-----:R-:W-:-:S02]  /*f6f0*/  FADD R4, R60, R2 ;  /* 0x000000023c047221 */ /* 0x001fc40000000000 */
[----:B-1----:R-:W-:Y:S01]  /*f700*/  FADD R3, R3, R61 ;  /* 0x0000003d03037221 */ /* 0x002fe20000000000 */
[C---:B---3--:R-:W-:Y:S08]  /*f710*/  HMMA.16816.F32 R40, R24.reuse, R38, R44 ;  /* 0x000000261828723c */ /* 0x048ff0000000182c */
[C---:B------:R-:W-:Y:S11]  /*f720*/  HMMA.16816.F32 R36, R24.reuse, R6, R48 ;  /* 0x000000061824723c */ /* 0x040ff60000001830 */
[----:B------:R-:W-:Y:S04]  /*f730*/  @!UPT UIADD3 URZ, URZ, URZ, URZ ;  /* 0x0000003f3f3ff290 */ /* 0x000fe8000fffe03f */
[----:B------:R-:W-:Y:S04]  /*f740*/  STL.64 [R1+0x370], R40 ;  /* 0x0003702801007387 */ /* 0x000fe80000100a00 */
[----:B------:R-:W-:Y:S04]  /*f750*/  STL.64 [R1+0x378], R42 ;  /* 0x0003782a01007387 */ /* 0x000fe80000100a00 */
[----:B------:R-:W2:Y:S04]  /*f760*/  LDL.LU R2, [R1+0x6e4] ;  /* 0x0006e40001027983 */ /* 0x000ea80000300800 */
[----:B------:R-:W-:Y:S04]  /*f770*/  STL.64 [R1+0x390], R36 ;  /* 0x0003902401007387 */ /* 0x000fe80000100a00 */
[----:B------:R-:W-:Y:S04]  /*f780*/  STL.64 [R1+0x398], R38 ;  /* 0x0003982601007387 */ /* 0x000fe80000100a00 */
[----:B------:R0:W5:Y:S04]  /*f790*/  LDL.LU R60, [R1+0x6e0] ;  /* 0x0006e000013c7983 */ /* 0x0001680000300800 */
[----:B------:R-:W3:Y:S04]  /*f7a0*/  LDL.LU R10, [R1+0x4b4] ;  /* 0x0004b400010a7983 */ /* 0x000ee80000300800 */
[----:B------:R-:W2:Y:S04]  /*f7b0*/  LDL.LU R9, [R1+0x4b8] ;  /* 0x0004b80001097983 */ /* 0x000ea80000300800 */
[----:B------:R-:W2:Y:S01]  /*f7c0*/  LDL.LU R61, [R1+0x6dc] ;  /* 0x0006dc00013d7983 */ /* 0x000ea20000300800 */
[C---:B------:R-:W-:Y:S03]  /*f7d0*/  HMMA.16816.F32 R28, R24.reuse, R30, R56 ;  /* 0x0000001e181c723c */ /* 0x040fe60000001838 */
[----:B------:R-:W1:Y:S04]  /*f7e0*/  SHFL.BFLY PT, R5, R4, 0x1, 0x1f ;  /* 0x0c201f0004057f89 */ /* 0x000e6800000e0000 */
[----:B------:R-:W0:Y:S01]  /*f7f0*/  S2R R7, SR_CTAID.X ;  /* 0x0000000000077919 */ /* 0x000e220000002500 */
[C---:B------:R-:W-:Y:S03]  /*f800*/  HMMA.16816.F32 R20, R24.reuse, R22, R52 ;  /* 0x000000161814723c */ /* 0x040fe60000001834 */
[----:B------:R-:W0:Y:S05]  /*f810*/  SHFL.BFLY PT, R6, R3, 0x1, 0x1f ;  /* 0x0c201f0003067f89 */ /* 0x000e2a00000e0000 */
[----:B----4-:R-:W-:Y:S01]  /*f820*/  HMMA.16816.F32 R16, R24, R18, R32 ;  /* 0x000000121810723c */ /* 0x010fe20000001820 */
[----:B------:R-:W-:Y:S01]  /*f830*/  MOV R8, 0x40 ;  /* 0x0000004000087802 */ /* 0x000fe20000000f00 */
[----:B------:R-:W-:-:S04]  /*f840*/  UIADD3 UR4, UP0, UR4, 0x40, URZ ;  /* 0x0000004004047890 */ /* 0x000fc8000ff1e03f */
[C---:B------:R-:W-:Y:S01]  /*f850*/  IMAD R14, R8.reuse, c[0x0][0x1b4], R14 ;  /* 0x00006d00080e7a24 */ /* 0x040fe200078e020e */
[----:B------:R4:W-:Y:S01]  /*f860*/  STL.64 [R1+0x330], R28 ;  /* 0x0003301c01007387 */ /* 0x0009e20000100a00 */
[----:B------:R-:W-:Y:S02]  /*f870*/  IMAD R15, R8, c[0x0][0x1a4], R15 ;  /* 0x00006900080f7a24 */ /* 0x000fe400078e020f */
[----:B-1----:R-:W-:Y:S01]  /*f880*/  FADD R5, R4, R5 ;  /* 0x0000000504057221 */ /* 0x002fe20000000000 */
[----:B------:R4:W-:Y:S01]  /*f890*/  STL.64 [R1+0x338], R30 ;  /* 0x0003381e01007387 */ /* 0x0009e20000100a00 */
[----:B0-----:R-:W-:-:S03]  /*f8a0*/  IMAD.SHL.U32 R7, R7, 0x100, RZ ;  /* 0x0000010007077824 */ /* 0x001fc600078e00ff */
[----:B------:R4:W-:Y:S01]  /*f8b0*/  STL.64 [R1+0x320], R20 ;  /* 0x0003201401007387 */ /* 0x0009e20000100a00 */
[----:B------:R-:W-:-:S03]  /*f8c0*/  FADD R3, R3, R6 ;  /* 0x0000000603037221 */ /* 0x000fc60000000000 */
[----:B------:R4:W-:Y:S01]  /*f8d0*/  STL.64 [R1+0x328], R22 ;  /* 0x0003281601007387 */ /* 0x0009e20000100a00 */
[----:B------:R-:W-:-:S03]  /*f8e0*/  UIADD3.X UR5, URZ, UR5, URZ, UP0, !UPT ;  /* 0x000000053f057290 */ /* 0x000fc600087fe43f */
[----:B------:R4:W-:Y:S01]  /*f8f0*/  STL.64 [R1+0x310], R16 ;  /* 0x0003101001007387 */ /* 0x0009e20000100a00 */
[----:B------:R-:W-:-:S03]  /*f900*/  IADD3 R7, R7, 0x100, RZ ;  /* 0x0000010007077810 */ /* 0x000fc60007ffe0ff */
[----:B------:R4:W-:Y:S04]  /*f910*/  STL.64 [R1+0x318], R18 ;  /* 0x0003181201007387 */ /* 0x0009e80000100a00 */
[----:B------:R4:W-:Y:S01]  /*f920*/  STL [R1+0x290], R14 ;  /* 0x0002900e01007387 */ /* 0x0009e20000100800 */
[----:B------:R-:W-:Y:S01]  /*f930*/  ISETP.LE.U32.AND P0, PT, R7, UR4, PT ;  /* 0x0000000407007c0c */ /* 0x000fe2000bf03070 */
[----:B------:R-:W-:-:S05]  /*f940*/  IMAD.U32 R7, RZ, RZ, UR5 ;  /* 0x00000005ff077e24 */ /* 0x000fca000f8e00ff */
[----:B------:R-:W-:Y:S01]  /*f950*/  ISETP.GE.U32.AND.EX P0, PT, R7, RZ, PT, P0 ;  /* 0x000000ff0700720c */ /* 0x000fe20003f06100 */
[----:B---3--:R-:W-:Y:S02]  /*f960*/  FFMA R10, R11, R10, R5 ;  /* 0x0000000a0b0a7223 */ /* 0x008fe40000000005 */
[----:B--2---:R-:W-:Y:S02]  /*f970*/  FFMA R9, R61, R9, R3 ;  /* 0x000000093d097223 */ /* 0x004fe40000000003 */
[----:B------:R4:W5:Y:S04]  /*f980*/  LDL.LU R61, [R1+0x6d8] ;  /* 0x0006d800013d7983 */ /* 0x0009680000300800 */
[----:B------:R4:W-:Y:S04]  /*f990*/  STL [R1+0x294], R15 ;  /* 0x0002940f01007387 */ /* 0x0009e80000100800 */
[----:B------:R4:W-:Y:S04]  /*f9a0*/  STL [R1+0x4b4], R10 ;  /* 0x0004b40a01007387 */ /* 0x0009e80000100800 */
[----:B------:R4:W-:Y:S04]  /*f9b0*/  STL [R1+0x60], R2 ;  /* 0x0000600201007387 */ /* 0x0009e80000100800 */
[----:B------:R4:W-:Y:S04]  /*f9c0*/  STL [R1+0x4b8], R9 ;  /* 0x0004b80901007387 */ /* 0x0009e80000100800 */
[----:B------:R4:W-:Y:S01]  /*f9d0*/  STL [R1+0x64], R0 ;  /* 0x0000640001007387 */ /* 0x0009e20000100800 */
[----:B------:R-:W-:Y:S01]  /*f9e0*/  @P0 CALL.REL.NOINC `(.L_x_1) ;  /* 0x0000001000000944 */ /* 0x000fe20003c00000 */
[----:B------:R-:W-:Y:S05]  /*f9f0*/  BRA `(.L_x_2) ;  /* 0xffff5f6000007947 */ /* 0x000fea000383ffff */
.L_x_1:
[----:B------:R0:W-:Y:S04]  /*fa00*/  STL [R1+0x17c], R2 ;  /* 0x00017c0201007387 */ /* 0x0001e80000100800 */
[----:B------:R0:W-:Y:S02]  /*fa10*/  STL [R1+0x178], R0 ;  /* 0x0001780001007387 */ /* 0x0001e40000100800 */
.L_x_0:
[----:B-1----:R-:W2:Y:S04]  /*fa20*/  LDL.LU R8, [R1+0x4b8] ;  /* 0x0004b80001087983 */ /* 0x002ea80000300800 */
[----:B------:R-:W3:Y:S01]  /*fa30*/  LDL.LU R7, [R1+0x4b4] ;  /* 0x0004b40001077983 */ /* 0x000ee20000300800 */
[----:B------:R-:W-:-:S03]  /*fa40*/  IMAD.MOV.U32 R5, RZ, RZ, 0x3dc6b27f ;  /* 0x3dc6b27fff057424 */ /* 0x000fc600078e00ff */
[----:B------:R-:W-:Y:S01]  /*fa50*/  BAR.SYNC.DEFER_BLOCKING 0x0 ;  /* 0x0000000000007b1d */ /* 0x000fe20000010000 */
[C---:B0--34-:R-:W-:Y:S01]  /*fa60*/  FMUL R2, R7.reuse, 8388608 ;  /* 0x4b00000007027820 */ /* 0x059fe20000400000 */
[----:B------:R-:W-:-:S04]  /*fa70*/  FSETP.GEU.AND P0, PT, R7, 1.175494350822287508e-38, PT ;  /* 0x008000000700780b */ /* 0x000fc80003f0e000 */
[----:B------:R-:W-:Y:S01]  /*fa80*/  STL [R1+0x784], R7 ;  /* 0x0007840701007387 */ /* 0x000fe20000100800 */
[----:B------:R-:W-:Y:S02]  /*fa90*/  FSEL R2, R2, R7, !P0 ;  /* 0x0000000702027208 */ /* 0x000fe40004000000 */
[----:B------:R-:W-:Y:S02]  /*faa0*/  FSEL R3, RZ, -23, P0 ;  /* 0xc1b80000ff037808 */ /* 0x000fe40000000000 */
[C---:B------:R-:W-:Y:S02]  /*fab0*/  IADD3 R0, R2.reuse, -0x3f3504f3, RZ ;  /* 0xc0cafb0d02007810 */ /* 0x040fe40007ffe0ff */
[----:B------:R-:W-:Y:S02]  /*fac0*/  ISETP.GE.U32.AND P0, PT, R2, 0x7f800000, PT ;  /* 0x7f8000000200780c */ /* 0x000fe40003f06070 */
[----:B------:R-:W-:-:S04]  /*fad0*/  LOP3.LUT R0, R0, 0xff800000, RZ, 0xc0, !PT ;  /* 0xff80000000007812 */ /* 0x000fc800078ec0ff */
[----:B------:R0:W1:Y:S02]  /*fae0*/  I2F R4, R0 ;  /* 0x0000000000047306 */ /* 0x0000640000201400 */
[----:B0-----:R-:W-:-:S04]  /*faf0*/  IMAD.IADD R0, R2, 0x1, -R0 ;  /* 0x0000000102007824 */ /* 0x001fc800078e0a00 */
[----:B------:R-:W-:Y:S02]  /*fb00*/  FADD R0, R0, -1 ;  /* 0xbf80000000007421 */ /* 0x000fe40000000000 */
[----:B-1----:R-:W-:Y:S02]  /*fb10*/  FFMA.FTZ R4, R4, 1.1920928955078125e-07, R3 ;  /* 0x3400000004047823 */ /* 0x002fe40000010003 */
[----:B------:R-:W-:-:S04]  /*fb20*/  FFMA.FTZ R3, R0, R5, -0.16845393180847167969 ;  /* 0xbe2c7f3000037423 */ /* 0x000fc80000010005 */
[----:B------:R-:W-:-:S04]  /*fb30*/  FFMA.FTZ R3, R0, R3, 0.1716887056827545166 ;  /* 0x3e2fcf2a00037423 */ /* 0x000fc80000010003 */
[----:B------:R-:W-:-:S04]  /*fb40*/  FFMA.FTZ R3, R0, R3, -0.17900948226451873779 ;  /* 0xbe374e4300037423 */ /* 0x000fc80000010003 */
[----:B------:R-:W-:-:S04]  /*fb50*/  FFMA.FTZ R3, R0, R3, 0.20512372255325317383 ;  /* 0x3e520bf400037423 */ /* 0x000fc80000010003 */
[----:B------:R-:W-:-:S04]  /*fb60*/  FFMA.FTZ R3, R0, R3, -0.24046532809734344482 ;  /* 0xbe763c8b00037423 */ /* 0x000fc80000010003 */
[----:B------:R-:W-:-:S04]  /*fb70*/  FFMA.FTZ R3, R0, R3, 0.28857114911079406738 ;  /* 0x3e93bf9900037423 */ /* 0x000fc80000010003 */
[----:B------:R-:W-:-:S04]  /*fb80*/  FFMA.FTZ R3, R0, R3, -0.36067417263984680176 ;  /* 0xbeb8aa4900037423 */ /* 0x000fc80000010003 */
[----:B------:R-:W-:-:S04]  /*fb90*/  FFMA.FTZ R3, R0, R3, 0.48089820146560668945 ;  /* 0x3ef6384a00037423 */ /* 0x000fc80000010003 */
[----:B------:R-:W-:-:S04]  /*fba0*/  FFMA.FTZ R3, R0, R3, -0.72134751081466674805 ;  /* 0xbf38aa3b00037423 */ /* 0x000fc80000010003 */
[----:B------:R-:W-:-:S04]  /*fbb0*/  FMUL R3, R0, R3 ;  /* 0x0000000300037220 */ /* 0x000fc80000400000 */
[----:B------:R-:W-:-:S04]  /*fbc0*/  FMUL R3, R0, R3 ;  /* 0x0000000300037220 */ /* 0x000fc80000400000 */
[----:B------:R-:W-:Y:S02]  /*fbd0*/  FFMA.FTZ R0, R0, 1.4426950216293334961, R3 ;  /* 0x3fb8aa3b00007823 */ /* 0x000fe40000010003 */
[----:B--2---:R-:W-:Y:S02]  /*fbe0*/  IMAD.MOV.U32 R3, RZ, RZ, R8 ;  /* 0x000000ffff037224 */ /* 0x004fe400078e0008 */
[----:B------:R-:W-:Y:S01]  /*fbf0*/  FADD R6, R4, R0 ;  /* 0x0000000004067221 */ /* 0x000fe20000000000 */
[----:B------:R-:W-:Y:S01]  /*fc00*/  @P0 MOV R0, 0x7f800000 ;  /* 0x7f80000000000802 */ /* 0x000fe20000000f00 */
[----:B------:R-:W0:Y:S01]  /*fc10*/  S2R R8, SR_TID.X ;  /* 0x0000000000087919 */ /* 0x000e220000002100 */
[----:B------:R-:W-:-:S03]  /*fc20*/  FSETP.GEU.AND P1, PT, R3, 1.175494350822287508e-38, PT ;  /* 0x008000000300780b */ /* 0x000fc60003f2e000 */
[C---:B------:R-:W-:Y:S01]  /*fc30*/  @P0 FFMA.FTZ R6, R2.reuse, R0, +INF ;  /* 0x7f80000002060423 */ /* 0x040fe20000010000 */
[----:B------:R-:W-:Y:S01]  /*fc40*/  FSETP.NEU.AND P0, PT, R2, RZ, PT ;  /* 0x000000ff0200720b */ /* 0x000fe20003f0d000 */
[----:B------:R-:W-:Y:S01]  /*fc50*/  FMUL R0, R3, 8388608 ;  /* 0x4b00000003007820 */ /* 0x000fe20000400000 */
[----:B------:R-:W-:Y:S02]  /*fc60*/  FSEL R2, RZ, -23, P1 ;  /* 0xc1b80000ff027808 */ /* 0x000fe40000800000 */
[----:B------:R1:W-:Y:S02]  /*fc70*/  STL [R1+0x174], R6 ;  /* 0x0001740601007387 */ /* 0x0003e40000100800 */
[----:B-1----:R-:W-:-:S04]  /*fc80*/  FSEL R6, R0, R3, !P1 ;  /* 0x0000000300067208 */ /* 0x002fc80004800000 */
[----:B------:R-:W-:Y:S01]  /*fc90*/  IADD3 R0, R6, -0x3f3504f3, RZ ;  /* 0xc0cafb0d06007810 */ /* 0x000fe20007ffe0ff */
[----:B------:R1:W-:Y:S03]  /*fca0*/  STL [R1+0x20], R6 ;  /* 0x0000200601007387 */ /* 0x0003e60000100800 */
[----:B------:R-:W-:-:S04]  /*fcb0*/  LOP3.LUT R0, R0, 0xff800000, RZ, 0xc0, !PT ;  /* 0xff80000000007812 */ /* 0x000fc800078ec0ff */
[----:B------:R2:W3:Y:S02]  /*fcc0*/  I2F R4, R0 ;  /* 0x0000000000047306 */ /* 0x0004e40000201400 */
[----:B--2---:R-:W-:Y:S02]  /*fcd0*/  IMAD.IADD R0, R6, 0x1, -R0 ;  /* 0x0000000106007824 */ /* 0x004fe400078e0a00 */
[----:B-1----:R-:W1:Y:S02]  /*fce0*/  S2R R6, SR_TID.X ;  /* 0x0000000000067919 */ /* 0x002e640000002100 */
[----:B------:R-:W-:Y:S02]  /*fcf0*/  FADD R0, R0, -1 ;  /* 0xbf80000000007421 */ /* 0x000fe40000000000 */
[----:B---3--:R-:W-:Y:S02]  /*fd00*/  FFMA.FTZ R4, R4, 1.1920928955078125e-07, R2 ;  /* 0x3400000004047823 */ /* 0x008fe40000010002 */
[----:B------:R-:W-:Y:S01]  /*fd10*/  FFMA.FTZ R2, R0, R5, -0.16845393180847167969 ;  /* 0xbe2c7f3000027423 */ /* 0x000fe20000010005 */
[----:B0-----:R-:W-:-:S03]  /*fd20*/  SHF.L.U32 R5, R8, 0xc, RZ ;  /* 0x0000000c08057819 */ /* 0x001fc600000006ff */
[----:B------:R-:W-:Y:S01]  /*fd30*/  FFMA.FTZ R2, R0, R2, 0.1716887056827545166 ;  /* 0x3e2fcf2a00027423 */ /* 0x000fe20000010002 */
[----:B------:R-:W-:-:S03]  /*fd40*/  LOP3.LUT R5, R5, 0x6000, RZ, 0xc0, !PT ;  /* 0x0000600005057812 */ /* 0x000fc600078ec0ff */
[----:B------:R-:W-:-:S04]  /*fd50*/  FFMA.FTZ R2, R0, R2, -0.17900948226451873779 ;  /* 0xbe374e4300027423 */ /* 0x000fc80000010002 */
[----:B------:R-:W-:-:S04]  /*fd60*/  FFMA.FTZ R2, R0, R2, 0.20512372255325317383 ;  /* 0x3e520bf400027423 */ /* 0x000fc80000010002 */
[----:B------:R-:W-:Y:S01]  /*fd70*/  FFMA.FTZ R2, R0, R2, -0.24046532809734344482 ;  /* 0xbe763c8b00027423 */ /* 0x000fe20000010002 */
[C---:B-1----:R-:W-:Y:S02]  /*fd80*/  LOP3.LUT R9, R6.reuse, 0x1e0, RZ, 0xc0, !PT ;  /* 0x000001e006097812 */ /* 0x042fe400078ec0ff */
[----:B------:R-:W-:Y:S01]  /*fd90*/  LOP3.LUT R10, R6, 0x1c, RZ, 0xc0, !PT ;  /* 0x0000001c060a7812 */ /* 0x000fe200078ec0ff */
[----:B------:R-:W-:Y:S01]  /*fda0*/  FFMA.FTZ R2, R0, R2, 0.28857114911079406738 ;  /* 0x3e93bf9900027423 */ /* 0x000fe20000010002 */
[----:B------:R-:W-:Y:S02]  /*fdb0*/  LOP3.LUT R7, R6, 0x1ff, RZ, 0xc0, !PT ;  /* 0x000001ff06077812 */ /* 0x000fe400078ec0ff */
[----:B-----5:R-:W-:Y:S01]  /*fdc0*/  LEA R60, R9, R10, 0x1 ;  /* 0x0000000a093c7211 */ /* 0x020fe200078e08ff */
[----:B------:R-:W-:Y:S01]  /*fdd0*/  FFMA.FTZ R2, R0, R2, -0.36067417263984680176 ;  /* 0xbeb8aa4900027423 */ /* 0x000fe20000010002 */
[----:B------:R-:W-:Y:S01]  /*fde0*/  LOP3.LUT R9, R6, 0x3, RZ, 0xc0, !PT ;  /* 0x0000000306097812 */ /* 0x000fe200078ec0ff */
[----:B------:R-:W-:-:S02]  /*fdf0*/  IMAD R5, R7, 0x10, R5 ;  /* 0x0000001007057824 */ /* 0x000fc400078e0205 */
[----:B------:R-:W-:Y:S01]  /*fe00*/  FFMA.FTZ R2, R0, R2, 0.48089820146560668945 ;  /* 0x3ef6384a00027423 */ /* 0x000fe20000010002 */
[----:B------:R-:W0:Y:S01]  /*fe10*/  S2R R7, SR_CTAID.Y ;  /* 0x0000000000077919 */ /* 0x000e220000002600 */
[----:B------:R-:W-:Y:S02]  /*fe20*/  IMAD.SHL.U32 R60, R60, 0x4, RZ ;  /* 0x000000043c3c7824 */ /* 0x000fe400078e00ff */
[----:B------:R-:W-:-:S04]  /*fe30*/  FFMA.FTZ R2, R0, R2, -0.72134751081466674805 ;  /* 0xbf38aa3b00027423 */ /* 0x000fc80000010002 */
[----:B------:R-:W-:-:S04]  /*fe40*/  FMUL R2, R0, R2 ;  /* 0x0000000200027220 */ /* 0x000fc80000400000 */
[----:B------:R-:W-:-:S04]  /*fe50*/  FMUL R2, R0, R2 ;  /* 0x0000000200027220 */ /* 0x000fc80000400000 */
[----:B------:R-:W-:Y:S02]  /*fe60*/  FFMA.FTZ R2, R0, 1.4426950216293334961, R2 ;  /* 0x3fb8aa3b00027823 */ /* 0x000fe40000010002 */
[----:B------:R-:W-:-:S05]  /*fe70*/  IMAD.SHL.U32 R0, R8, 0x400, RZ ;  /* 0x0000040008007824 */ /* 0x000fca00078e00ff */
[----:B------:R-:W-:-:S05]  /*fe80*/  LOP3.LUT R0, R0, 0x6000, RZ, 0xc0, !PT ;  /* 0x0000600000007812 */ /* 0x000fca00078ec0ff */
[----:B------:R-:W-:Y:S02]  /*fe90*/  IMAD R0, R9, 0x20, R0 ;  /* 0x0000002009007824 */ /* 0x000fe400078e0200 */
[----:B------:R-:W1:Y:S03]  /*fea0*/  S2R R9, SR_CTAID.X ;  /* 0x0000000000097919 */ /* 0x000e660000002500 */
[----:B------:R-:W-:Y:S01]  /*feb0*/  LOP3.LUT R60, R0, R60, RZ, 0x3c, !PT ;  /* 0x0000003c003c7212 */ /* 0x000fe200078e3cff */
[----:B------:R-:W-:Y:S02]  /*fec0*/  FADD R0, R4, R2 ;  /* 0x0000000204007221 */ /* 0x000fe40000000000 */
[----:B0-----:R-:W-:Y:S02]  /*fed0*/  IMAD R4, R7, c[0x0][0x1c0], RZ ;  /* 0x0000700007047a24 */ /* 0x001fe400078e02ff */
[----:B------:R-:W-:Y:S03]  /*fee0*/  STL [R1+0x758], R60 ;  /* 0x0007583c01007387 */ /* 0x000fe60000100800 */
[C---:B------:R-:W-:Y:S01]  /*fef0*/  SHF.L.U32 R5, R4.reuse, 0x1, RZ ;  /* 0x0000000104057819 */ /* 0x040fe200000006ff */
[----:B------:R0:W-:Y:S01]  /*ff00*/  STL [R1+0x170], R0 ;  /* 0x0001700001007387 */ /* 0x0001e20000100800 */
[----:B------:R-:W-:Y:S01]  /*ff10*/  IMAD.HI R4, R4, 0x2, RZ ;  /* 0x0000000204047827 */ /* 0x000fe200078e02ff */
[----:B-1----:R-:W-:-:S05]  /*ff20*/  PRMT R6, R6, 0x6540, R9 ;  /* 0x0000654006067816 */ /* 0x002fca0000000009 */
[----:B------:R-:W-:Y:S02]  /*ff30*/  IMAD R2, R6, c[0x0][0x1c4], RZ ;  /* 0x0000710006027a24 */ /* 0x000fe400078e02ff */
[----:B------:R-:W-:Y:S02]  /*ff40*/  IMAD.SHL.U32 R6, R8, 0x8, RZ ;  /* 0x0000000808067824 */ /* 0x000fe400078e00ff */
[C---:B0-----:R-:W-:Y:S02]  /*ff50*/  IMAD.SHL.U32 R0, R2.reuse, 0x2, RZ ;  /* 0x0000000202007824 */ /* 0x041fe400078e00ff */
[----:B------:R-:W-:Y:S01]  /*ff60*/  IMAD.HI R2, R2, 0x2, RZ ;  /* 0x0000000202027827 */ /* 0x000fe200078e02ff */
[----:B------:R-:W-:Y:S02]  /*ff70*/  LOP3.LUT R6, R6, 0x38, RZ, 0xc0, !PT ;  /* 0x0000003806067812 */ /* 0x000fe400078ec0ff */
[----:B------:R-:W-:Y:S02]  /*ff80*/  IADD3 R0, P1, P2, R0, c[0x0][0x178], R5 ;  /* 0x00005e0000007a10 */ /* 0x000fe40007a3e005 */
[----:B------:R-:W-:-:S02]  /*ff90*/  SHF.L.U32 R5, R8, 0x2, RZ ;  /* 0x0000000208057819 */ /* 0x000fc400000006ff */
[----:B------:R-:W-:Y:S01]  /*ffa0*/  IADD3.X R2, R2, c[0x0][0x17c], R4, P1, P2 ;  /* 0x00005f0002027a10 */ /* 0x000fe20000fe4404 */
[----:B------:R0:W-:Y:S01]  /*ffb0*/  STL [R1+0x73c], R0 ;  /* 0x00073c0001007387 */ /* 0x0001e20000100800 */
[----:B------:R-:W-:Y:S02]  /*ffc0*/  SHF.R.U32.HI R4, RZ, 0x1, R8 ;  /* 0x00000001ff047819 */ /* 0x000fe40000011608 */
[----:B------:R-:W-:Y:S01]  /*ffd0*/  LOP3.LUT R5, R5, 0x3c0, RZ, 0xc0, !PT ;  /* 0x000003c005057812 */ /* 0x000fe200078ec0ff */
[----:B------:R-:W-:Y:S01]  /*ffe0*/  STL [R1+0x738], R2 ;  /* 0x0007380201007387 */ /* 0x000fe20000100800 */
[----:B------:R-:W-:Y:S02]  /*fff0*/  LOP3.LUT R4, R4, 0x4, RZ, 0xc0, !PT ;  /* 0x0000000404047812 */ /* 0x000fe400078ec0ff */
[----:B------:R-:W-:Y:S01]  /*10000*/  LOP3.LUT P1, RZ, R8, 0x100, RZ, 0xc0, !PT ;  /* 0x0000010008ff7812 */ /* 0x000fe2000782c0ff */
[----:B------:R-:W2:Y:S01]  /*10010*/  LDL.LU R7, [R1+0x268] ;  /* 0x0002680001077983 */ /* 0x000ea20000300800 */
[----:B0-----:R-:W-:-:S05]  /*10020*/  IADD3 R0, R4, R6, R5 ;  /* 0x0000000604007210 */ /* 0x001fca0007ffe005 */
[----:B------:R-:W-:Y:S04]  /*10030*/  STL [R1+0x180], R0 ;  /* 0x0001800001007387 */ /* 0x000fe80000100800 */
[----:B--2---:R0:W-:Y:S04]  /*10040*/  STL [R1+0x798], R7 ;  /* 0x0007980701007387 */ /* 0x0041e80000100800 */
[----:B0-----:R-:W2:Y:S04]  /*10050*/  LDL.LU R7, [R1+0x26c] ;  /* 0x00026c0001077983 */ /* 0x001ea80000300800 */
[----:B--2---:R0:W-:Y:S04]  /*10060*/  STL [R1+0x79c], R7 ;  /* 0x00079c0701007387 */ /* 0x0041e80000100800 */
[----:B0-----:R-:W2:Y:S04]  /*10070*/  LDL.LU R7, [R1+0x3a8] ;  /* 0x0003a80001077983 */ /* 0x001ea80000300800 */
[----:B--2---:R0:W-:Y:S04]  /*10080*/  STL [R1+0x7a0], R7 ;  /* 0x0007a00701007387 */ /* 0x0041e80000100800 */
[----:B0-----:R-:W2:Y:S01]  /*10090*/  LDL.LU R7, [R1+0x3ac] ;  /* 0x0003ac0001077983 */ /* 0x001ea20000300800 */
[----:B------:R-:W-:-:S03]  /*100a0*/  FSETP.GT.AND P2, PT, |R3|, 8.50705917302346158658e+37, PT ;  /* 0x7e8000000300780b */ /* 0x000fc60003f44200 */
[----:B--2---:R0:W-:Y:S04]  /*100b0*/  STL [R1+0x7a4], R7 ;  /* 0x0007a40701007387 */ /* 0x0041e80000100800 */
[----:B------:R-:W2:Y:S04]  /*100c0*/  LDL.LU R60, [R1+0x3b8] ;  /* 0x0003b800013c7983 */ /* 0x000ea80000300800 */
[----:B0-----:R-:W3:Y:S04]  /*100d0*/  LDL.LU R7, [R1+0x3bc] ;  /* 0x0003bc0001077983 */ /* 0x001ee80000300800 */
[----:B------:R-:W4:Y:S04]  /*100e0*/  LDL.LU R2, [R1+0x3e8] ;  /* 0x0003e80001027983 */ /* 0x000f280000300800 */
[----:B------:R-:W2:Y:S04]  /*100f0*/  LDL.LU R0, [R1+0x3ec] ;  /* 0x0003ec0001007983 */ /* 0x000ea80000300800 */
[----:B------:R-:W2:Y:S04]  /*10100*/  LDL.LU R61, [R1+0x3d8] ;  /* 0x0003d800013d7983 */ /* 0x000ea80000300800 */
[----:B------:R-:W2:Y:S04]  /*10110*/  LDL.LU R59, [R1+0x3dc] ;  /* 0x0003dc00013b7983 */ /* 0x000ea80000300800 */
        /* <DEDUP_REMOVED lines=54> */
[----:B---3--:R-:W-:-:S05]  /*10480*/  @P2 FMUL R7, R7, 0.25 ;  /* 0x3e80000007072820 */ /* 0x008fca0000400000 */
[----:B------:R0:W-:Y:S04]  /*10490*/  STL [R1+0x8], R7 ;  /* 0x0000080701007387 */ /* 0x0001e80000100800 */
[----:B0-----:R-:W3:Y:S01]  /*104a0*/  LDL.LU R7, [R1+0x7a4] ;  /* 0x0007a40001077983 */ /* 0x001ee20000300800 */
[----:B--2---:R-:W-:-:S05]  /*104b0*/  @P2 FMUL R60, R60, 0.25 ;  /* 0x3e8000003c3c2820 */ /* 0x004fca0000400000 */
[----:B------:R0:W-:Y:S04]  /*104c0*/  STL [R1+0x794], R60 ;  /* 0x0007943c01007387 */ /* 0x0001e80000100800 */
[----:B0-----:R-:W2:Y:S01]  /*104d0*/  LDL R60, [R1+0x8] ;  /* 0x00000800013c7983 */ /* 0x001ea20000100800 */
[----:B---3--:R-:W-:-:S05]  /*104e0*/  @P2 FMUL R7, R7, 0.25 ;  /* 0x3e80000007072820 */ /* 0x008fca0000400000 */
[----:B------:R0:W-:Y:S04]  /*104f0*/  STL [R1+0x10], R7 ;  /* 0x0000100701007387 */ /* 0x0001e80000100800 */
[----:B0-----:R-:W3:Y:S02]  /*10500*/  LDL.LU R7, [R1+0x7a0] ;  /* 0x0007a00001077983 */ /* 0x001ee40000300800 */
        /* <DEDUP_REMOVED lines=8> */
[----:B0-----:R-:W3:Y:S04]  /*10590*/  LDL R7, [R1+0x18] ;  /* 0x0000180001077983 */ /* 0x001ee80000100800 */
[----:B---3--:R0:W-:Y:S04]  /*105a0*/  STL [R1+0x78c], R7 ;  /* 0x00078c0701007387 */ /* 0x0081e80000100800 */
[----:B0-----:R-:W3:Y:S01]  /*105b0*/  LDL R7, [R1+0x14] ;  /* 0x0000140001077983 */ /* 0x001ee20000100800 */
[----:B------:R-:W-:-:S03]  /*105c0*/  FSETP.GEU.AND P3, PT, |R3|, 1.175494350822287508e-38, PT ;  /* 0x008000000300780b */ /* 0x000fc60003f6e200 */
[----:B---3--:R0:W-:Y:S04]  /*105d0*/  STL [R1+0x790], R7 ;  /* 0x0007900701007387 */ /* 0x0081e80000100800 */
[----:B0-----:R-:W3:Y:S06]  /*105e0*/  LDL R7, [R1+0x10] ;  /* 0x0000100001077983 */ /* 0x001eec0000100800 */
[----:B--2---:R-:W-:-:S05]  /*105f0*/  @!P3 FMUL R60, R60, 16777216 ;  /* 0x4b8000003c3cb820 */ /* 0x004fca0000400000 */
[----:B------:R0:W-:Y:S04]  /*10600*/  @!P3 STL [R1+0x8], R60 ;  /* 0x0000083c0100b387 */ /* 0x0001e80000100800 */
[----:B0-----:R-:W2:Y:S01]  /*10610*/  LDL.LU R60, [R1+0x794] ;  /* 0x00079400013c7983 */ /* 0x001ea20000300800 */
[----:B---3--:R-:W-:-:S05]  /*10620*/  @!P3 FMUL R7, R7, 16777216 ;  /* 0x4b8000000707b820 */ /* 0x008fca0000400000 */
[----:B------:R0:W-:Y:S04]  /*10630*/  @!P3 STL [R1+0x10], R7 ;  /* 0x000010070100b387 */ /* 0x0001e80000100800 */
[----:B0-----:R-:W3:Y:S01]  /*10640*/  LDL.LU R7, [R1+0x790] ;  /* 0x0007900001077983 */ /* 0x001ee20000300800 */
[----:B------:R-:W-:-:S04]  /*10650*/  @P2 FMUL R3, R3, 0.25 ;  /* 0x3e80000003032820 */ /* 0x000fc80000400000 */
[----:B------:R-:W-:Y:S02]  /*10660*/  @!P3 FMUL R3, R3, 16777216 ;  /* 0x4b8000000303b820 */ /* 0x000fe40000400000 */
[----:B---3--:R-:W-:-:S05]  /*10670*/  @!P3 FMUL R7, R7, 16777216 ;  /* 0x4b8000000707b820 */ /* 0x008fca0000400000 */
[----:B------:R0:W-:Y:S04]  /*10680*/  @!P3 STL [R1+0x14], R7 ;  /* 0x000014070100b387 */ /* 0x0001e80000100800 */
[----:B0-----:R-:W3:Y:S01]  /*10690*/  LDL.LU R7, [R1+0x78c] ;  /* 0x00078c0001077983 */ /* 0x001ee20000300800 */
[----:B------:R-:W0:Y:S01]  /*106a0*/  MUFU.RCP R3, R3 ;  /* 0x0000000300037308 */ /* 0x000e220000001000 */
[----:B----4-:R-:W-:-:S04]  /*106b0*/  @P2 FMUL R8, R8, 0.25 ;  /* 0x3e80000008082820 */ /* 0x010fc80000400000 */
[----:B------:R-:W-:-:S04]  /*106c0*/  @!P3 FMUL R8, R8, 16777216 ;  /* 0x4b8000000808b820 */ /* 0x000fc80000400000 */
[----:B0-----:R-:W-:Y:S02]  /*106d0*/  FMUL R8, R3, R8 ;  /* 0x0000000803087220 */ /* 0x001fe40000400000 */
[----:B------:R-:W-:Y:S02]  /*106e0*/  @P2 FMUL R6, R6, 0.25 ;  /* 0x3e80000006062820 */ /* 0x000fe40000400000 */
[----:B------:R-:W-:Y:S02]  /*106f0*/  @P2 FMUL R5, R5, 0.25 ;  /* 0x3e80000005052820 */ /* 0x000fe40000400000 */
[----:B------:R-:W-:Y:S02]  /*10700*/  @!P3 FMUL R6, R6, 16777216 ;  /* 0x4b8000000606b820 */ /* 0x000fe40000400000 */
[----:B------:R-:W-:Y:S02]  /*10710*/  @!P3 FMUL R5, R5, 16777216 ;  /* 0x4b8000000505b820 */ /* 0x000fe40000400000 */
[----:B------:R-:W-:-:S02]  /*10720*/  @P2 FMUL R4, R4, 0.25 ;  /* 0x3e80000004042820 */ /* 0x000fc40000400000 */
[----:B------:R-:W-:Y:S02]  /*10730*/  @P2 FMUL R9, R9, 0.25 ;  /* 0x3e80000009092820 */ /* 0x000fe40000400000 */
[C---:B------:R-:W-:Y:S02]  /*10740*/  FMUL R6, R3.reuse, R6 ;  /* 0x0000000603067220 */ /* 0x040fe40000400000 */
[----:B------:R-:W-:Y:S02]  /*10750*/  FMUL R5, R3, R5 ;  /* 0x0000000503057220 */ /* 0x000fe40000400000 */
[----:B------:R-:W-:Y:S02]  /*10760*/  @!P3 FMUL R4, R4, 16777216 ;  /* 0x4b8000000404b820 */ /* 0x000fe40000400000 */
[----:B------:R-:W-:Y:S02]  /*10770*/  @!P3 FMUL R9, R9, 16777216 ;  /* 0x4b8000000909b820 */ /* 0x000fe40000400000 */
[----:B------:R-:W-:-:S02]  /*10780*/  @P2 FMUL R10, R10, 0.25 ;  /* 0x3e8000000a0a2820 */ /* 0x000fc40000400000 */
[----:B------:R-:W-:Y:S02]  /*10790*/  @P2 FMUL R2, R2, 0.25 ;  /* 0x3e80000002022820 */ /* 0x000fe40000400000 */
[----:B------:R-:W-:Y:S02]  /*107a0*/  @P2 FMUL R11, R11, 0.25 ;  /* 0x3e8000000b0b2820 */ /* 0x000fe40000400000 */
[----:B------:R-:W-:Y:S02]  /*107b0*/  @P2 FMUL R0, R0, 0.25 ;  /* 0x3e80000000002820 */ /* 0x000fe40000400000 */
[----:B------:R-:W-:Y:S02]  /*107c0*/  @P2 FMUL R12, R12, 0.25 ;  /* 0x3e8000000c0c2820 */ /* 0x000fe40000400000 */
[----:B------:R-:W-:Y:S02]  /*107d0*/  @!P3 FMUL R10, R10, 16777216 ;  /* 0x4b8000000a0ab820 */ /* 0x000fe40000400000 */
[----:B------:R-:W-:-:S02]  /*107e0*/  @!P3 FMUL R2, R2, 16777216 ;  /* 0x4b8000000202b820 */ /* 0x000fc40000400000 */
[----:B------:R-:W-:Y:S02]  /*107f0*/  @!P3 FMUL R11, R11, 16777216 ;  /* 0x4b8000000b0bb820 */ /* 0x000fe40000400000 */
[----:B------:R-:W-:Y:S02]  /*10800*/  @!P3 FMUL R0, R0, 16777216 ;  /* 0x4b8000000000b820 */ /* 0x000fe40000400000 */
[----:B------:R-:W-:Y:S02]  /*10810*/  @!P3 FMUL R12, R12, 16777216 ;  /* 0x4b8000000c0cb820 */ /* 0x000fe40000400000 */
[----:B---3--:R-:W-:-:S05]  /*10820*/  @!P3 FMUL R7, R7, 16777216 ;  /* 0x4b8000000707b820 */ /* 0x008fca0000400000 */
[----:B------:R0:W-:Y:S04]  /*10830*/  @!P3 STL [R1+0x18], R7 ;  /* 0x000018070100b387 */ /* 0x0001e80000100800 */
[----:B0-----:R-:W3:Y:S04]  /*10840*/  LDL.LU R7, [R1+0x788] ;  /* 0x0007880001077983 */ /* 0x001ee80000300800 */
[----:B------:R0:W-:Y:S04]  /*10850*/  STL [R1+0x16c], R8 ;  /* 0x00016c0801007387 */ /* 0x0001e80000100800 */
[----:B0-----:R-:W4:Y:S04]  /*10860*/  LDL.LU R8, [R1+0x8] ;  /* 0x0000080001087983 */ /* 0x001f280000300800 */
[----:B------:R0:W-:Y:S04]  /*10870*/  STL [R1+0x164], R6 ;  /* 0x0001640601007387 */ /* 0x0001e80000100800 */
[----:B------:R1:W-:Y:S01]  /*10880*/  STL [R1+0x168], R5 ;  /* 0x0001680501007387 */ /* 0x0003e20000100800 */
[----:B------:R-:W-:-:S02]  /*10890*/  @P2 FMUL R13, R13, 0.25 ;  /* 0x3e8000000d0d2820 */ /* 0x000fc40000400000 */
[C---:B0-----:R-:W-:Y:S02]  /*108a0*/  FMUL R6, R3.reuse, R4 ;  /* 0x0000000403067220 */ /* 0x041fe40000400000 */
[----:B-1----:R-:W-:-:S03]  /*108b0*/  FMUL R5, R3, R9 ;  /* 0x0000000903057220 */ /* 0x002fc60000400000 */
[----:B------:R0:W-:Y:S01]  /*108c0*/  STL [R1+0x160], R6 ;  /* 0x0001600601007387 */ /* 0x0001e20000100800 */
[----:B------:R-:W-:Y:S02]  /*108d0*/  @P2 FMUL R15, R15, 0.25 ;  /* 0x3e8000000f0f2820 */ /* 0x000fe40000400000 */
[----:B------:R-:W-:Y:S01]  /*108e0*/  FMUL R4, R3, R10 ;  /* 0x0000000a03047220 */ /* 0x000fe20000400000 */
[----:B------:R1:W-:Y:S01]  /*108f0*/  STL [R1+0x15c], R5 ;  /* 0x00015c0501007387 */ /* 0x0003e20000100800 */
[----:B------:R-:W-:Y:S02]  /*10900*/  @P2 FMUL R14, R14, 0.25 ;  /* 0x3e8000000e0e2820 */ /* 0x000fe40000400000 */
[----:B------:R-:W-:Y:S02]  /*10910*/  @!P3 FMUL R13, R13, 16777216 ;  /* 0x4b8000000d0db820 */ /* 0x000fe40000400000 */
[----:B0-----:R-:W-:Y:S02]  /*10920*/  IMAD.MOV.U32 R6, RZ, RZ, R2 ;  /* 0x000000ffff067224 */ /* 0x001fe400078e0002 */
[----:B------:R-:W-:-:S02]  /*10930*/  FMUL R2, R3, R11 ;  /* 0x0000000b03027220 */ /* 0x000fc40000400000 */
[----:B-1----:R-:W-:Y:S02]  /*10940*/  IMAD.MOV.U32 R5, RZ, RZ, R0 ;  /* 0x000000ffff057224 */ /* 0x002fe400078e0000 */
[----:B------:R-:W-:Y:S01]  /*10950*/  FMUL R0, R3, R12 ;  /* 0x0000000c03007220 */ /* 0x000fe20000400000 */
[----:B------:R0:W-:Y:S01]  /*10960*/  STL [R1+0x154], R4 ;  /* 0x0001540401007387 */ /* 0x0001e20000100800 */
[----:B------:R-:W-:Y:S02]  /*10970*/  @!P3 FMUL R15, R15, 16777216 ;  /* 0x4b8000000f0fb820 */ /* 0x000fe40000400000 */
[----:B------:R-:W-:Y:S01]  /*10980*/  @!P3 FMUL R14, R14, 16777216 ;  /* 0x4b8000000e0eb820 */ /* 0x000fe20000400000 */
[----:B------:R1:W-:Y:S01]  /*10990*/  STL [R1+0x740], R2 ;  /* 0x0007400201007387 */ /* 0x0003e20000100800 */
[----:B------:R-:W-:Y:S02]  /*109a0*/  @P2 FMUL R16, R16, 0.25 ;  /* 0x3e80000010102820 */ /* 0x000fe40000400000 */
[----:B------:R-:W-:Y:S01]  /*109b0*/  @P2 FMUL R17, R17, 0.25 ;  /* 0x3e80000011112820 */ /* 0x000fe20000400000 */
[----:B------:R2:W-:Y:S01]  /*109c0*/  STL [R1+0x150], R0 ;  /* 0x0001500001007387 */ /* 0x0005e20000100800 */
[----:B0-----:R-:W-:-:S02]  /*109d0*/  FMUL R4, R3, R13 ;  /* 0x0000000d03047220 */ /* 0x001fc40000400000 */
[----:B------:R-:W-:Y:S02]  /*109e0*/  @!P3 FMUL R16, R16, 16777216 ;  /* 0x4b8000001010b820 */ /* 0x000fe40000400000 */
[C---:B-1----:R-:W-:Y:S02]  /*109f0*/  FMUL R2, R3.reuse, R14 ;  /* 0x0000000e03027220 */ /* 0x042fe40000400000 */
[----:B--2---:R-:W-:Y:S01]  /*10a00*/  FMUL R0, R3, R15 ;  /* 0x0000000f03007220 */ /* 0x004fe20000400000 */
[----:B------:R-:W-:Y:S01]  /*10a10*/  STL [R1+0x14c], R4 ;  /* 0x00014c0401007387 */ /* 0x000fe20000100800 */
[----:B------:R-:W-:Y:S02]  /*10a20*/  @!P3 FMUL R17, R17, 16777216 ;  /* 0x4b8000001111b820 */ /* 0x000fe40000400000 */
[----:B------:R-:W-:Y:S01]  /*10a30*/  @P2 FMUL R18, R18, 0.25 ;  /* 0x3e80000012122820 */ /* 0x000fe20000400000 */
[----:B------:R0:W-:Y:S01]  /*10a40*/  STL [R1+0x744], R0 ;  /* 0x0007440001007387 */ /* 0x0001e20000100800 */
[----:B------:R-:W-:-:S02]  /*10a50*/  @P2 FMUL R20, R20, 0.25 ;  /* 0x3e80000014142820 */ /* 0x000fc40000400000 */
[----:B------:R-:W-:Y:S01]  /*10a60*/  @P2 FMUL R19, R19, 0.25 ;  /* 0x3e80000013132820 */ /* 0x000fe20000400000 */
[----:B------:R1:W-:Y:S01]  /*10a70*/  STL [R1+0x148], R2 ;  /* 0x0001480201007387 */ /* 0x0003e20000100800 */
[----:B------:R-:W-:Y:S02]  /*10a80*/  @!P3 FMUL R18, R18, 16777216 ;  /* 0x4b8000001212b820 */ /* 0x000fe40000400000 */
[----:B------:R-:W-:Y:S02]  /*10a90*/  @!P3 FMUL R20, R20, 16777216 ;  /* 0x4b8000001414b820 */ /* 0x000fe40000400000 */
[C---:B0-----:R-:W-:Y:S02]  /*10aa0*/  FMUL R0, R3.reuse, R16 ;  /* 0x0000001003007220 */ /* 0x041fe40000400000 */
[----:B-1----:R-:W-:-:S03]  /*10ab0*/  FMUL R2, R3, R17 ;  /* 0x0000001103027220 */ /* 0x002fc60000400000 */
[----:B------:R0:W-:Y:S01]  /*10ac0*/  STL [R1+0x140], R0 ;  /* 0x0001400001007387 */ /* 0x0001e20000100800 */
[----:B------:R-:W-:Y:S02]  /*10ad0*/  @!P3 FMUL R19, R19, 16777216 ;  /* 0x4b8000001313b820 */ /* 0x000fe40000400000 */
[----:B------:R-:W-:Y:S01]  /*10ae0*/  @P2 FMUL R21, R21, 0.25 ;  /* 0x3e80000015152820 */ /* 0x000fe20000400000 */
[----:B------:R1:W-:Y:S01]  /*10af0*/  STL [R1+0x13c], R2 ;  /* 0x00013c0201007387 */ /* 0x0003e20000100800 */
[----:B------:R-:W-:Y:S02]  /*10b00*/  @P2 FMUL R22, R22, 0.25 ;  /* 0x3e80000016162820 */ /* 0x000fe40000400000 */
[----:B------:R-:W-:Y:S02]  /*10b10*/  FMUL R4, R3, R18 ;  /* 0x0000001203047220 */ /* 0x000fe40000400000 */
[----:B------:R-:W-:Y:S02]  /*10b20*/  @!P3 FMUL R21, R21, 16777216 ;  /* 0x4b8000001515b820 */ /* 0x000fe40000400000 */
[----:B0-----:R-:W-:-:S02]  /*10b30*/  FMUL R0, R3, R19 ;  /* 0x0000001303007220 */ /* 0x001fc40000400000 */
[----:B-1----:R-:W-:Y:S01]  /*10b40*/  FMUL R2, R3, R20 ;  /* 0x0000001403027220 */ /* 0x002fe20000400000 */
[----:B------:R-:W-:Y:S01]  /*10b50*/  STL [R1+0x138], R4 ;  /* 0x0001380401007387 */ /* 0x000fe20000100800 */
[----:B------:R-:W-:Y:S02]  /*10b60*/  @P2 FMUL R23, R23, 0.25 ;  /* 0x3e80000017172820 */ /* 0x000fe40000400000 */
[----:B------:R-:W-:Y:S01]  /*10b70*/  @!P3 FMUL R22, R22, 16777216 ;  /* 0x4b8000001616b820 */ /* 0x000fe20000400000 */
[----:B------:R0:W-:Y:S01]  /*10b80*/  STL [R1+0x748], R2 ;  /* 0x0007480201007387 */ /* 0x0001e20000100800 */
[----:B------:R-:W-:Y:S02]  /*10b90*/  @P2 FMUL R24, R24, 0.25 ;  /* 0x3e80000018182820 */ /* 0x000fe40000400000 */
[----:B------:R-:W-:Y:S01]  /*10ba0*/  @P2 FMUL R25, R25, 0.25 ;  /* 0x3e80000019192820 */ /* 0x000fe20000400000 */
[----:B------:R1:W-:Y:S01]  /*10bb0*/  STL [R1+0x134], R0 ;  /* 0x0001340001007387 */ /* 0x0003e20000100800 */
[----:B------:R-:W-:-:S02]  /*10bc0*/  @!P3 FMUL R23, R23, 16777216 ;  /* 0x4b8000001717b820 */ /* 0x000fc40000400000 */
[----:B------:R-:W-:Y:S02]  /*10bd0*/  @!P3 FMUL R24, R24, 16777216 ;  /* 0x4b8000001818b820 */ /* 0x000fe40000400000 */
[C---:B0-----:R-:W-:Y:S02]  /*10be0*/  FMUL R2, R3.reuse, R21 ;  /* 0x0000001503027220 */ /* 0x041fe40000400000 */
[----:B------:R-:W-:Y:S02]  /*10bf0*/  @P2 FMUL R26, R26, 0.25 ;  /* 0x3e8000001a1a2820 */ /* 0x000fe40000400000 */
[----:B-1----:R-:W-:Y:S02]  /*10c00*/  FMUL R0, R3, R22 ;  /* 0x0000001603007220 */ /* 0x002fe40000400000 */
[----:B------:R-:W-:Y:S01]  /*10c10*/  @!P3 FMUL R25, R25, 16777216 ;  /* 0x4b8000001919b820 */ /* 0x000fe20000400000 */
[----:B------:R0:W-:Y:S01]  /*10c20*/  STL [R1+0x128], R2 ;  /* 0x0001280201007387 */ /* 0x0001e20000100800 */
[----:B------:R-:W-:-:S02]  /*10c30*/  @P2 FMUL R27, R27, 0.25 ;  /* 0x3e8000001b1b2820 */ /* 0x000fc40000400000 */
[----:B------:R-:W-:Y:S01]  /*10c40*/  @P2 FMUL R28, R28, 0.25 ;  /* 0x3e8000001c1c2820 */ /* 0x000fe20000400000 */
[----:B------:R1:W-:Y:S01]  /*10c50*/  STL [R1+0x124], R0 ;  /* 0x0001240001007387 */ /* 0x0003e20000100800 */
[C---:B------:R-:W-:Y:S02]  /*10c60*/  FMUL R4, R3.reuse, R23 ;  /* 0x0000001703047220 */ /* 0x040fe40000400000 */
[----:B------:R-:W-:Y:S02]  /*10c70*/  @!P3 FMUL R26, R26, 16777216 ;  /* 0x4b8000001a1ab820 */ /* 0x000fe40000400000 */
[----:B0-----:R-:W-:Y:S02]  /*10c80*/  FMUL R2, R3, R24 ;  /* 0x0000001803027220 */ /* 0x001fe40000400000 */
[----:B------:R-:W-:Y:S02]  /*10c90*/  @!P3 FMUL R27, R27, 16777216 ;  /* 0x4b8000001b1bb820 */ /* 0x000fe40000400000 */
[----:B-1----:R-:W-:Y:S01]  /*10ca0*/  FMUL R0, R3, R25 ;  /* 0x0000001903007220 */ /* 0x002fe20000400000 */
[----:B------:R0:W-:Y:S01]  /*10cb0*/  STL [R1+0x120], R4 ;  /* 0x0001200401007387 */ /* 0x0001e20000100800 */
[----:B------:R-:W-:-:S02]  /*10cc0*/  @P2 FMUL R29, R29, 0.25 ;  /* 0x3e8000001d1d2820 */ /* 0x000fc40000400000 */
[----:B------:R-:W-:Y:S01]  /*10cd0*/  @!P3 FMUL R28, R28, 16777216 ;  /* 0x4b8000001c1cb820 */ /* 0x000fe20000400000 */
[----:B------:R1:W-:Y:S01]  /*10ce0*/  STL [R1+0x110], R2 ;  /* 0x0001100201007387 */ /* 0x0003e20000100800 */
[----:B------:R-:W-:Y:S02]  /*10cf0*/  @P2 FMUL R30, R30, 0.25 ;  /* 0x3e8000001e1e2820 */ /* 0x000fe40000400000 */
[----:B------:R-:W-:Y:S01]  /*10d00*/  @P2 FMUL R31, R31, 0.25 ;  /* 0x3e8000001f1f2820 */ /* 0x000fe20000400000 */
[----:B------:R2:W-:Y:S01]  /*10d10*/  STL [R1+0x10c], R0 ;  /* 0x00010c0001007387 */ /* 0x0005e20000100800 */
[----:B0-----:R-:W-:Y:S02]  /*10d20*/  FMUL R4, R3, R26 ;  /* 0x0000001a03047220 */ /* 0x001fe40000400000 */
[----:B------:R-:W-:Y:S02]  /*10d30*/  @!P3 FMUL R29, R29, 16777216 ;  /* 0x4b8000001d1db820 */ /* 0x000fe40000400000 */
[----:B-1----:R-:W-:-:S02]  /*10d40*/  FMUL R2, R3, R27 ;  /* 0x0000001b03027220 */ /* 0x002fc40000400000 */
[----:B------:R-:W-:Y:S02]  /*10d50*/  @!P3 FMUL R30, R30, 16777216 ;  /* 0x4b8000001e1eb820 */ /* 0x000fe40000400000 */
[----:B--2---:R-:W-:Y:S01]  /*10d60*/  FMUL R0, R3, R28 ;  /* 0x0000001c03007220 */ /* 0x004fe20000400000 */
[----:B------:R0:W-:Y:S01]  /*10d70*/  STL [R1+0x108], R4 ;  /* 0x0001080401007387 */ /* 0x0001e20000100800 */
[----:B------:R-:W-:Y:S02]  /*10d80*/  @P2 FMUL R32, R32, 0.25 ;  /* 0x3e80000020202820 */ /* 0x000fe40000400000 */
[----:B------:R-:W-:Y:S01]  /*10d90*/  @!P3 FMUL R31, R31, 16777216 ;  /* 0x4b8000001f1fb820 */ /* 0x000fe20000400000 */
[----:B------:R1:W-:Y:S01]  /*10da0*/  STL [R1+0x104], R2 ;  /* 0x0001040201007387 */ /* 0x0003e20000100800 */
[----:B------:R-:W-:Y:S02]  /*10db0*/  @P2 FMUL R33, R33, 0.25 ;  /* 0x3e80000021212820 */ /* 0x000fe40000400000 */
[----:B------:R-:W-:Y:S01]  /*10dc0*/  @P2 FMUL R34, R34, 0.25 ;  /* 0x3e80000022222820 */ /* 0x000fe20000400000 */
[----:B------:R2:W-:Y:S01]  /*10dd0*/  STL [R1+0x100], R0 ;  /* 0x0001000001007387 */ /* 0x0005e20000100800 */
[----:B0-----:R-:W-:-:S02]  /*10de0*/  FMUL R4, R3, R29 ;  /* 0x0000001d03047220 */ /* 0x001fc40000400000 */
[----:B------:R-:W-:Y:S02]  /*10df0*/  @!P3 FMUL R32, R32, 16777216 ;  /* 0x4b8000002020b820 */ /* 0x000fe40000400000 */
[----:B-1----:R-:W-:Y:S02]  /*10e00*/  FMUL R2, R3, R30 ;  /* 0x0000001e03027220 */ /* 0x002fe40000400000 */
[----:B------:R-:W-:Y:S02]  /*10e10*/  @!P3 FMUL R33, R33, 16777216 ;  /* 0x4b8000002121b820 */ /* 0x000fe40000400000 */
[----:B--2---:R-:W-:Y:S01]  /*10e20*/  FMUL R0, R3, R31 ;  /* 0x0000001f03007220 */ /* 0x004fe20000400000 */
[----:B------:R0:W-:Y:S01]  /*10e30*/  STL [R1+0xfc], R4 ;  /* 0x0000fc0401007387 */ /* 0x0001e20000100800 */
[----:B------:R-:W-:Y:S02]  /*10e40*/  @P2 FMUL R35, R35, 0.25 ;  /* 0x3e80000023232820 */ /* 0x000fe40000400000 */
[----:B------:R-:W-:Y:S01]  /*10e50*/  @!P3 FMUL R34, R34, 16777216 ;  /* 0x4b8000002222b820 */ /* 0x000fe20000400000 */
[----:B------:R1:W-:Y:S01]  /*10e60*/  STL [R1+0xf8], R2 ;  /* 0x0000f80201007387 */ /* 0x0003e20000100800 */
[----:B------:R-:W-:-:S02]  /*10e70*/  @P2 FMUL R36, R36, 0.25 ;  /* 0x3e80000024242820 */ /* 0x000fc40000400000 */
[----:B------:R-:W-:Y:S01]  /*10e80*/  @P2 FMUL R37, R37, 0.25 ;  /* 0x3e80000025252820 */ /* 0x000fe20000400000 */
[----:B------:R2:W-:Y:S01]  /*10e90*/  STL [R1+0xf4], R0 ;  /* 0x0000f40001007387 */ /* 0x0005e20000100800 */
[----:B0-----:R-:W-:Y:S02]  /*10ea0*/  FMUL R4, R3, R32 ;  /* 0x0000002003047220 */ /* 0x001fe40000400000 */
[----:B------:R-:W-:Y:S02]  /*10eb0*/  @!P3 FMUL R35, R35, 16777216 ;  /* 0x4b8000002323b820 */ /* 0x000fe40000400000 */
[C---:B-1----:R-:W-:Y:S02]  /*10ec0*/  FMUL R2, R3.reuse, R33 ;  /* 0x0000002103027220 */ /* 0x042fe40000400000 */
[----:B------:R-:W-:Y:S02]  /*10ed0*/  @!P3 FMUL R36, R36, 16777216 ;  /* 0x4b8000002424b820 */ /* 0x000fe40000400000 */
[----:B--2---:R-:W-:Y:S01]  /*10ee0*/  FMUL R0, R3, R34 ;  /* 0x0000002203007220 */ /* 0x004fe20000400000 */
[----:B------:R0:W-:Y:S01]  /*10ef0*/  STL [R1+0xf0], R4 ;  /* 0x0000f00401007387 */ /* 0x0001e20000100800 */
[----:B------:R-:W-:-:S03]  /*10f00*/  @!P3 FMUL R37, R37, 16777216 ;  /* 0x4b8000002525b820 */ /* 0x000fc60000400000 */
[----:B------:R1:W-:Y:S04]  /*10f10*/  STL [R1+0xec], R2 ;  /* 0x0000ec0201007387 */ /* 0x0003e80000100800 */
[----:B------:R2:W-:Y:S01]  /*10f20*/  STL [R1+0xe8], R0 ;  /* 0x0000e80001007387 */ /* 0x0005e20000100800 */
[C---:B0-----:R-:W-:Y:S02]  /*10f30*/  FMUL R4, R3.reuse, R35 ;  /* 0x0000002303047220 */ /* 0x041fe40000400000 */
[----:B-1----:R-:W-:-:S03]  /*10f40*/  FMUL R2, R3, R36 ;  /* 0x0000002403027220 */ /* 0x002fc60000400000 */
[----:B------:R-:W-:Y:S01]  /*10f50*/  STL [R1+0xe4], R4 ;  /* 0x0000e40401007387 */ /* 0x000fe20000100800 */
[----:B--2---:R-:W-:-:S03]  /*10f60*/  FMUL R0, R3, R37 ;  /* 0x0000002503007220 */ /* 0x004fc60000400000 */
[----:B------:R0:W-:Y:S01]  /*10f70*/  STL [R1+0xe0], R2 ;  /* 0x0000e00201007387 */ /* 0x0001e20000100800 */
[----:B------:R-:W-:Y:S01]  /*10f80*/  MOV R11, R5 ;  /* 0x00000005000b7202 */ /* 0x000fe20000000f00 */
[----:B------:R-:W-:Y:S02]  /*10f90*/  IMAD.MOV.U32 R10, RZ, RZ, R6 ;  /* 0x000000ffff0a7224 */ /* 0x000fe400078e0006 */
[----:B------:R1:W-:Y:S04]  /*10fa0*/  STL [R1+0xdc], R0 ;  /* 0x0000dc0001007387 */ /* 0x0003e80000100800 */
[----:B------:R-:W2:Y:S04]  /*10fb0*/  LDL.LU R5, [R1+0x10] ;  /* 0x0000100001057983 */ /* 0x000ea80000300800 */
[----:B------:R-:W2:Y:S01]  /*10fc0*/  LDL.LU R6, [R1+0x14] ;  /* 0x0000140001067983 */ /* 0x000ea20000300800 */
[----:B----4-:R-:W-:-:S03]  /*10fd0*/  IMAD.MOV.U32 R9, RZ, RZ, R8 ;  /* 0x000000ffff097224 */ /* 0x010fc600078e0008 */
[----:B------:R-:W4:Y:S01]  /*10fe0*/  LDL.LU R8, [R1+0x18] ;  /* 0x0000180001087983 */ /* 0x000f220000300800 */
[----:B------:R-:W-:Y:S02]  /*10ff0*/  @P2 FMUL R38, R38, 0.25 ;  /* 0x3e80000026262820 */ /* 0x000fe40000400000 */
[----:B------:R-:W-:Y:S02]  /*11000*/  @P2 FMUL R39, R39, 0.25 ;  /* 0x3e80000027272820 */ /* 0x000fe40000400000 */
[----:B------:R-:W-:Y:S02]  /*11010*/  @P2 FMUL R40, R40, 0.25 ;  /* 0x3e80000028282820 */ /* 0x000fe40000400000 */
[----:B------:R-:W-:Y:S02]  /*11020*/  @!P3 FMUL R38, R38, 16777216 ;  /* 0x4b8000002626b820 */ /* 0x000fe40000400000 */
[----:B------:R-:W-:Y:S02]  /*11030*/  @!P3 FMUL R39, R39, 16777216 ;  /* 0x4b8000002727b820 */ /* 0x000fe40000400000 */
[----:B------:R-:W-:-:S02]  /*11040*/  @P2 FMUL R41, R41, 0.25 ;  /* 0x3e80000029292820 */ /* 0x000fc40000400000 */
[----:B------:R-:W-:Y:S02]  /*11050*/  @P2 FMUL R42, R42, 0.25 ;  /* 0x3e8000002a2a2820 */ /* 0x000fe40000400000 */
[----:B------:R-:W-:Y:S02]  /*11060*/  @!P3 FMUL R40, R40, 16777216 ;  /* 0x4b8000002828b820 */ /* 0x000fe40000400000 */
[----:B------:R-:W-:Y:S02]  /*11070*/  FMUL R12, R3, R38 ;  /* 0x00000026030c7220 */ /* 0x000fe40000400000 */
[----:B------:R-:W-:Y:S02]  /*11080*/  @P2 FMUL R43, R43, 0.25 ;  /* 0x3e8000002b2b2820 */ /* 0x000fe40000400000 */
[----:B0-----:R-:W-:Y:S02]  /*11090*/  FMUL R2, R3, R39 ;  /* 0x0000002703027220 */ /* 0x001fe40000400000 */
[----:B------:R-:W-:-:S02]  /*110a0*/  @!P3 FMUL R41, R41, 16777216 ;  /* 0x4b8000002929b820 */ /* 0x000fc40000400000 */
[----:B------:R-:W-:Y:S02]  /*110b0*/  @!P3 FMUL R42, R42, 16777216 ;  /* 0x4b8000002a2ab820 */ /* 0x000fe40000400000 */
[----:B-1----:R-:W-:Y:S01]  /*110c0*/  FMUL R0, R3, R40 ;  /* 0x0000002803007220 */ /* 0x002fe20000400000 */
[----:B------:R0:W-:Y:S01]  /*110d0*/  STL [R1+0xd8], R12 ;  /* 0x0000d80c01007387 */ /* 0x0001e20000100800 */
[----:B------:R-:W-:Y:S02]  /*110e0*/  @P2 FMUL R44, R44, 0.25 ;  /* 0x3e8000002c2c2820 */ /* 0x000fe40000400000 */
[----:B------:R-:W-:Y:S01]  /*110f0*/  @P2 FMUL R45, R45, 0.25 ;  /* 0x3e8000002d2d2820 */ /* 0x000fe20000400000 */
[----:B------:R1:W-:Y:S01]  /*11100*/  STL [R1+0xd4], R2 ;  /* 0x0000d40201007387 */ /* 0x0003e20000100800 */
[----:B------:R-:W-:Y:S02]  /*11110*/  @!P3 FMUL R43, R43, 16777216 ;  /* 0x4b8000002b2bb820 */ /* 0x000fe40000400000 */
[----:B------:R-:W-:Y:S01]  /*11120*/  @P2 FMUL R46, R46, 0.25 ;  /* 0x3e8000002e2e2820 */ /* 0x000fe20000400000 */
[----:B------:R3:W-:Y:S01]  /*11130*/  STL [R1+0xd0], R0 ;  /* 0x0000d00001007387 */ /* 0x0007e20000100800 */
[----:B0-----:R-:W-:-:S02]  /*11140*/  FMUL R12, R3, R41 ;  /* 0x00000029030c7220 */ /* 0x001fc40000400000 */
[----:B------:R-:W-:Y:S02]  /*11150*/  @!P3 FMUL R44, R44, 16777216 ;  /* 0x4b8000002c2cb820 */ /* 0x000fe40000400000 */
[----:B-1----:R-:W-:Y:S02]  /*11160*/  FMUL R2, R3, R42 ;  /* 0x0000002a03027220 */ /* 0x002fe40000400000 */
[----:B------:R-:W-:Y:S02]  /*11170*/  @!P3 FMUL R45, R45, 16777216 ;  /* 0x4b8000002d2db820 */ /* 0x000fe40000400000 */
[----:B---3--:R-:W-:Y:S01]  /*11180*/  FMUL R0, R3, R43 ;  /* 0x0000002b03007220 */ /* 0x008fe20000400000 */
[----:B------:R0:W-:Y:S01]  /*11190*/  STL [R1+0xcc], R12 ;  /* 0x0000cc0c01007387 */ /* 0x0001e20000100800 */
[----:B------:R-:W-:Y:S02]  /*111a0*/  @P2 FMUL R47, R47, 0.25 ;  /* 0x3e8000002f2f2820 */ /* 0x000fe40000400000 */
[----:B------:R-:W-:Y:S01]  /*111b0*/  @P2 FMUL R48, R48, 0.25 ;  /* 0x3e80000030302820 */ /* 0x000fe20000400000 */
[----:B------:R1:W-:Y:S01]  /*111c0*/  STL [R1+0xc8], R2 ;  /* 0x0000c80201007387 */ /* 0x0003e20000100800 */
[----:B------:R-:W-:-:S02]  /*111d0*/  @!P3 FMUL R46, R46, 16777216 ;  /* 0x4b8000002e2eb820 */ /* 0x000fc40000400000 */
[----:B------:R-:W-:Y:S01]  /*111e0*/  @P2 FMUL R49, R49, 0.25 ;  /* 0x3e80000031312820 */ /* 0x000fe20000400000 */
[----:B------:R3:W-:Y:S01]  /*111f0*/  STL [R1+0xc4], R0 ;  /* 0x0000c40001007387 */ /* 0x0007e20000100800 */
[----:B0-----:R-:W-:Y:S02]  /*11200*/  FMUL R12, R3, R44 ;  /* 0x0000002c030c7220 */ /* 0x001fe40000400000 */
[----:B------:R-:W-:Y:S02]  /*11210*/  @!P3 FMUL R47, R47, 16777216 ;  /* 0x4b8000002f2fb820 */ /* 0x000fe40000400000 */
[C---:B-1----:R-:W-:Y:S02]  /*11220*/  FMUL R2, R3.reuse, R45 ;  /* 0x0000002d03027220 */ /* 0x042fe40000400000 */
[----:B------:R-:W-:Y:S02]  /*11230*/  @!P3 FMUL R48, R48, 16777216 ;  /* 0x4b8000003030b820 */ /* 0x000fe40000400000 */
[----:B---3--:R-:W-:Y:S01]  /*11240*/  FMUL R0, R3, R46 ;  /* 0x0000002e03007220 */ /* 0x008fe20000400000 */
[----:B------:R0:W-:Y:S01]  /*11250*/  STL [R1+0xc0], R12 ;  /* 0x0000c00c01007387 */ /* 0x0001e20000100800 */
[----:B------:R-:W-:-:S02]  /*11260*/  @P2 FMUL R50, R50, 0.25 ;  /* 0x3e80000032322820 */ /* 0x000fc40000400000 */
[----:B------:R-:W-:Y:S01]  /*11270*/  @P2 FMUL R51, R51, 0.25 ;  /* 0x3e80000033332820 */ /* 0x000fe20000400000 */
[----:B------:R1:W-:Y:S01]  /*11280*/  STL [R1+0xbc], R2 ;  /* 0x0000bc0201007387 */ /* 0x0003e20000100800 */
[----:B------:R-:W-:Y:S02]  /*11290*/  @!P3 FMUL R49, R49, 16777216 ;  /* 0x4b8000003131b820 */ /* 0x000fe40000400000 */
[----:B------:R-:W-:Y:S01]  /*112a0*/  @P2 FMUL R52, R52, 0.25 ;  /* 0x3e80000034342820 */ /* 0x000fe20000400000 */
[----:B------:R3:W-:Y:S01]  /*112b0*/  STL [R1+0xb8], R0 ;  /* 0x0000b80001007387 */ /* 0x0007e20000100800 */
[C---:B0-----:R-:W-:Y:S02]  /*112c0*/  FMUL R12, R3.reuse, R47 ;  /* 0x0000002f030c7220 */ /* 0x041fe40000400000 */
[----:B------:R-:W-:Y:S02]  /*112d0*/  @!P3 FMUL R50, R50, 16777216 ;  /* 0x4b8000003232b820 */ /* 0x000fe40000400000 */
[----:B-1----:R-:W-:-:S02]  /*112e0*/  FMUL R2, R3, R48 ;  /* 0x0000003003027220 */ /* 0x002fc40000400000 */
[----:B------:R-:W-:Y:S02]  /*112f0*/  @!P3 FMUL R51, R51, 16777216 ;  /* 0x4b8000003333b820 */ /* 0x000fe40000400000 */
[----:B---3--:R-:W-:Y:S01]  /*11300*/  FMUL R0, R3, R49 ;  /* 0x0000003103007220 */ /* 0x008fe20000400000 */
        /* <DEDUP_REMOVED lines=9> */
[C---:B-1----:R-:W-:Y:S02]  /*113a0*/  FMUL R2, R3.reuse, R51 ;  /* 0x0000003303027220 */ /* 0x042fe40000400000 */
        /* <DEDUP_REMOVED lines=9> */
[----:B------:R-:W-:Y:S02]  /*11440*/  @P2 FMUL R58, R58, 0.25 ;  /* 0x3e8000003a3a2820 */ /* 0x000fe40000400000 */
[C---:B0-----:R-:W-:Y:S02]  /*11450*/  FMUL R12, R3.reuse, R53 ;  /* 0x00000035030c7220 */ /* 0x041fe40000400000 */
[----:B------:R-:W-:Y:S02]  /*11460*/  @!P3 FMUL R56, R56, 16777216 ;  /* 0x4b8000003838b820 */ /* 0x000fe40000400000 */
[----:B-1----:R-:W-:Y:S02]  /*11470*/  FMUL R2, R3, R54 ;  /* 0x0000003603027220 */ /* 0x002fe40000400000 */
[----:B------:R-:W-:-:S02]  /*11480*/  @!P3 FMUL R60, R60, 16777216 ;  /* 0x4b8000003c3cb820 */ /* 0x000fc40000400000 */
[----:B------:R-:W-:Y:S02]  /*11490*/  @!P3 FMUL R57, R57, 16777216 ;  /* 0x4b8000003939b820 */ /* 0x000fe40000400000 */
[----:B---3--:R-:W-:Y:S01]  /*114a0*/  FMUL R0, R3, R55 ;  /* 0x0000003703007220 */ /* 0x008fe20000400000 */
[----:B------:R0:W-:Y:S01]  /*114b0*/  STL [R1+0x9c], R12 ;  /* 0x00009c0c01007387 */ /* 0x0001e20000100800 */
[----:B------:R-:W-:Y:S02]  /*114c0*/  @!P3 FMUL R59, R59, 16777216 ;  /* 0x4b8000003b3bb820 */ /* 0x000fe40000400000 */
[----:B------:R-:W-:Y:S01]  /*114d0*/  @!P3 FMUL R58, R58, 16777216 ;  /* 0x4b8000003a3ab820 */ /* 0x000fe20000400000 */
[----:B------:R1:W-:Y:S01]  /*114e0*/  STL [R1+0x98], R2 ;  /* 0x0000980201007387 */ /* 0x0003e20000100800 */
[----:B------:R-:W-:Y:S01]  /*114f0*/  @P2 FMUL R61, R61, 0.25 ;  /* 0x3e8000003d3d2820 */ /* 0x000fe20000400000 */
[----:B------:R-:W-:Y:S01]  /*11500*/  MOV R4, R60 ;  /* 0x0000003c00047202 */ /* 0x000fe20000000f00 */
[C---:B------:R-:W-:Y:S01]  /*11510*/  FMUL R60, R3.reuse, R59 ;  /* 0x0000003b033c7220 */ /* 0x040fe20000400000 */
[----:B------:R3:W-:Y:S01]  /*11520*/  STL [R1+0x94], R0 ;  /* 0x0000940001007387 */ /* 0x0007e20000100800 */
[----:B0-----:R-:W-:-:S02]  /*11530*/  FMUL R12, R3, R56 ;  /* 0x00000038030c7220 */ /* 0x001fc40000400000 */
[----:B-1----:R-:W-:-:S03]  /*11540*/  FMUL R2, R3, R57 ;  /* 0x0000003903027220 */ /* 0x002fc60000400000 */
[----:B------:R-:W-:Y:S01]  /*11550*/  STL [R1+0x90], R12 ;  /* 0x0000900c01007387 */ /* 0x000fe20000100800 */
[----:B------:R-:W-:Y:S02]  /*11560*/  @!P3 FMUL R61, R61, 16777216 ;  /* 0x4b8000003d3db820 */ /* 0x000fe40000400000 */
[C---:B---3--:R-:W-:Y:S01]  /*11570*/  FMUL R0, R3.reuse, R58 ;  /* 0x0000003a03007220 */ /* 0x048fe20000400000 */
[----:B------:R0:W-:Y:S04]  /*11580*/  STL [R1+0x8c], R2 ;  /* 0x00008c0201007387 */ /* 0x0001e80000100800 */
[----:B------:R-:W-:Y:S04]  /*11590*/  STL [R1+0x75c], R60 ;  /* 0x00075c3c01007387 */ /* 0x000fe80000100800 */
[----:B------:R1:W-:Y:S01]  /*115a0*/  STL [R1+0x88], R0 ;  /* 0x0000880001007387 */ /* 0x0003e20000100800 */
[----:B------:R-:W-:-:S02]  /*115b0*/  FMUL R11, R3, R11 ;  /* 0x0000000b030b7220 */ /* 0x000fc40000400000 */
[C---:B0-----:R-:W-:Y:S02]  /*115c0*/  FMUL R2, R3.reuse, R10 ;  /* 0x0000000a03027220 */ /* 0x041fe40000400000 */
[----:B-1----:R-:W-:-:S05]  /*115d0*/  FMUL R0, R3, R61 ;  /* 0x0000003d03007220 */ /* 0x002fca0000400000 */
[----:B------:R0:W-:Y:S01]  /*115e0*/  STL [R1+0x78], R0 ;  /* 0x0000780001007387 */ /* 0x0001e20000100800 */
[----:B------:R-:W-:-:S03]  /*115f0*/  FMUL R4, R3, R4 ;  /* 0x0000000403047220 */ /* 0x000fc60000400000 */
[----:B------:R-:W-:Y:S01]  /*11600*/  STL [R1+0x64], R11 ;  /* 0x0000640b01007387 */ /* 0x000fe20000100800 */
[----:B0-----:R-:W-:-:S03]  /*11610*/  FMUL R0, R3, R9 ;  /* 0x0000000903007220 */ /* 0x001fc60000400000 */
[----:B------:R2:W-:Y:S01]  /*11620*/  STL [R1+0x58], R2 ;  /* 0x0000580201007387 */ /* 0x0005e20000100800 */
[----:B------:R-:W-:-:S03]  /*11630*/  @!P3 FMUL R7, R7, 16777216 ;  /* 0x4b8000000707b820 */ /* 0x000fc60000400000 */
[----:B------:R0:W-:Y:S04]  /*11640*/  STL [R1+0x54], R0 ;  /* 0x0000540001007387 */ /* 0x0001e80000100800 */
[----:B------:R-:W-:Y:S01]  /*11650*/  STL [R1+0x4c], R4 ;  /* 0x00004c0401007387 */ /* 0x000fe20000100800 */
[C---:B--2---:R-:W-:Y:S02]  /*11660*/  FMUL R2, R3.reuse, R5 ;  /* 0x0000000503027220 */ /* 0x044fe40000400000 */
[----:B0-----:R-:W-:-:S03]  /*11670*/  FMUL R0, R3, R6 ;  /* 0x0000000603007220 */ /* 0x001fc60000400000 */
[----:B------:R0:W-:Y:S02]  /*11680*/  STL [R1+0x3c], R2 ;  /* 0x00003c0201007387 */ /* 0x0001e40000100800 */
[C---:B0-----:R-:W-:Y:S02]  /*11690*/  FMUL R2, R3.reuse, R7 ;  /* 0x0000000703027220 */ /* 0x041fe40000400000 */
[----:B----4-:R-:W-:-:S05]  /*116a0*/  FMUL R60, R3, R8 ;  /* 0x00000008033c7220 */ /* 0x010fca0000400000 */
[----:B------:R-:W-:Y:S04]  /*116b0*/  STL [R1+0x760], R60 ;  /* 0x0007603c01007387 */ /* 0x000fe80000100800 */
[----:B------:R0:W-:Y:S04]  /*116c0*/  STL [R1+0x34], R0 ;  /* 0x0000340001007387 */ /* 0x0001e80000100800 */
[----:B------:R-:W2:Y:S04]  /*116d0*/  LDL.LU R7, [R1+0x784] ;  /* 0x0007840001077983 */ /* 0x000ea80000300800 */
[----:B0-----:R-:W3:Y:S04]  /*116e0*/  LDL.LU R0, [R1+0x260] ;  /* 0x0002600001007983 */ /* 0x001ee80000300800 */
[----:B------:R0:W-:Y:S04]  /*116f0*/  STL [R1+0x28], R2 ;  /* 0x0000280201007387 */ /* 0x0001e80000100800 */
[----:B---3--:R1:W-:Y:S04]  /*11700*/  STL [R1+0x778], R0 ;  /* 0x0007780001007387 */ /* 0x0083e80000100800 */
[----:B------:R-:W3:Y:S04]  /*11710*/  LDL.LU R60, [R1+0x264] ;  /* 0x00026400013c7983 */ /* 0x000ee80000300800 */
[----:B---3--:R-:W-:Y:S04]  /*11720*/  STL [R1+0x77c], R60 ;  /* 0x00077c3c01007387 */ /* 0x008fe80000100800 */
[----:B0-----:R-:W3:Y:S04]  /*11730*/  LDL.LU R2, [R1+0x3a0] ;  /* 0x0003a00001027983 */ /* 0x001ee80000300800 */
[----:B-1----:R-:W4:Y:S01]  /*11740*/  LDL.LU R0, [R1+0x3a4] ;  /* 0x0003a40001007983 */ /* 0x002f220000300800 */
[----:B--2---:R-:W-:-:S03]  /*11750*/  FSETP.GT.AND P2, PT, |R7|, 8.50705917302346158658e+37, PT ;  /* 0x7e8000000700780b */ /* 0x004fc60003f44200 */
[----:B---3--:R0:W-:Y:S04]  /*11760*/  STL [R1+0x10], R2 ;  /* 0x0000100201007387 */ /* 0x0081e80000100800 */
[----:B----4-:R1:W-:Y:S04]  /*11770*/  STL [R1+0x780], R0 ;  /* 0x0007800001007387 */ /* 0x0103e80000100800 */
[----:B0-----:R-:W2:Y:S04]  /*11780*/  LDL.LU R2, [R1+0x3b0] ;  /* 0x0003b00001027983 */ /* 0x001ea80000300800 */
[----:B------:R-:W3:Y:S04]  /*11790*/  LDL.LU R60, [R1+0x3b4] ;  /* 0x0003b400013c7983 */ /* 0x000ee80000300800 */
[----:B-1----:R-:W4:Y:S04]  /*117a0*/  LDL.LU R0, [R1+0x3e0] ;  /* 0x0003e00001007983 */ /* 0x002f280000300800 */
        /* <DEDUP_REMOVED lines=57> */
[----:B--2---:R-:W-:-:S02]  /*11b40*/  @P2 FMUL R2, R2, 0.25 ;  /* 0x3e80000002022820 */ /* 0x004fc40000400000 */
[----:B---3--:R-:W-:Y:S02]  /*11b50*/  @P2 FMUL R60, R60, 0.25 ;  /* 0x3e8000003c3c2820 */ /* 0x008fe40000400000 */
[----:B----4-:R-:W-:-:S05]  /*11b60*/  @P2 FMUL R0, R0, 0.25 ;  /* 0x3e80000000002820 */ /* 0x010fca0000400000 */
[----:B------:R0:W-:Y:S04]  /*11b70*/  STL [R1], R0 ;  /* 0x0000000001007387 */ /* 0x0001e80000100800 */
[----:B0-----:R-:W2:Y:S04]  /*11b80*/  LDL.LU R0, [R1+0x780] ;  /* 0x0007800001007983 */ /* 0x001ea80000300800 */
[----:B------:R0:W-:Y:S04]  /*11b90*/  STL [R1+0x4], R60 ;  /* 0x0000043c01007387 */ /* 0x0001e80000100800 */
[----:B0-----:R-:W3:Y:S04]  /*11ba0*/  LDL.LU R60, [R1+0x77c] ;  /* 0x00077c00013c7983 */ /* 0x001ee80000300800 */
[----:B------:R0:W-:Y:S04]  /*11bb0*/  STL [R1+0x770], R2 ;  /* 0x0007700201007387 */ /* 0x0001e80000100800 */
[----:B0-----:R-:W4:Y:S01]  /*11bc0*/  LDL R2, [R1+0x10] ;  /* 0x0000100001027983 */ /* 0x001f220000100800 */
[----:B--2---:R-:W-:-:S05]  /*11bd0*/  @P2 FMUL R0, R0, 0.25 ;  /* 0x3e80000000002820 */ /* 0x004fca0000400000 */
[----:B------:R0:W-:Y:S04]  /*11be0*/  STL [R1+0xc], R0 ;  /* 0x00000c0001007387 */ /* 0x0001e80000100800 */
[----:B0-----:R-:W2:Y:S01]  /*11bf0*/  LDL.LU R0, [R1+0x778] ;  /* 0x0007780001007983 */ /* 0x001ea20000300800 */
[----:B----4-:R-:W-:-:S05]  /*11c00*/  @P2 FMUL R2, R2, 0.25 ;  /* 0x3e80000002022820 */ /* 0x010fca0000400000 */
[----:B------:R0:W-:Y:S04]  /*11c10*/  @P2 STL [R1+0x10], R2 ;  /* 0x0000100201002387 */ /* 0x0001e80000100800 */
[----:B0-----:R-:W4:Y:S01]  /*11c20*/  LDL R2, [R1+0x4] ;  /* 0x0000040001027983 */ /* 0x001f220000100800 */
[----:B------:R-:W-:Y:S01]  /*11c30*/  FSETP.GEU.AND P3, PT, |R7|, 1.175494350822287508e-38, PT ;  /* 0x008000000700780b */ /* 0x000fe20003f6e200 */
[----:B------:R-:W-:Y:S02]  /*11c40*/  @P2 FMUL R54, R54, 0.25 ;  /* 0x3e80000036362820 */ /* 0x000fe40000400000 */
[----:B------:R-:W-:Y:S01]  /*11c50*/  @P2 FMUL R51, R51, 0.25 ;  /* 0x3e80000033332820 */ /* 0x000fe20000400000 */
[----:B----4-:R0:W-:Y:S04]  /*11c60*/  STL [R1+0x774], R2 ;  /* 0x0007740201007387 */ /* 0x0101e80000100800 */
[----:B0-----:R-:W4:Y:S05]  /*11c70*/  LDL R2, [R1] ;  /* 0x0000000001027983 */ /* 0x001f2a0000100800 */
[----:B------:R-:W-:-:S02]  /*11c80*/  @!P3 FMUL R54, R54, 16777216 ;  /* 0x4b8000003636b820 */ /* 0x000fc40000400000 */
[----:B------:R-:W-:-:S03]  /*11c90*/  @!P3 FMUL R51, R51, 16777216 ;  /* 0x4b8000003333b820 */ /* 0x000fc60000400000 */
[----:B------:R0:W-:Y:S04]  /*11ca0*/  STL [R1+0x76c], R54 ;  /* 0x00076c3601007387 */ /* 0x0001e80000100800 */
[----:B0-----:R-:W2:Y:S04]  /*11cb0*/  LDL.LU R54, [R1+0x10] ;  /* 0x0000100001367983 */ /* 0x001ea80000300800 */
[----:B------:R0:W-:Y:S04]  /*11cc0*/  STL [R1+0x768], R51 ;  /* 0x0007683301007387 */ /* 0x0001e80000100800 */
[----:B0-----:R-:W2:Y:S01]  /*11cd0*/  LDL.LU R51, [R1+0xc] ;  /* 0x00000c0001337983 */ /* 0x001ea20000300800 */
[----:B----4-:R-:W-:-:S05]  /*11ce0*/  @!P3 FMUL R2, R2, 16777216 ;  /* 0x4b8000000202b820 */ /* 0x010fca0000400000 */
[----:B------:R0:W-:Y:S04]  /*11cf0*/  @!P3 STL [R1], R2 ;  /* 0x000000020100b387 */ /* 0x0001e80000100800 */
[----:B0-----:R-:W4:Y:S01]  /*11d00*/  LDL.LU R2, [R1+0x774] ;  /* 0x0007740001027983 */ /* 0x001f220000300800 */
[----:B------:R-:W-:-:S04]  /*11d10*/  @P2 FMUL R7, R7, 0.25 ;  /* 0x3e80000007072820 */ /* 0x000fc80000400000 */
[----:B------:R-:W-:Y:S02]  /*11d20*/  @!P3 FMUL R7, R7, 16777216 ;  /* 0x4b8000000707b820 */ /* 0x000fe40000400000 */
[----:B----4-:R-:W-:-:S05]  /*11d30*/  @!P3 FMUL R2, R2, 16777216 ;  /* 0x4b8000000202b820 */ /* 0x010fca0000400000 */
[----:B------:R0:W-:Y:S04]  /*11d40*/  @!P3 STL [R1+0x4], R2 ;  /* 0x000004020100b387 */ /* 0x0001e80000100800 */
[----:B0-----:R-:W4:Y:S01]  /*11d50*/  LDL.LU R2, [R1+0x770] ;  /* 0x0007700001027983 */ /* 0x001f220000300800 */
[----:B------:R-:W0:Y:S01]  /*11d60*/  MUFU.RCP R7, R7 ;  /* 0x0000000700077308 */ /* 0x000e220000001000 */
[----:B------:R-:W-:Y:S02]  /*11d70*/  @P2 FMUL R57, R57, 0.25 ;  /* 0x3e80000039392820 */ /* 0x000fe40000400000 */
[----:B------:R-:W-:Y:S02]  /*11d80*/  @P2 FMUL R58, R58, 0.25 ;  /* 0x3e8000003a3a2820 */ /* 0x000fe40000400000 */
[----:B------:R-:W-:-:S02]  /*11d90*/  @!P3 FMUL R57, R57, 16777216 ;  /* 0x4b8000003939b820 */ /* 0x000fc40000400000 */
[----:B------:R-:W-:Y:S02]  /*11da0*/  @!P3 FMUL R58, R58, 16777216 ;  /* 0x4b8000003a3ab820 */ /* 0x000fe40000400000 */
[----:B--2---:R-:W-:Y:S02]  /*11db0*/  @!P3 FMUL R54, R54, 16777216 ;  /* 0x4b8000003636b820 */ /* 0x004fe40000400000 */
[----:B------:R-:W-:Y:S02]  /*11dc0*/  @P2 FMUL R0, R0, 0.25 ;  /* 0x3e80000000002820 */ /* 0x000fe40000400000 */
[----:B------:R-:W-:Y:S02]  /*11dd0*/  @P2 FMUL R59, R59, 0.25 ;  /* 0x3e8000003b3b2820 */ /* 0x000fe40000400000 */
[----:B0-----:R-:W-:Y:S02]  /*11de0*/  FMUL R58, R7, R58 ;  /* 0x0000003a073a7220 */ /* 0x001fe40000400000 */
[----:B------:R-:W-:-:S02]  /*11df0*/  @!P3 FMUL R0, R0, 16777216 ;  /* 0x4b8000000000b820 */ /* 0x000fc40000400000 */
[----:B------:R-:W-:Y:S02]  /*11e00*/  @!P3 FMUL R59, R59, 16777216 ;  /* 0x4b8000003b3bb820 */ /* 0x000fe40000400000 */
[----:B------:R-:W-:Y:S02]  /*11e10*/  @!P3 FMUL R51, R51, 16777216 ;  /* 0x4b8000003333b820 */ /* 0x000fe40000400000 */
[----:B----4-:R-:W-:-:S05]  /*11e20*/  @!P3 FMUL R2, R2, 16777216 ;  /* 0x4b8000000202b820 */ /* 0x010fca0000400000 */
[----:B------:R0:W-:Y:S02]  /*11e30*/  STL [R1+0x8], R2 ;  /* 0x0000080201007387 */ /* 0x0001e40000100800 */
[----:B0-----:R-:W-:Y:S02]  /*11e40*/  FMUL R2, R7, R57 ;  /* 0x0000003907027220 */ /* 0x001fe40000400000 */
[----:B------:R-:W2:Y:S04]  /*11e50*/  LDL.LU R57, [R1] ;  /* 0x0000000001397983 */ /* 0x000ea80000300800 */
[----:B------:R0:W-:Y:S02]  /*11e60*/  STL [R1+0x74c], R2 ;  /* 0x00074c0201007387 */ /* 0x0001e40000100800 */
[----:B0-----:R-:W-:-:S02]  /*11e70*/  IMAD.MOV.U32 R2, RZ, RZ, R54 ;  /* 0x000000ffff027224 */ /* 0x001fc400078e0036 */
[----:B------:R-:W4:Y:S04]  /*11e80*/  LDL.LU R54, [R1+0x76c] ;  /* 0x00076c0001367983 */ /* 0x000f280000300800 */
[----:B------:R0:W-:Y:S02]  /*11e90*/  STL [R1+0x74], R58 ;  /* 0x0000743a01007387 */ /* 0x0001e40000100800 */
[----:B0-----:R-:W-:Y:S02]  /*11ea0*/  IMAD.MOV.U32 R58, RZ, RZ, R0 ;  /* 0x000000ffff3a7224 */ /* 0x001fe400078e0000 */
[----:B------:R-:W-:Y:S01]  /*11eb0*/  FMUL R0, R7, R59 ;  /* 0x0000003b07007220 */ /* 0x000fe20000400000 */
[----:B------:R-:W-:Y:S02]  /*11ec0*/  MOV R59, R51 ;  /* 0x00000033003b7202 */ /* 0x000fe40000000f00 */
[----:B------:R-:W2:Y:S01]  /*11ed0*/  LDL.LU R51, [R1+0x768] ;  /* 0x0007680001337983 */ /* 0x000ea20000300800 */
[----:B------:R-:W-:-:S02]  /*11ee0*/  @P2 FMUL R61, R61, 0.25 ;  /* 0x3e8000003d3d2820 */ /* 0x000fc40000400000 */
[----:B------:R-:W-:Y:S02]  /*11ef0*/  @P2 FMUL R56, R56, 0.25 ;  /* 0x3e80000038382820 */ /* 0x000fe40000400000 */
[----:B------:R-:W-:Y:S02]  /*11f00*/  @!P3 FMUL R61, R61, 16777216 ;  /* 0x4b8000003d3db820 */ /* 0x000fe40000400000 */
[----:B------:R-:W-:Y:S01]  /*11f10*/  @P2 FMUL R55, R55, 0.25 ;  /* 0x3e80000037372820 */ /* 0x000fe20000400000 */
[----:B------:R0:W-:Y:S01]  /*11f20*/  STL [R1+0x750], R0 ;  /* 0x0007500001007387 */ /* 0x0001e20000100800 */
[----:B------:R-:W-:Y:S02]  /*11f30*/  @!P3 FMUL R56, R56, 16777216 ;  /* 0x4b8000003838b820 */ /* 0x000fe40000400000 */
[----:B------:R-:W-:Y:S02]  /*11f40*/  @!P3 FMUL R55, R55, 16777216 ;  /* 0x4b8000003737b820 */ /* 0x000fe40000400000 */
[----:B------:R-:W-:-:S02]  /*11f50*/  @P2 FMUL R53, R53, 0.25 ;  /* 0x3e80000035352820 */ /* 0x000fc40000400000 */
[C---:B0-----:R-:W-:Y:S02]  /*11f60*/  FMUL R0, R7.reuse, R61 ;  /* 0x0000003d07007220 */ /* 0x041fe40000400000 */
[C---:B------:R-:W-:Y:S02]  /*11f70*/  FMUL R56, R7.reuse, R56 ;  /* 0x0000003807387220 */ /* 0x040fe40000400000 */
[----:B------:R-:W-:Y:S01]  /*11f80*/  FMUL R55, R7, R55 ;  /* 0x0000003707377220 */ /* 0x000fe20000400000 */
[----:B------:R-:W-:Y:S01]  /*11f90*/  STL [R1+0x6c], R0 ;  /* 0x00006c0001007387 */ /* 0x000fe20000100800 */
[----:B------:R-:W-:Y:S02]  /*11fa0*/  @!P3 FMUL R53, R53, 16777216 ;  /* 0x4b8000003535b820 */ /* 0x000fe40000400000 */
[----:B------:R-:W-:Y:S01]  /*11fb0*/  @P2 FMUL R52, R52, 0.25 ;  /* 0x3e80000034342820 */ /* 0x000fe20000400000 */
[----:B------:R-:W-:Y:S01]  /*11fc0*/  STL [R1+0x68], R56 ;  /* 0x0000683801007387 */ /* 0x000fe20000100800 */
[----:B------:R-:W-:-:S02]  /*11fd0*/  @P2 FMUL R50, R50, 0.25 ;  /* 0x3e80000032322820 */ /* 0x000fc40000400000 */
[----:B------:R-:W-:Y:S01]  /*11fe0*/  FMUL R53, R7, R53 ;  /* 0x0000003507357220 */ /* 0x000fe20000400000 */
[----:B------:R0:W-:Y:S01]  /*11ff0*/  STL [R1+0x60], R55 ;  /* 0x0000603701007387 */ /* 0x0001e20000100800 */
[----:B------:R-:W-:Y:S02]  /*12000*/  @P2 FMUL R49, R49, 0.25 ;  /* 0x3e80000031312820 */ /* 0x000fe40000400000 */
[----:B------:R-:W-:Y:S02]  /*12010*/  @!P3 FMUL R52, R52, 16777216 ;  /* 0x4b8000003434b820 */ /* 0x000fe40000400000 */
[----:B------:R-:W-:Y:S02]  /*12020*/  @!P3 FMUL R50, R50, 16777216 ;  /* 0x4b8000003232b820 */ /* 0x000fe40000400000 */
[----:B------:R-:W-:Y:S02]  /*12030*/  @P2 FMUL R48, R48, 0.25 ;  /* 0x3e80000030302820 */ /* 0x000fe40000400000 */
[----:B------:R-:W-:-:S02]  /*12040*/  @!P3 FMUL R49, R49, 16777216 ;  /* 0x4b8000003131b820 */ /* 0x000fc40000400000 */
[----:B------:R-:W-:Y:S02]  /*12050*/  @P2 FMUL R40, R40, 0.25 ;  /* 0x3e80000028282820 */ /* 0x000fe40000400000 */
[----:B------:R-:W-:Y:S02]  /*12060*/  FMUL R52, R7, R52 ;  /* 0x0000003407347220 */ /* 0x000fe40000400000 */
[----:B------:R-:W-:Y:S02]  /*12070*/  @P2 FMUL R47, R47, 0.25 ;  /* 0x3e8000002f2f2820 */ /* 0x000fe40000400000 */
[----:B------:R-:W-:Y:S02]  /*12080*/  @P2 FMUL R39, R39, 0.25 ;  /* 0x3e80000027272820 */ /* 0x000fe40000400000 */
[----:B------:R-:W-:Y:S02]  /*12090*/  @!P3 FMUL R48, R48, 16777216 ;  /* 0x4b8000003030b820 */ /* 0x000fe40000400000 */
[----:B------:R-:W-:-:S02]  /*120a0*/  @P2 FMUL R38, R38, 0.25 ;  /* 0x3e80000026262820 */ /* 0x000fc40000400000 */
[----:B------:R-:W-:Y:S02]  /*120b0*/  @!P3 FMUL R40, R40, 16777216 ;  /* 0x4b8000002828b820 */ /* 0x000fe40000400000 */
[----:B------:R-:W-:Y:S02]  /*120c0*/  @!P3 FMUL R47, R47, 16777216 ;  /* 0x4b8000002f2fb820 */ /* 0x000fe40000400000 */
[----:B------:R-:W-:Y:S02]  /*120d0*/  @P2 FMUL R37, R37, 0.25 ;  /* 0x3e80000025252820 */ /* 0x000fe40000400000 */
[----:B------:R-:W-:Y:S02]  /*120e0*/  @!P3 FMUL R39, R39, 16777216 ;  /* 0x4b8000002727b820 */ /* 0x000fe40000400000 */
[----:B------:R-:W-:Y:S02]  /*120f0*/  @P2 FMUL R46, R46, 0.25 ;  /* 0x3e8000002e2e2820 */ /* 0x000fe40000400000 */
[----:B------:R-:W-:-:S02]  /*12100*/  @P2 FMUL R44, R44, 0.25 ;  /* 0x3e8000002c2c2820 */ /* 0x000fc40000400000 */
[----:B---3--:R-:W-:Y:S02]  /*12110*/  @P2 FMUL R60, R60, 0.25 ;  /* 0x3e8000003c3c2820 */ /* 0x008fe40000400000 */
[----:B------:R-:W-:Y:S02]  /*12120*/  @!P3 FMUL R38, R38, 16777216 ;  /* 0x4b8000002626b820 */ /* 0x000fe40000400000 */
[----:B------:R-:W-:Y:S02]  /*12130*/  @P2 FMUL R33, R33, 0.25 ;  /* 0x3e80000021212820 */ /* 0x000fe40000400000 */
[----:B------:R-:W-:Y:S02]  /*12140*/  @P2 FMUL R18, R18, 0.25 ;  /* 0x3e80000012122820 */ /* 0x000fe40000400000 */
[----:B------:R-:W-:Y:S02]  /*12150*/  @!P3 FMUL R37, R37, 16777216 ;  /* 0x4b8000002525b820 */ /* 0x000fe40000400000 */
[----:B------:R-:W-:-:S02]  /*12160*/  @P2 FMUL R36, R36, 0.25 ;  /* 0x3e80000024242820 */ /* 0x000fc40000400000 */
[----:B------:R-:W-:Y:S02]  /*12170*/  @!P3 FMUL R46, R46, 16777216 ;  /* 0x4b8000002e2eb820 */ /* 0x000fe40000400000 */
[----:B------:R-:W-:Y:S02]  /*12180*/  @P2 FMUL R45, R45, 0.25 ;  /* 0x3e8000002d2d2820 */ /* 0x000fe40000400000 */
[----:B------:R-:W-:Y:S02]  /*12190*/  @P2 FMUL R15, R15, 0.25 ;  /* 0x3e8000000f0f2820 */ /* 0x000fe40000400000 */
[----:B------:R-:W-:Y:S02]  /*121a0*/  @!P3 FMUL R44, R44, 16777216 ;  /* 0x4b8000002c2cb820 */ /* 0x000fe40000400000 */
[----:B------:R-:W-:Y:S02]  /*121b0*/  @!P3 FMUL R60, R60, 16777216 ;  /* 0x4b8000003c3cb820 */ /* 0x000fe40000400000 */
[----:B------:R-:W-:-:S02]  /*121c0*/  @P2 FMUL R34, R34, 0.25 ;  /* 0x3e80000022222820 */ /* 0x000fc40000400000 */
[----:B------:R-:W-:Y:S02]  /*121d0*/  @!P3 FMUL R33, R33, 16777216 ;  /* 0x4b8000002121b820 */ /* 0x000fe40000400000 */
[----:B------:R-:W-:Y:S02]  /*121e0*/  @P2 FMUL R32, R32, 0.25 ;  /* 0x3e80000020202820 */ /* 0x000fe40000400000 */
[----:B------:R-:W-:Y:S02]  /*121f0*/  @!P3 FMUL R18, R18, 16777216 ;  /* 0x4b8000001212b820 */ /* 0x000fe40000400000 */
[----:B------:R-:W-:Y:S02]  /*12200*/  @P2 FMUL R19, R19, 0.25 ;  /* 0x3e80000013132820 */ /* 0x000fe40000400000 */
[----:B------:R-:W-:Y:S02]  /*12210*/  @P2 FMUL R14, R14, 0.25 ;  /* 0x3e8000000e0e2820 */ /* 0x000fe40000400000 */
[----:B------:R-:W-:-:S02]  /*12220*/  @!P3 FMUL R36, R36, 16777216 ;  /* 0x4b8000002424b820 */ /* 0x000fc40000400000 */
[----:B------:R-:W-:Y:S02]  /*12230*/  @!P3 FMUL R45, R45, 16777216 ;  /* 0x4b8000002d2db820 */ /* 0x000fe40000400000 */
[----:B------:R-:W-:Y:S02]  /*12240*/  @!P3 FMUL R15, R15, 16777216 ;  /* 0x4b8000000f0fb820 */ /* 0x000fe40000400000 */
[----:B0-----:R-:W-:Y:S02]  /*12250*/  FMUL R55, R7, R44 ;  /* 0x0000002c07377220 */ /* 0x001fe40000400000 */
[----:B------:R-:W-:Y:S02]  /*12260*/  @P2 FMUL R13, R13, 0.25 ;  /* 0x3e8000000d0d2820 */ /* 0x000fe40000400000 */
[----:B------:R-:W-:Y:S02]  /*12270*/  @!P3 FMUL R34, R34, 16777216 ;  /* 0x4b8000002222b820 */ /* 0x000fe40000400000 */
[----:B------:R-:W-:-:S02]  /*12280*/  FMUL R44, R7, R33 ;  /* 0x00000021072c7220 */ /* 0x000fc40000400000 */
[----:B------:R-:W-:Y:S02]  /*12290*/  @!P3 FMUL R32, R32, 16777216 ;  /* 0x4b8000002020b820 */ /* 0x000fe40000400000 */
[----:B------:R-:W-:Y:S02]  /*122a0*/  FMUL R33, R7, R18 ;  /* 0x0000001207217220 */ /* 0x000fe40000400000 */
[----:B------:R-:W-:Y:S02]  /*122b0*/  @P2 FMUL R12, R12, 0.25 ;  /* 0x3e8000000c0c2820 */ /* 0x000fe40000400000 */
[----:B------:R-:W-:Y:S02]  /*122c0*/  @!P3 FMUL R19, R19, 16777216 ;  /* 0x4b8000001313b820 */ /* 0x000fe40000400000 */
[----:B------:R-:W-:Y:S02]  /*122d0*/  @!P3 FMUL R14, R14, 16777216 ;  /* 0x4b8000000e0eb820 */ /* 0x000fe40000400000 */
[----:B------:R-:W-:-:S02]  /*122e0*/  FMUL R61, R7, R45 ;  /* 0x0000002d073d7220 */ /* 0x000fc40000400000 */
[----:B------:R-:W-:Y:S02]  /*122f0*/  @P2 FMUL R10, R10, 0.25 ;  /* 0x3e8000000a0a2820 */ /* 0x000fe40000400000 */
[----:B------:R-:W-:Y:S02]  /*12300*/  @!P3 FMUL R13, R13, 16777216 ;  /* 0x4b8000000d0db820 */ /* 0x000fe40000400000 */
[C---:B------:R-:W-:Y:S02]  /*12310*/  FMUL R45, R7.reuse, R34 ;  /* 0x00000022072d7220 */ /* 0x040fe40000400000 */
[C---:B------:R-:W-:Y:S02]  /*12320*/  FMUL R34, R7.reuse, R32 ;  /* 0x0000002007227220 */ /* 0x040fe40000400000 */
[----:B------:R-:W-:Y:S02]  /*12330*/  @!P3 FMUL R12, R12, 16777216 ;  /* 0x4b8000000c0cb820 */ /* 0x000fe40000400000 */
[----:B------:R-:W-:-:S02]  /*12340*/  FMUL R32, R7, R19 ;  /* 0x0000001307207220 */ /* 0x000fc40000400000 */
[----:B------:R-:W-:Y:S02]  /*12350*/  @!P3 FMUL R10, R10, 16777216 ;  /* 0x4b8000000a0ab820 */ /* 0x000fe40000400000 */
[----:B------:R-:W-:Y:S02]  /*12360*/  @P2 FMUL R9, R9, 0.25 ;  /* 0x3e80000009092820 */ /* 0x000fe40000400000 */
[----:B------:R-:W-:Y:S02]  /*12370*/  @P2 FMUL R43, R43, 0.25 ;  /* 0x3e8000002b2b2820 */ /* 0x000fe40000400000 */
[----:B------:R-:W-:Y:S02]  /*12380*/  @P2 FMUL R8, R8, 0.25 ;  /* 0x3e80000008082820 */ /* 0x000fe40000400000 */
[----:B------:R-:W-:Y:S02]  /*12390*/  @P2 FMUL R42, R42, 0.25 ;  /* 0x3e8000002a2a2820 */ /* 0x000fe40000400000 */
[----:B------:R-:W-:-:S02]  /*123a0*/  @P2 FMUL R41, R41, 0.25 ;  /* 0x3e80000029292820 */ /* 0x000fc40000400000 */
[----:B------:R-:W-:Y:S02]  /*123b0*/  @P2 FMUL R5, R5, 0.25 ;  /* 0x3e80000005052820 */ /* 0x000fe40000400000 */
[----:B------:R-:W-:Y:S02]  /*123c0*/  @!P3 FMUL R9, R9, 16777216 ;  /* 0x4b8000000909b820 */ /* 0x000fe40000400000 */
[----:B------:R-:W-:Y:S02]  /*123d0*/  @P2 FMUL R35, R35, 0.25 ;  /* 0x3e80000023232820 */ /* 0x000fe40000400000 */
[----:B------:R-:W-:Y:S02]  /*123e0*/  @P2 FMUL R17, R17, 0.25 ;  /* 0x3e80000011112820 */ /* 0x000fe40000400000 */
[----:B------:R-:W-:Y:S02]  /*123f0*/  @P2 FMUL R16, R16, 0.25 ;  /* 0x3e80000010102820 */ /* 0x000fe40000400000 */
[----:B------:R-:W-:-:S02]  /*12400*/  @P2 FMUL R4, R4, 0.25 ;  /* 0x3e80000004042820 */ /* 0x000fc40000400000 */
[----:B------:R-:W-:Y:S02]  /*12410*/  @!P3 FMUL R43, R43, 16777216 ;  /* 0x4b8000002b2bb820 */ /* 0x000fe40000400000 */
[----:B------:R-:W-:Y:S02]  /*12420*/  @!P3 FMUL R8, R8, 16777216 ;  /* 0x4b8000000808b820 */ /* 0x000fe40000400000 */
[----:B------:R-:W-:Y:S02]  /*12430*/  @P2 FMUL R3, R3, 0.25 ;  /* 0x3e80000003032820 */ /* 0x000fe40000400000 */
[----:B------:R-:W-:Y:S02]  /*12440*/  @!P3 FMUL R42, R42, 16777216 ;  /* 0x4b8000002a2ab820 */ /* 0x000fe40000400000 */
[----:B------:R-:W-:Y:S02]  /*12450*/  @!P3 FMUL R41, R41, 16777216 ;  /* 0x4b8000002929b820 */ /* 0x000fe40000400000 */
[----:B------:R-:W-:-:S02]  /*12460*/  @!P3 FMUL R5, R5, 16777216 ;  /* 0x4b8000000505b820 */ /* 0x000fc40000400000 */
[----:B------:R-:W-:Y:S02]  /*12470*/  @!P3 FMUL R35, R35, 16777216 ;  /* 0x4b8000002323b820 */ /* 0x000fe40000400000 */
[----:B------:R-:W-:Y:S02]  /*12480*/  @!P3 FMUL R17, R17, 16777216 ;  /* 0x4b8000001111b820 */ /* 0x000fe40000400000 */
[----:B------:R-:W-:Y:S02]  /*12490*/  @!P3 FMUL R16, R16, 16777216 ;  /* 0x4b8000001010b820 */ /* 0x000fe40000400000 */
[----:B------:R-:W-:Y:S02]  /*124a0*/  @!P3 FMUL R4, R4, 16777216 ;  /* 0x4b8000000404b820 */ /* 0x000fe40000400000 */
[----:B------:R-:W-:Y:S02]  /*124b0*/  @!P3 FMUL R3, R3, 16777216 ;  /* 0x4b8000000303b820 */ /* 0x000fe40000400000 */
[----:B----4-:R-:W-:-:S05]  /*124c0*/  FMUL R0, R7, R54 ;  /* 0x0000003607007220 */ /* 0x010fca0000400000 */
[----:B------:R2:W-:Y:S04]  /*124d0*/  STL [R1+0x5c], R0 ;  /* 0x00005c0001007387 */ /* 0x0005e80000100800 */
[----:B------:R-:W-:Y:S01]  /*124e0*/  STL [R1+0x50], R53 ;  /* 0x0000503501007387 */ /* 0x000fe20000100800 */
[----:B--2---:R-:W-:-:S05]  /*124f0*/  FMUL R0, R7, R51 ;  /* 0x0000003307007220 */ /* 0x004fca0000400000 */
[----:B------:R0:W-:Y:S01]  /*12500*/  STL [R1+0x754], R0 ;  /* 0x0007540001007387 */ /* 0x0001e20000100800 */
[----:B------:R-:W-:-:S03]  /*12510*/  FMUL R51, R7, R40 ;  /* 0x0000002807337220 */ /* 0x000fc60000400000 */
[----:B------:R-:W-:Y:S01]  /*12520*/  STL [R1+0x48], R52 ;  /* 0x0000483401007387 */ /* 0x000fe20000100800 */
[C---:B0-----:R-:W-:Y:S02]  /*12530*/  FMUL R0, R7.reuse, R50 ;  /* 0x0000003207007220 */ /* 0x041fe40000400000 */
[----:B------:R-:W-:Y:S02]  /*12540*/  IMAD.MOV.U32 R50, RZ, RZ, R2 ;  /* 0x000000ffff327224 */ /* 0x000fe400078e0002 */
[C---:B------:R-:W-:Y:S01]  /*12550*/  FMUL R2, R7.reuse, R49 ;  /* 0x0000003107027220 */ /* 0x040fe20000400000 */
[----:B------:R0:W-:Y:S01]  /*12560*/  STL [R1+0x40], R0 ;  /* 0x0000400001007387 */ /* 0x0001e20000100800 */
[----:B------:R-:W-:Y:S01]  /*12570*/  IMAD.MOV.U32 R49, RZ, RZ, R59 ;  /* 0x000000ffff317224 */ /* 0x000fe200078e003b */
[----:B------:R-:W-:Y:S02]  /*12580*/  MOV R40, R50 ;  /* 0x0000003200287202 */ /* 0x000fe40000000f00 */
[----:B------:R1:W-:Y:S01]  /*12590*/  STL [R1+0x764], R2 ;  /* 0x0007640201007387 */ /* 0x0003e20000100800 */
[----:B------:R-:W-:-:S02]  /*125a0*/  FMUL R50, R7, R39 ;  /* 0x0000002707327220 */ /* 0x000fc40000400000 */
[C---:B0-----:R-:W-:Y:S01]  /*125b0*/  FMUL R0, R7.reuse, R48 ;  /* 0x0000003007007220 */ /* 0x041fe20000400000 */
[----:B------:R-:W-:Y:S01]  /*125c0*/  MOV R48, R58 ;  /* 0x0000003a00307202 */ /* 0x000fe20000000f00 */
[----:B------:R-:W-:Y:S02]  /*125d0*/  IMAD.MOV.U32 R39, RZ, RZ, R49 ;  /* 0x000000ffff277224 */ /* 0x000fe400078e0031 */
[C---:B-1----:R-:W-:Y:S02]  /*125e0*/  FMUL R2, R7.reuse, R47 ;  /* 0x0000002f07027220 */ /* 0x042fe40000400000 */
[----:B------:R-:W-:Y:S02]  /*125f0*/  IMAD.MOV.U32 R47, RZ, RZ, R57 ;  /* 0x000000ffff2f7224 */ /* 0x000fe400078e0039 */
[----:B------:R-:W-:Y:S01]  /*12600*/  FMUL R49, R7, R38 ;  /* 0x0000002607317220 */ /* 0x000fe20000400000 */
[----:B------:R0:W-:Y:S01]  /*12610*/  STL [R1+0x2c], R0 ;  /* 0x00002c0001007387 */ /* 0x0001e20000100800 */
[----:B------:R-:W-:-:S02]  /*12620*/  IMAD.MOV.U32 R38, RZ, RZ, R48 ;  /* 0x000000ffff267224 */ /* 0x000fc400078e0030 */
[C---:B------:R-:W-:Y:S01]  /*12630*/  FMUL R48, R7.reuse, R37 ;  /* 0x0000002507307220 */ /* 0x040fe20000400000 */
[----:B------:R-:W-:Y:S01]  /*12640*/  MOV R37, R47 ;  /* 0x0000002f00257202 */ /* 0x000fe20000000f00 */
[C---:B------:R-:W-:Y:S02]  /*12650*/  FMUL R47, R7.reuse, R36 ;  /* 0x00000024072f7220 */ /* 0x040fe40000400000 */
[C---:B0-----:R-:W-:Y:S02]  /*12660*/  FMUL R0, R7.reuse, R46 ;  /* 0x0000002e07007220 */ /* 0x041fe40000400000 */
[----:B------:R-:W-:Y:S01]  /*12670*/  IMAD.MOV.U32 R46, RZ, RZ, R60 ;  /* 0x000000ffff2e7224 */ /* 0x000fe200078e003c */
[----:B------:R-:W-:Y:S01]  /*12680*/  MOV R18, R37 ;  /* 0x0000002500127202 */ /* 0x000fe20000000f00 */
[----:B------:R-:W-:Y:S02]  /*12690*/  FMUL R37, R7, R15 ;  /* 0x0000000f07257220 */ /* 0x000fe40000400000 */
[----:B------:R-:W-:-:S02]  /*126a0*/  IMAD.MOV.U32 R36, RZ, RZ, R46 ;  /* 0x000000ffff247224 */ /* 0x000fc400078e002e */
[----:B------:R-:W-:Y:S02]  /*126b0*/  IMAD.MOV.U32 R15, RZ, RZ, R38 ;  /* 0x000000ffff0f7224 */ /* 0x000fe400078e0026 */
[C---:B------:R-:W-:Y:S02]  /*126c0*/  FMUL R38, R7.reuse, R14 ;  /* 0x0000000e07267220 */ /* 0x040fe40000400000 */
[----:B------:R-:W-:Y:S02]  /*126d0*/  IMAD.MOV.U32 R19, RZ, RZ, R36 ;  /* 0x000000ffff137224 */ /* 0x000fe400078e0024 */
[----:B------:R-:W-:Y:S02]  /*126e0*/  IMAD.MOV.U32 R14, RZ, RZ, R39 ;  /* 0x000000ffff0e7224 */ /* 0x000fe400078e0027 */
[C---:B------:R-:W-:Y:S01]  /*126f0*/  FMUL R39, R7.reuse, R13 ;  /* 0x0000000d07277220 */ /* 0x040fe20000400000 */
[----:B------:R-:W-:Y:S01]  /*12700*/  MOV R13, R15 ;  /* 0x0000000f000d7202 */ /* 0x000fe20000000f00 */
[----:B------:R-:W-:Y:S01]  /*12710*/  FMUL R15, R7, R12 ;  /* 0x0000000c070f7220 */ /* 0x000fe20000400000 */
[----:B------:R0:W-:Y:S01]  /*12720*/  STL [R1+0x24], R2 ;  /* 0x0000240201007387 */ /* 0x0001e20000100800 */
[----:B------:R-:W-:-:S02]  /*12730*/  IMAD.MOV.U32 R12, RZ, RZ, R19 ;  /* 0x000000ffff0c7224 */ /* 0x000fc400078e0013 */
[C---:B------:R-:W-:Y:S02]  /*12740*/  FMUL R19, R7.reuse, R10 ;  /* 0x0000000a07137220 */ /* 0x040fe40000400000 */
[----:B------:R-:W-:Y:S01]  /*12750*/  IMAD.MOV.U32 R10, RZ, RZ, R40 ;  /* 0x000000ffff0a7224 */ /* 0x000fe200078e0028 */
[----:B0-----:R-:W2:Y:S01]  /*12760*/  LDL.LU R2, [R1+0x8] ;  /* 0x0000080001027983 */ /* 0x001ea20000300800 */
[----:B------:R-:W-:-:S03]  /*12770*/  FMUL R40, R7, R9 ;  /* 0x0000000907287220 */ /* 0x000fc60000400000 */
[----:B------:R0:W-:Y:S01]  /*12780*/  STL [R1+0x1c], R0 ;  /* 0x00001c0001007387 */ /* 0x0001e20000100800 */
[----:B------:R-:W-:-:S03]  /*12790*/  MOV R9, R10 ;  /* 0x0000000a00097202 */ /* 0x000fc60000000f00 */
[----:B------:R-:W3:Y:S01]  /*127a0*/  LDL.LU R60, [R1+0x34] ;  /* 0x00003400013c7983 */ /* 0x000ee20000300800 */
[----:B------:R-:W-:-:S03]  /*127b0*/  FMUL R10, R7, R8 ;  /* 0x00000008070a7220 */ /* 0x000fc60000400000 */
[----:B------:R-:W4:Y:S01]  /*127c0*/  LDL.LU R56, [R1+0x98] ;  /* 0x0000980001387983 */ /* 0x000f220000300800 */
[----:B------:R-:W-:-:S03]  /*127d0*/  FMUL R54, R7, R43 ;  /* 0x0000002b07367220 */ /* 0x000fc60000400000 */
[----:B------:R-:W4:Y:S01]  /*127e0*/  LDL.LU R59, [R1+0x90] ;  /* 0x00009000013b7983 */ /* 0x000f220000300800 */
[----:B------:R-:W-:-:S03]  /*127f0*/  IMAD.MOV.U32 R8, RZ, RZ, R14 ;  /* 0x000000ffff087224 */ /* 0x000fc600078e000e */
[----:B------:R-:W2:Y:S01]  /*12800*/  LDL.LU R58, [R1+0x9c] ;  /* 0x00009c00013a7983 */ /* 0x000ea20000300800 */
[----:B------:R-:W-:-:S03]  /*12810*/  FMUL R53, R7, R42 ;  /* 0x0000002a07357220 */ /* 0x000fc60000400000 */
[----:B------:R-:W2:Y:S01]  /*12820*/  LDL.LU R57, [R1+0x94] ;  /* 0x0000940001397983 */ /* 0x000ea20000300800 */
[----:B------:R-:W-:-:S03]  /*12830*/  FMUL R14, R7, R5 ;  /* 0x00000005070e7220 */ /* 0x000fc60000400000 */
[----:B0-----:R-:W2:Y:S01]  /*12840*/  LDL.LU R0, [R1+0x20] ;  /* 0x0000200001007983 */ /* 0x001ea20000300800 */
[C---:B------:R-:W-:Y:S02]  /*12850*/  FMUL R52, R7.reuse, R41 ;  /* 0x0000002907347220 */ /* 0x040fe40000400000 */
[C---:B------:R-:W-:Y:S01]  /*12860*/  FMUL R46, R7.reuse, R35 ;  /* 0x00000023072e7220 */ /* 0x040fe20000400000 */
[----:B------:R-:W2:Y:S01]  /*12870*/  LDL.LU R43, [R1+0x54] ;  /* 0x00005400012b7983 */ /* 0x000ea20000300800 */
[----:B------:R-:W-:Y:S02]  /*12880*/  IMAD.MOV.U32 R5, RZ, RZ, R18 ;  /* 0x000000ffff057224 */ /* 0x000fe400078e0012 */
[C---:B------:R-:W-:Y:S01]  /*12890*/  FMUL R35, R7.reuse, R17 ;  /* 0x0000001107237220 */ /* 0x040fe20000400000 */
[----:B------:R-:W2:Y:S01]  /*128a0*/  LDL.LU R42, [R1+0x78] ;  /* 0x00007800012a7983 */ /* 0x000ea20000300800 */
[C---:B------:R-:W-:Y:S01]  /*128b0*/  FMUL R18, R7.reuse, R4 ;  /* 0x0000000407127220 */ /* 0x040fe20000400000 */
[----:B------:R-:W-:Y:S01]  /*128c0*/  MOV R4, R9 ;  /* 0x0000000900047202 */ /* 0x000fe20000000f00 */
[C---:B------:R-:W-:Y:S01]  /*128d0*/  FMUL R36, R7.reuse, R16 ;  /* 0x0000001007247220 */ /* 0x040fe20000400000 */
[----:B------:R-:W2:Y:S01]  /*128e0*/  LDL.LU R41, [R1+0x88] ;  /* 0x0000880001297983 */ /* 0x000ea20000300800 */
[----:B------:R-:W-:-:S03]  /*128f0*/  FMUL R9, R7, R3 ;  /* 0x0000000307097220 */ /* 0x000fc60000400000 */
[----:B------:R-:W2:Y:S04]  /*12900*/  LDL.LU R17, [R1+0x64] ;  /* 0x0000640001117983 */ /* 0x000ea80000300800 */
[----:B------:R-:W2:Y:S04]  /*12910*/  LDL.LU R16, [R1+0x3c] ;  /* 0x00003c0001107983 */ /* 0x000ea80000300800 */
[----:B------:R-:W2:Y:S01]  /*12920*/  LDL.LU R3, [R1+0x4] ;  /* 0x0000040001037983 */ /* 0x000ea20000300800 */
[----:B------:R-:W-:Y:S02]  /*12930*/  @P2 FMUL R31, R31, 0.25 ;  /* 0x3e8000001f1f2820 */ /* 0x000fe40000400000 */
[----:B------:R-:W-:-:S02]  /*12940*/  @P2 FMUL R30, R30, 0.25 ;  /* 0x3e8000001e1e2820 */ /* 0x000fc40000400000 */
[----:B------:R-:W-:Y:S02]  /*12950*/  @P2 FMUL R29, R29, 0.25 ;  /* 0x3e8000001d1d2820 */ /* 0x000fe40000400000 */
[----:B------:R-:W-:Y:S02]  /*12960*/  @P2 FMUL R28, R28, 0.25 ;  /* 0x3e8000001c1c2820 */ /* 0x000fe40000400000 */
[----:B------:R-:W-:Y:S02]  /*12970*/  @P2 FMUL R27, R27, 0.25 ;  /* 0x3e8000001b1b2820 */ /* 0x000fe40000400000 */
[----:B------:R-:W-:Y:S02]  /*12980*/  @P2 FMUL R26, R26, 0.25 ;  /* 0x3e8000001a1a2820 */ /* 0x000fe40000400000 */
        /* <DEDUP_REMOVED lines=8> */
[----:B------:R-:W-:Y:S02]  /*12a10*/  @!P3 FMUL R31, R31, 16777216 ;  /* 0x4b8000001f1fb820 */ /* 0x000fe40000400000 */
[----:B------:R-:W-:Y:S02]  /*12a20*/  @!P3 FMUL R30, R30, 16777216 ;  /* 0x4b8000001e1eb820 */ /* 0x000fe40000400000 */
[----:B------:R-:W-:Y:S02]  /*12a30*/  @!P3 FMUL R29, R29, 16777216 ;  /* 0x4b8000001d1db820 */ /* 0x000fe40000400000 */
        /* <DEDUP_REMOVED lines=11> */
[C---:B------:R-:W-:Y:S02]  /*12af0*/  FMUL R4, R7.reuse, R4 ;  /* 0x0000000407047220 */ /* 0x040fe40000400000 */
[C---:B------:R-:W-:Y:S02]  /*12b00*/  FMUL R13, R7.reuse, R13 ;  /* 0x0000000d070d7220 */ /* 0x040fe40000400000 */
[C---:B------:R-:W-:Y:S02]  /*12b10*/  FMUL R8, R7.reuse, R8 ;  /* 0x0000000807087220 */ /* 0x040fe40000400000 */
[----:B------:R-:W-:-:S02]  /*12b20*/  FMUL R12, R7, R12 ;  /* 0x0000000c070c7220 */ /* 0x000fc40000400000 */
[C---:B------:R-:W-:Y:S02]  /*12b30*/  FMUL R31, R7.reuse, R31 ;  /* 0x0000001f071f7220 */ /* 0x040fe40000400000 */
[C---:B------:R-:W-:Y:S02]  /*12b40*/  FMUL R30, R7.reuse, R30 ;  /* 0x0000001e071e7220 */ /* 0x040fe40000400000 */
        /* <DEDUP_REMOVED lines=12> */
[C---:B------:R-:W-:Y:S01]  /*12c10*/  FMUL R5, R7.reuse, R5 ;  /* 0x0000000507057220 */ /* 0x040fe20000400000 */
[----:B------:R-:W-:Y:S02]  /*12c20*/  F2FP.PACK_AB R4, R4, R13 ;  /* 0x0000000d0404723e */ /* 0x000fe400000000ff */
[----:B------:R-:W-:Y:S01]  /*12c30*/  F2FP.PACK_AB R8, R8, R12 ;  /* 0x0000000c0808723e */ /* 0x000fe200000000ff */
[C---:B--2---:R-:W-:Y:S02]  /*12c40*/  FMUL R3, R7.reuse, R3 ;  /* 0x0000000307037220 */ /* 0x044fe40000400000 */
[----:B------:R-:W-:-:S02]  /*12c50*/  FMUL R7, R7, R2 ;  /* 0x0000000207077220 */ /* 0x000fc40000400000 */
[----:B------:R-:W2:Y:S04]  /*12c60*/  LDL.LU R2, [R1+0x764] ;  /* 0x0007640001027983 */ /* 0x000ea80000300800 */
[----:B------:R-:W2:Y:S04]  /*12c70*/  LDL.LU R13, [R1+0x4c] ;  /* 0x00004c00010d7983 */ /* 0x000ea80000300800 */
[----:B------:R-:W3:Y:S02]  /*12c80*/  LDL.LU R12, [R1+0x28] ;  /* 0x00002800010c7983 */ /* 0x000ee40000300800 */
[----:B---3--:R-:W-:-:S02]  /*12c90*/  F2FP.PACK_AB R12, R60, R12 ;  /* 0x0000000c3c0c723e */ /* 0x008fc400000000ff */
[----:B------:R-:W3:Y:S01]  /*12ca0*/  LDL.LU R60, [R1+0x760] ;  /* 0x00076000013c7983 */ /* 0x000ee20000300800 */
[----:B------:R-:W-:Y:S02]  /*12cb0*/  F2FP.PACK_AB R5, R5, R7 ;  /* 0x000000070505723e */ /* 0x000fe400000000ff */
[----:B---3--:R-:W-:Y:S02]  /*12cc0*/  F2FP.PACK_AB R16, R16, R60 ;  /* 0x0000003c1010723e */ /* 0x008fe400000000ff */
[----:B------:R-:W3:Y:S04]  /*12cd0*/  LDL.LU R60, [R1+0x75c] ;  /* 0x00075c00013c7983 */ /* 0x000ee80000300800 */
[----:B------:R-:W3:Y:S01]  /*12ce0*/  LDL.LU R7, [R1+0x8c] ;  /* 0x00008c0001077983 */ /* 0x000ee20000300800 */
[----:B------:R-:W-:-:S02]  /*12cf0*/  F2FP.PACK_AB R9, R9, R3 ;  /* 0x000000030909723e */ /* 0x000fc400000000ff */
[----:B------:R-:W-:Y:S01]  /*12d00*/  F2FP.PACK_AB R17, R17, R43 ;  /* 0x0000002b1111723e */ /* 0x000fe200000000ff */
[----:B------:R-:W2:Y:S01]  /*12d10*/  LDL.LU R3, [R1+0x58] ;  /* 0x0000580001037983 */ /* 0x000ea20000300800 */
[----:B------:R-:W-:Y:S02]  /*12d20*/  F2FP.PACK_AB R10, R10, R14 ;  /* 0x0000000e0a0a723e */ /* 0x000fe400000000ff */
[----:B------:R-:W-:Y:S01]  /*12d30*/  F2FP.PACK_AB R14, R41, R42 ;  /* 0x0000002a290e723e */ /* 0x000fe200000000ff */
[----:B------:R-:W2:Y:S01]  /*12d40*/  LDL.LU R43, [R1+0xb4] ;  /* 0x0000b400012b7983 */ /* 0x000ea20000300800 */
[----:B------:R-:W-:-:S03]  /*12d50*/  F2FP.PACK_AB R6, R6, R18 ;  /* 0x000000120606723e */ /* 0x000fc600000000ff */
[----:B------:R-:W2:Y:S04]  /*12d60*/  LDL.LU R41, [R1+0xcc] ;  /* 0x0000cc0001297983 */ /* 0x000ea80000300800 */
[----:B------:R-:W2:Y:S01]  /*12d70*/  LDL.LU R42, [R1+0xc4] ;  /* 0x0000c400012a7983 */ /* 0x000ea20000300800 */
[----:B---3--:R-:W-:-:S03]  /*12d80*/  F2FP.PACK_AB R18, R7, R60 ;  /* 0x0000003c0712723e */ /* 0x008fc600000000ff */
[----:B------:R-:W3:Y:S01]  /*12d90*/  LDL.LU R60, [R1+0x758] ;  /* 0x00075800013c7983 */ /* 0x000ee20000300800 */
[----:B------:R-:W-:Y:S02]  /*12da0*/  F2FP.PACK_AB R7, R11, R40 ;  /* 0x000000280b07723e */ /* 0x000fe400000000ff */
[----:B------:R-:W-:Y:S01]  /*12db0*/  F2FP.PACK_AB R11, R15, R19 ;  /* 0x000000130f0b723e */ /* 0x000fe200000000ff */
[----:B------:R-:W3:Y:S01]  /*12dc0*/  LDL.LU R40, [R1+0xc0] ;  /* 0x0000c00001287983 */ /* 0x000ee20000300800 */
[----:B----4-:R-:W-:Y:S02]  /*12dd0*/  F2FP.PACK_AB R15, R56, R59 ;  /* 0x0000003b380f723e */ /* 0x010fe400000000ff */
[----:B------:R-:W-:Y:S01]  /*12de0*/  F2FP.PACK_AB R19, R58, R57 ;  /* 0x000000393a13723e */ /* 0x000fe200000000ff */
[----:B------:R-:W4:Y:S04]  /*12df0*/  LDL.LU R56, [R1+0xd8] ;  /* 0x0000d80001387983 */ /* 0x000f280000300800 */
[----:B------:R-:W4:Y:S04]  /*12e00*/  LDL.LU R59, [R1+0xd0] ;  /* 0x0000d000013b7983 */ /* 0x000f280000300800 */
[----:B------:R-:W4:Y:S04]  /*12e10*/  LDL.LU R58, [R1+0xdc] ;  /* 0x0000dc00013a7983 */ /* 0x000f280000300800 */
[----:B------:R-:W4:Y:S01]  /*12e20*/  LDL.LU R57, [R1+0xd4] ;  /* 0x0000d40001397983 */ /* 0x000f220000300800 */
[----:B--2---:R-:W-:-:S03]  /*12e30*/  F2FP.PACK_AB R13, R3, R13 ;  /* 0x0000000d030d723e */ /* 0x004fc600000000ff */
[----:B---3--:R0:W-:Y:S04]  /*12e40*/  STS.128 [R60], R4 ;  /* 0x000000043c007388 */ /* 0x0081e80000000c00 */
[----:B------:R1:W-:Y:S04]  /*12e50*/  STS.128 [R60+0x1000], R8 ;  /* 0x001000083c007388 */ /* 0x0003e80000000c00 */
[----:B0-----:R0:W2:Y:S04]  /*12e60*/  LDL R4, [R1+0x170] ;  /* 0x0001700001047983 */ /* 0x0010a80000100800 */
[----:B------:R-:W3:Y:S04]  /*12e70*/  LDL.LU R5, [R1+0xa4] ;  /* 0x0000a40001057983 */ /* 0x000ee80000300800 */
[----:B------:R-:W2:Y:S04]  /*12e80*/  LDL.LU R6, [R1+0xbc] ;  /* 0x0000bc0001067983 */ /* 0x000ea80000300800 */
[----:B------:R-:W3:Y:S04]  /*12e90*/  LDL.LU R7, [R1+0xc8] ;  /* 0x0000c80001077983 */ /* 0x000ee80000300800 */
[----:B-1----:R-:W3:Y:S04]  /*12ea0*/  LDL.LU R9, [R1+0xac] ;  /* 0x0000ac0001097983 */ /* 0x002ee80000300800 */
[----:B------:R-:W3:Y:S04]  /*12eb0*/  LDL.LU R10, [R1+0xb8] ;  /* 0x0000b800010a7983 */ /* 0x000ee80000300800 */
[----:B------:R-:W3:Y:S04]  /*12ec0*/  LDL.LU R11, [R1+0xb0] ;  /* 0x0000b000010b7983 */ /* 0x000ee80000300800 */
[----:B------:R1:W-:Y:S04]  /*12ed0*/  STS.128 [R60+0x80], R12 ;  /* 0x0000800c3c007388 */ /* 0x0003e80000000c00 */
[----:B-1----:R-:W3:Y:S04]  /*12ee0*/  LDL.LU R14, [R1+0xa8] ;  /* 0x0000a800010e7983 */ /* 0x002ee80000300800 */
[----:B------:R-:W3:Y:S04]  /*12ef0*/  LDL.LU R15, [R1+0xa0] ;  /* 0x0000a000010f7983 */ /* 0x000ee80000300800 */
[----:B------:R1:W-:Y:S01]  /*12f00*/  STS.128 [R60+0x1080], R16 ;  /* 0x001080103c007388 */ /* 0x0003e20000000c00 */
[----:B------:R-:W-:-:S02]  /*12f10*/  ISETP.GE.U32.AND P3, PT, R0, 0x7f800000, PT ;  /* 0x7f8000000000780c */ /* 0x000fc40003f66070 */
[----:B-1----:R-:W-:-:S11]  /*12f20*/  F2FP.PACK_AB R18, R41, R42 ;  /* 0x0000002a2912723e */ /* 0x002fd600000000ff */
[----:B------:R-:W-:Y:S01]  /*12f30*/  @P3 IMAD.MOV.U32 R3, RZ, RZ, 0x7f800000 ;  /* 0x7f800000ff033424 */ /* 0x000fe200078e00ff */
[----:B------:R-:W-:Y:S02]  /*12f40*/  FSETP.NEU.AND P2, PT, R0, RZ, PT ;  /* 0x000000ff0000720b */ /* 0x000fe40003f4d000 */
[----:B------:R-:W-:Y:S02]  /*12f50*/  F2FP.PACK_AB R8, R36, R38 ;  /* 0x000000262408723e */ /* 0x000fe400000000ff */
[----:B----4-:R-:W-:Y:S01]  /*12f60*/  F2FP.PACK_AB R19, R58, R57 ;  /* 0x000000393a13723e */ /* 0x010fe200000000ff */
[----:B------:R-:W-:Y:S01]  /*12f70*/  BAR.SYNC.DEFER_BLOCKING 0x0 ;  /* 0x0000000000007b1d */ /* 0x000fe20000010000 */
[----:B--2---:R-:W-:Y:S02]  /*12f80*/  F2FP.PACK_AB R17, R6, R43 ;  /* 0x0000002b0611723e */ /* 0x004fe400000000ff */
[----:B---3--:R-:W-:Y:S02]  /*12f90*/  F2FP.PACK_AB R16, R9, R5 ;  /* 0x000000050910723e */ /* 0x008fe400000000ff */
[----:B------:R-:W-:-:S02]  /*12fa0*/  F2FP.PACK_AB R9, R20, R33 ;  /* 0x000000211409723e */ /* 0x000fc400000000ff */
[----:B------:R-:W1:Y:S04]  /*12fb0*/  S2R R33, SR_TID.X ;  /* 0x0000000000217919 */ /* 0x000e680000002100 */
[----:B------:R-:W2:Y:S01]  /*12fc0*/  S2R R43, SR_TID.X ;  /* 0x00000000002b7919 */ /* 0x000ea20000002100 */
[----:B------:R-:W-:Y:S02]  /*12fd0*/  F2FP.PACK_AB R5, R32, R35 ;  /* 0x000000232005723e */ /* 0x000fe400000000ff */
[----:B------:R-:W-:Y:S01]  /*12fe0*/  F2FP.PACK_AB R13, R10, R11 ;  /* 0x0000000b0a0d723e */ /* 0x000fe200000000ff */
[----:B-1----:R-:W-:Y:S01]  /*12ff0*/  IMAD.SHL.U32 R35, R33, 0x1000, RZ ;  /* 0x0000100021237824 */ /* 0x002fe200078e00ff */
[----:B--2---:R-:W-:-:S04]  /*13000*/  LOP3.LUT R11, R43, 0x1ff, RZ, 0xc0, !PT ;  /* 0x000001ff2b0b7812 */ /* 0x004fc800078ec0ff */
[----:B------:R-:W-:-:S04]  /*13010*/  LOP3.LUT R35, R35, 0x6000, RZ, 0xc0, !PT ;  /* 0x0000600023237812 */ /* 0x000fc800078ec0ff */
[----:B------:R-:W-:Y:S02]  /*13020*/  LEA R35, R11, R35, 0x4 ;  /* 0x000000230b237211 */ /* 0x000fe400078e20ff */
[----:B------:R-:W-:Y:S02]  /*13030*/  F2FP.PACK_AB R12, R14, R15 ;  /* 0x0000000f0e0c723e */ /* 0x000fe400000000ff */
[----:B------:R-:W-:Y:S02]  /*13040*/  F2FP.PACK_AB R14, R7, R40 ;  /* 0x00000028070e723e */ /* 0x000fe400000000ff */
[----:B------:R-:W1:Y:S01]  /*13050*/  LDS.128 R40, [R35] ;  /* 0x0000000023287984 */ /* 0x000e620000000c00 */
[----:B------:R-:W-:Y:S01]  /*13060*/  @P3 FFMA.FTZ R4, R0, R3, +INF ;  /* 0x7f80000000043423 */ /* 0x000fe20000010003 */
[----:B------:R-:W-:Y:S02]  /*13070*/  F2FP.PACK_AB R10, R24, R22 ;  /* 0x00000016180a723e */ /* 0x000fe400000000ff */
[----:B------:R-:W2:Y:S01]  /*13080*/  LDL.LU R0, [R1+0x754] ;  /* 0x0007540001007983 */ /* 0x000ea20000300800 */
[----:B------:R-:W-:-:S03]  /*13090*/  F2FP.PACK_AB R6, R23, R21 ;  /* 0x000000151706723e */ /* 0x000fc600000000ff */
[----:B------:R3:W-:Y:S01]  /*130a0*/  @P3 STL [R1+0x170], R4 ;  /* 0x0001700401003387 */ /* 0x0007e20000100800 */
[----:B------:R-:W-:-:S03]  /*130b0*/  F2FP.PACK_AB R7, R27, R25 ;  /* 0x000000191b07723e */ /* 0x000fc600000000ff */
[----:B------:R-:W4:Y:S01]  /*130c0*/  LDL.LU R20, [R1+0xe0] ;  /* 0x0000e00001147983 */ /* 0x000f220000300800 */
[----:B------:R-:W-:-:S03]  /*130d0*/  LOP3.LUT R36, R35, 0x40, RZ, 0x3c, !PT ;  /* 0x0000004023247812 */ /* 0x000fc600078e3cff */
[----:B------:R-:W2:Y:S01]  /*130e0*/  LDL.LU R24, [R1+0xe4] ;  /* 0x0000e40001187983 */ /* 0x000ea20000300800 */
[----:B------:R-:W-:-:S03]  /*130f0*/  F2FP.PACK_AB R11, R28, R26 ;  /* 0x0000001a1c0b723e */ /* 0x000fc600000000ff */
[----:B------:R-:W2:Y:S01]  /*13100*/  LDL.LU R21, [R1+0xf0] ;  /* 0x0000f00001157983 */ /* 0x000ea20000300800 */
[C---:B------:R-:W-:Y:S02]  /*13110*/  LOP3.LUT R32, R35.reuse, 0x20, RZ, 0x3c, !PT ;  /* 0x0000002023207812 */ /* 0x040fe400078e3cff */
[----:B------:R-:W-:Y:S01]  /*13120*/  LOP3.LUT R3, R35, 0x60, RZ, 0x3c, !PT ;  /* 0x0000006023037812 */ /* 0x000fe200078e3cff */
[----:B------:R-:W2:Y:S04]  /*13130*/  LDL.LU R25, [R1+0xf4] ;  /* 0x0000f40001197983 */ /* 0x000ea80000300800 */
[----:B------:R-:W2:Y:S01]  /*13140*/  LDL.LU R22, [R1+0x100] ;  /* 0x0001000001167983 */ /* 0x000ea20000300800 */
[----:B---3--:R-:W-:-:S03]  /*13150*/  F2FP.PACK_AB R4, R37, R39 ;  /* 0x000000272504723e */ /* 0x008fc600000000ff */
[----:B------:R-:W3:Y:S01]  /*13160*/  LDL.LU R26, [R1+0x104] ;  /* 0x00010400011a7983 */ /* 0x000ee20000300800 */
[----:B------:R-:W-:-:S03]  /*13170*/  F2FP.PACK_AB R15, R56, R59 ;  /* 0x0000003b380f723e */ /* 0x000fc600000000ff */
[----:B------:R-:W-:Y:S04]  /*13180*/  LDS.128 R56, [R32] ;  /* 0x0000000020387984 */ /* 0x000fe80000000c00 */
[----:B-1----:R-:W-:Y:S04]  /*13190*/  STL.64 [R1], R40 ;  /* 0x0000002801007387 */ /* 0x002fe80000100a00 */
[----:B------:R-:W-:Y:S04]  /*131a0*/  STL.64 [R1+0x8], R42 ;  /* 0x0000082a01007387 */ /* 0x000fe80000100a00 */
[----:B------:R-:W-:Y:S04]  /*131b0*/  LDS.128 R40, [R36] ;  /* 0x0000000024287984 */ /* 0x000fe80000000c00 */
[----:B------:R-:W-:Y:S04]  /*131c0*/  LDS.128 R36, [R3] ;  /* 0x0000000003247984 */ /* 0x000fe80000000c00 */
[----:B------:R-:W-:Y:S06]  /*131d0*/  BAR.SYNC.DEFER_BLOCKING 0x0 ;  /* 0x0000000000007b1d */ /* 0x000fec0000010000 */
[----:B------:R-:W2:Y:S04]  /*131e0*/  LDL.LU R23, [R1+0x110] ;  /* 0x0001100001177983 */ /* 0x000ea80000300800 */
[----:B------:R-:W2:Y:S04]  /*131f0*/  LDL.LU R28, [R1+0x128] ;  /* 0x00012800011c7983 */ /* 0x000ea80000300800 */
[----:B------:R-:W2:Y:S04]  /*13200*/  LDL.LU R27, [R1+0x120] ;  /* 0x00012000011b7983 */ /* 0x000ea80000300800 */
[----:B------:R1:W-:Y:S04]  /*13210*/  STS.128 [R60], R4 ;  /* 0x000000043c007388 */ /* 0x0003e80000000c00 */
[----:B-1----:R-:W2:Y:S04]  /*13220*/  LDL.LU R5, [R1+0xec] ;  /* 0x0000ec0001057983 */ /* 0x002ea80000300800 */
[----:B------:R-:W3:Y:S04]  /*13230*/  LDL.LU R6, [R1+0xfc] ;  /* 0x0000fc0001067983 */ /* 0x000ee80000300800 */
[----:B------:R-:W4:Y:S04]  /*13240*/  LDL.LU R7, [R1+0x10c] ;  /* 0x00010c0001077983 */ /* 0x000f280000300800 */
[----:B------:R1:W-:Y:S04]  /*13250*/  STS.128 [R60+0x1000], R8 ;  /* 0x001000083c007388 */ /* 0x0003e80000000c00 */
[----:B-1----:R-:W4:Y:S04]  /*13260*/  LDL.LU R8, [R1+0xe8] ;  /* 0x0000e80001087983 */ /* 0x002f280000300800 */
[----:B------:R-:W4:Y:S04]  /*13270*/  LDL.LU R9, [R1+0xf8] ;  /* 0x0000f80001097983 */ /* 0x000f280000300800 */
[----:B------:R-:W4:Y:S04]  /*13280*/  LDL.LU R10, [R1+0x108] ;  /* 0x00010800010a7983 */ /* 0x000f280000300800 */
[----:B------:R-:W4:Y:S04]  /*13290*/  LDL.LU R11, [R1+0x124] ;  /* 0x00012400010b7983 */ /* 0x000f280000300800 */
[----:B------:R1:W-:Y:S02]  /*132a0*/  STS.128 [R60+0x1080], R16 ;  /* 0x001080103c007388 */ /* 0x0003e40000000c00 */
[----:B-1----:R-:W-:-:S02]  /*132b0*/  F2FP.PACK_AB R17, R47, R45 ;  /* 0x0000002d2f11723e */ /* 0x002fc400000000ff */
[----:B--2---:R-:W-:Y:S02]  /*132c0*/  F2FP.PACK_AB R24, R5, R24 ;  /* 0x000000180518723e */ /* 0x004fe400000000ff */
[----:B------:R-:W-:Y:S02]  /*132d0*/  F2FP.PACK_AB R5, R46, R44 ;  /* 0x0000002c2e05723e */ /* 0x000fe400000000ff */
[----:B------:R-:W2:Y:S01]  /*132e0*/  LDL.LU R44, [R1+0x24] ;  /* 0x00002400012c7983 */ /* 0x000ea20000300800 */
[----:B---3--:R-:W-:-:S03]  /*132f0*/  F2FP.PACK_AB R25, R6, R25 ;  /* 0x000000190619723e */ /* 0x008fc600000000ff */
[----:B------:R-:W3:Y:S01]  /*13300*/  LDL.LU R45, [R1+0x1c] ;  /* 0x00001c00012d7983 */ /* 0x000ee20000300800 */
[----:B------:R-:W-:-:S03]  /*13310*/  F2FP.PACK_AB R6, R50, R48 ;  /* 0x000000303206723e */ /* 0x000fc600000000ff */
[----:B------:R-:W3:Y:S04]  /*13320*/  LDL.LU R46, [R1+0x50] ;  /* 0x00005000012e7983 */ /* 0x000ee80000300800 */
[----:B------:R-:W3:Y:S04]  /*13330*/  LDL.LU R47, [R1+0x6c] ;  /* 0x00006c00012f7983 */ /* 0x000ee80000300800 */
[----:B------:R-:W3:Y:S04]  /*13340*/  LDL.LU R48, [R1+0x2c] ;  /* 0x00002c0001307983 */ /* 0x000ee80000300800 */
[----:B------:R-:W-:Y:S01]  /*13350*/  STS.128 [R60+0x80], R12 ;  /* 0x0000800c3c007388 */ /* 0x000fe20000000c00 */
[----:B----4-:R-:W-:-:S03]  /*13360*/  F2FP.PACK_AB R20, R8, R20 ;  /* 0x000000140814723e */ /* 0x010fc600000000ff */
[----:B------:R-:W4:Y:S01]  /*13370*/  LDL.LU R50, [R1+0x5c] ;  /* 0x00005c0001327983 */ /* 0x000f220000300800 */
[----:B------:R-:W-:Y:S02]  /*13380*/  LOP3.LUT R8, R33, 0x1ff, RZ, 0xc0, !PT ;  /* 0x000001ff21087812 */ /* 0x000fe400078ec0ff */
[----:B------:R-:W-:Y:S01]  /*13390*/  F2FP.PACK_AB R23, R11, R23 ;  /* 0x000000170b17723e */ /* 0x000fe200000000ff */
[----:B------:R-:W-:-:S05]  /*133a0*/  IMAD.SHL.U32 R11, R33, 0x1000, RZ ;  /* 0x00001000210b7824 */ /* 0x000fca00078e00ff */
[----:B------:R-:W-:-:S05]  /*133b0*/  LOP3.LUT R11, R11, 0x6000, RZ, 0xc0, !PT ;  /* 0x000060000b0b7812 */ /* 0x000fca00078ec0ff */
[----:B------:R-:W-:Y:S01]  /*133c0*/  IMAD R11, R8, 0x10, R11 ;  /* 0x00000010080b7824 */ /* 0x000fe200078e020b */
[----:B------:R-:W-:-:S04]  /*133d0*/  F2FP.PACK_AB R4, R31, R29 ;  /* 0x0000001d1f04723e */ /* 0x000fc800000000ff */
[----:B------:R-:W-:Y:S01]  /*133e0*/  LOP3.LUT R11, R11, 0x40, RZ, 0x3c, !PT ;  /* 0x000000400b0b7812 */ /* 0x000fe200078e3cff */
[----:B------:R-:W-:Y:S01]  /*133f0*/  BAR.SYNC.DEFER_BLOCKING 0x0 ;  /* 0x0000000000007b1d */ /* 0x000fe20000010000 */
[----:B------:R-:W-:Y:S02]  /*13400*/  F2FP.PACK_AB R16, R34, R30 ;  /* 0x0000001e2210723e */ /* 0x000fe400000000ff */
[----:B------:R-:W-:Y:S02]  /*13410*/  F2FP.PACK_AB R27, R28, R27 ;  /* 0x0000001b1c1b723e */ /* 0x000fe400000000ff */
[----:B------:R-:W-:Y:S02]  /*13420*/  F2FP.PACK_AB R21, R9, R21 ;  /* 0x000000150915723e */ /* 0x000fe400000000ff */
[----:B------:R-:W-:Y:S01]  /*13430*/  F2FP.PACK_AB R22, R10, R22 ;  /* 0x000000160a16723e */ /* 0x000fe200000000ff */
[----:B------:R-:W-:Y:S04]  /*13440*/  LDS.128 R28, [R35] ;  /* 0x00000000231c7984 */ /* 0x000fe80000000c00 */
[----:B------:R-:W-:Y:S04]  /*13450*/  LDS.128 R12, [R11] ;  /* 0x000000000b0c7984 */ /* 0x000fe80000000c00 */
[----:B------:R-:W-:Y:S04]  /*13460*/  LDS.128 R32, [R32] ;  /* 0x0000000020207984 */ /* 0x000fe80000000c00 */
[----:B------:R-:W-:Y:S04]  /*13470*/  LDS.128 R8, [R3] ;  /* 0x0000000003087984 */ /* 0x000fe80000000c00 */
[----:B------:R-:W-:Y:S01]  /*13480*/  BAR.SYNC.DEFER_BLOCKING 0x0 ;  /* 0x0000000000007b1d */ /* 0x000fe20000010000 */
[----:B------:R-:W-:-:S02]  /*13490*/  F2FP.PACK_AB R18, R51, R49 ;  /* 0x000000313312723e */ /* 0x000fc400000000ff */
[----:B------:R-:W-:-:S03]  /*134a0*/  F2FP.PACK_AB R26, R7, R26 ;  /* 0x0000001a071a723e */ /* 0x000fc600000000ff */
[----:B------:R-:W4:Y:S01]  /*134b0*/  LDL.LU R49, [R1+0x40] ;  /* 0x0000400001317983 */ /* 0x000f220000300800 */
[----:B------:R-:W-:-:S03]  /*134c0*/  F2FP.PACK_AB R7, R54, R52 ;  /* 0x000000343607723e */ /* 0x000fc600000000ff */
[----:B------:R-:W4:Y:S01]  /*134d0*/  LDL.LU R51, [R1+0x68] ;  /* 0x0000680001337983 */ /* 0x000f220000300800 */
[----:B------:R-:W-:-:S03]  /*134e0*/  F2FP.PACK_AB R19, R55, R53 ;  /* 0x000000353713723e */ /* 0x000fc600000000ff */
[----:B------:R-:W4:Y:S04]  /*134f0*/  LDL.LU R52, [R1+0x138] ;  /* 0x0001380001347983 */ /* 0x000f280000300800 */
[----:B------:R-:W4:Y:S04]  /*13500*/  LDL.LU R53, [R1+0x140] ;  /* 0x0001400001357983 */ /* 0x000f280000300800 */
[----:B------:R-:W4:Y:S04]  /*13510*/  LDL.LU R54, [R1+0x150] ;  /* 0x0001500001367983 */ /* 0x000f280000300800 */
[----:B------:R-:W4:Y:S04]  /*13520*/  LDL.LU R55, [R1+0x160] ;  /* 0x0001600001377983 */ /* 0x000f280000300800 */
[----:B------:R1:W-:Y:S04]  /*13530*/  STS.128 [R60], R4 ;  /* 0x000000043c007388 */ /* 0x0003e80000000c00 */
[----:B-1----:R-:W4:Y:S04]  /*13540*/  LDL.LU R4, [R1+0x48] ;  /* 0x0000480001047983 */ /* 0x002f280000300800 */
[----:B------:R-:W4:Y:S04]  /*13550*/  LDL.LU R5, [R1+0x60] ;  /* 0x0000600001057983 */ /* 0x000f280000300800 */
[----:B------:R-:W4:Y:S01]  /*13560*/  LDL.LU R6, [R1+0x74] ;  /* 0x0000740001067983 */ /* 0x000f220000300800 */
[----:B--2---:R-:W-:-:S03]  /*13570*/  F2FP.PACK_AB R44, R44, R61 ;  /* 0x0000003d2c2c723e */ /* 0x004fc600000000ff */
[----:B------:R-:W2:Y:S01]  /*13580*/  LDL.LU R61, [R1+0x168] ;  /* 0x00016800013d7983 */ /* 0x000ea20000300800 */
[----:B---3--:R-:W-:Y:S02]  /*13590*/  F2FP.PACK_AB R48, R48, R45 ;  /* 0x0000002d3030723e */ /* 0x008fe400000000ff */
[----:B------:R-:W-:Y:S02]  /*135a0*/  F2FP.PACK_AB R45, R0, R2 ;  /* 0x00000002002d723e */ /* 0x000fe400000000ff */
[----:B------:R-:W3:Y:S04]  /*135b0*/  LDL.LU R0, [R1+0x750] ;  /* 0x0007500001007983 */ /* 0x000ee80000300800 */
[----:B------:R-:W3:Y:S04]  /*135c0*/  LDL.LU R2, [R1+0x74c] ;  /* 0x00074c0001027983 */ /* 0x000ee80000300800 */
[----:B------:R-:W1:Y:S01]  /*135d0*/  S2R R7, SR_TID.X ;  /* 0x0000000000077919 */ /* 0x000e620000002100 */
[----:B----4-:R-:W-:-:S02]  /*135e0*/  F2FP.PACK_AB R50, R51, R50 ;  /* 0x000000323332723e */ /* 0x010fc400000000ff */
[C---:B-1----:R-:W-:Y:S02]  /*135f0*/  LOP3.LUT R51, R7.reuse, 0x1ff, RZ, 0xc0, !PT ;  /* 0x000001ff07337812 */ /* 0x042fe400078ec0ff */
[----:B------:R-:W-:-:S04]  /*13600*/  SHF.L.U32 R7, R7, 0xc, RZ ;  /* 0x0000000c07077819 */ /* 0x000fc800000006ff */
[----:B------:R-:W-:-:S05]  /*13610*/  LOP3.LUT R7, R7, 0x6000, RZ, 0xc0, !PT ;  /* 0x0000600007077812 */ /* 0x000fca00078ec0ff */
[----:B------:R-:W-:Y:S01]  /*13620*/  IMAD R7, R51, 0x10, R7 ;  /* 0x0000001033077824 */ /* 0x000fe200078e0207 */
[----:B---3--:R-:W-:Y:S02]  /*13630*/  F2FP.PACK_AB R51, R2, R0 ;  /* 0x000000000233723e */ /* 0x008fe400000000ff */
[----:B------:R-:W3:Y:S01]  /*13640*/  LDL.LU R2, [R1+0x748] ;  /* 0x0007480001027983 */ /* 0x000ee20000300800 */
[----:B------:R-:W-:-:S03]  /*13650*/  F2FP.PACK_AB R47, R6, R47 ;  /* 0x0000002f062f723e */ /* 0x000fc600000000ff */
[----:B------:R-:W-:Y:S04]  /*13660*/  STS.128 [R60+0x1000], R16 ;  /* 0x001000103c007388 */ /* 0x000fe80000000c00 */
[----:B------:R-:W-:Y:S04]  /*13670*/  STS.128 [R60+0x80], R20 ;  /* 0x000080143c007388 */ /* 0x000fe80000000c00 */
[----:B------:R-:W-:Y:S04]  /*13680*/  STS.128 [R60+0x1080], R24 ;  /* 0x001080183c007388 */ /* 0x000fe80000000c00 */
[----:B------:R-:W-:Y:S06]  /*13690*/  BAR.SYNC.DEFER_BLOCKING 0x0 ;  /* 0x0000000000007b1d */ /* 0x000fec0000010000 */
[----:B------:R-:W1:Y:S01]  /*136a0*/  S2R R6, SR_TID.X ;  /* 0x0000000000067919 */ /* 0x000e620000002100 */
[----:B------:R-:W-:-:S02]  /*136b0*/  F2FP.PACK_AB R46, R5, R46 ;  /* 0x0000002e052e723e */ /* 0x000fc400000000ff */
[----:B------:R-:W-:Y:S01]  /*136c0*/  F2FP.PACK_AB R49, R4, R49 ;  /* 0x000000310431723e */ /* 0x000fe200000000ff */
[----:B------:R-:W4:Y:S04]  /*136d0*/  LDL.LU R0, [R1+0x744] ;  /* 0x0007440001007983 */ /* 0x000f280000300800 */
[----:B------:R0:W2:Y:S04]  /*136e0*/  LDS.128 R20, [R7] ;  /* 0x0000000007147984 */ /* 0x0000a80000000c00 */
[----:B------:R-:W-:Y:S01]  /*136f0*/  LDS.128 R16, [R3] ;  /* 0x0000000003107984 */ /* 0x000fe20000000c00 */
[C---:B-1----:R-:W-:Y:S01]  /*13700*/  LOP3.LUT R5, R6.reuse, 0x1ff, RZ, 0xc0, !PT ;  /* 0x000001ff06057812 */ /* 0x042fe200078ec0ff */
[----:B0-----:R-:W-:-:S02]  /*13710*/  IMAD.SHL.U32 R7, R6, 0x1000, RZ ;  /* 0x0000100006077824 */ /* 0x001fc400078e00ff */
[----:B------:R-:W-:-:S03]  /*13720*/  IMAD.SHL.U32 R6, R6, 0x1000, RZ ;  /* 0x0000100006067824 */ /* 0x000fc600078e00ff */
[----:B------:R-:W-:Y:S02]  /*13730*/  LOP3.LUT R7, R7, 0x6000, RZ, 0xc0, !PT ;  /* 0x0000600007077812 */ /* 0x000fe400078ec0ff */
[----:B------:R-:W-:Y:S02]  /*13740*/  LOP3.LUT R6, R6, 0x6000, RZ, 0xc0, !PT ;  /* 0x0000600006067812 */ /* 0x000fe400078ec0ff */
[----:B------:R-:W-:-:S03]  /*13750*/  LEA R7, R5, R7, 0x4 ;  /* 0x0000000705077211 */ /* 0x000fc600078e20ff */
[----:B------:R-:W-:Y:S01]  /*13760*/  IMAD R6, R5, 0x10, R6 ;  /* 0x0000001005067824 */ /* 0x000fe200078e0206 */
[----:B------:R-:W-:-:S04]  /*13770*/  LOP3.LUT R7, R7, 0x40, RZ, 0x3c, !PT ;  /* 0x0000004007077812 */ /* 0x000fc800078e3cff */
[----:B------:R-:W-:-:S05]  /*13780*/  LOP3.LUT R6, R6, 0x20, RZ, 0x3c, !PT ;  /* 0x0000002006067812 */ /* 0x000fca00078e3cff */
[----:B------:R-:W0:Y:S04]  /*13790*/  LDS.128 R24, [R6] ;  /* 0x0000000006187984 */ /* 0x000e280000000c00 */
[----:B------:R-:W1:Y:S04]  /*137a0*/  LDS.128 R4, [R7] ;  /* 0x0000000007047984 */ /* 0x000e680000000c00 */
[----:B------:R-:W-:Y:S06]  /*137b0*/  BAR.SYNC.DEFER_BLOCKING 0x0 ;  /* 0x0000000000007b1d */ /* 0x000fec0000010000 */
[----:B--2---:R2:W-:Y:S04]  /*137c0*/  STL.64 [R1+0x730], R22 ;  /* 0x0007301601007387 */ /* 0x0045e80000100a00 */
[----:B--2---:R-:W2:Y:S04]  /*137d0*/  LDL.LU R22, [R1+0x15c] ;  /* 0x00015c0001167983 */ /* 0x004ea80000300800 */
[----:B------:R-:W2:Y:S04]  /*137e0*/  LDL.LU R23, [R1+0x16c] ;  /* 0x00016c0001177983 */ /* 0x000ea80000300800 */
[----:B------:R0:W-:Y:S04]  /*137f0*/  STS.128 [R60], R44 ;  /* 0x0000002c3c007388 */ /* 0x0001e80000000c00 */
[----:B------:R1:W-:Y:S04]  /*13800*/  STS.128 [R60+0x1000], R48 ;  /* 0x001000303c007388 */ /* 0x0003e80000000c00 */
[----:B0-----:R-:W2:Y:S04]  /*13810*/  LDL.LU R44, [R1+0x134] ;  /* 0x00013400012c7983 */ /* 0x001ea80000300800 */
[----:B------:R-:W4:Y:S04]  /*13820*/  LDL.LU R45, [R1+0x14c] ;  /* 0x00014c00012d7983 */ /* 0x000f280000300800 */
[----:B------:R-:W2:Y:S04]  /*13830*/  LDL.LU R46, [R1+0x154] ;  /* 0x00015400012e7983 */ /* 0x000ea80000300800 */
[----:B------:R-:W2:Y:S04]  /*13840*/  LDL.LU R47, [R1+0x164] ;  /* 0x00016400012f7983 */ /* 0x000ea80000300800 */
[----:B-1----:R-:W2:Y:S04]  /*13850*/  LDL.LU R50, [R1+0x13c] ;  /* 0x00013c0001327983 */ /* 0x002ea80000300800 */
[----:B------:R-:W2:Y:S01]  /*13860*/  LDL.LU R51, [R1+0x148] ;  /* 0x0001480001337983 */ /* 0x000ea20000300800 */
[----:B---3--:R-:W-:-:S03]  /*13870*/  F2FP.PACK_AB R52, R52, R2 ;  /* 0x000000023434723e */ /* 0x008fc600000000ff */
[----:B------:R-:W3:Y:S01]  /*13880*/  LDL.LU R2, [R1+0x740] ;  /* 0x0007400001027983 */ /* 0x000ee20000300800 */
[----:B----4-:R-:W-:-:S03]  /*13890*/  F2FP.PACK_AB R45, R45, R0 ;  /* 0x000000002d2d723e */ /* 0x010fc600000000ff */
[----:B------:R-:W4:Y:S01]  /*138a0*/  LDL.LU R0, [R1+0x73c] ;  /* 0x00073c0001007983 */ /* 0x000f220000300800 */
[----:B--2---:R-:W-:Y:S02]  /*138b0*/  F2FP.PACK_AB R54, R46, R54 ;  /* 0x000000362e36723e */ /* 0x004fe400000000ff */
[----:B------:R-:W-:Y:S02]  /*138c0*/  F2FP.PACK_AB R55, R47, R55 ;  /* 0x000000372f37723e */ /* 0x000fe400000000ff */
[----:B------:R-:W-:Y:S02]  /*138d0*/  F2FP.PACK_AB R47, R23, R61 ;  /* 0x0000003d172f723e */ /* 0x000fe400000000ff */
[----:B------:R-:W-:-:S05]  /*138e0*/  F2FP.PACK_AB R53, R51, R53 ;  /* 0x000000353335723e */ /* 0x000fca00000000ff */
[----:B------:R0:W-:Y:S01]  /*138f0*/  STS.128 [R60+0x80], R52 ;  /* 0x000080343c007388 */ /* 0x0001e20000000c00 */
[----:B---3--:R-:W-:-:S03]  /*13900*/  F2FP.PACK_AB R46, R22, R2 ;  /* 0x00000002162e723e */ /* 0x008fc600000000ff */
[----:B------:R-:W2:Y:S04]  /*13910*/  LDL.LU R2, [R1+0x738] ;  /* 0x0007380001027983 */ /* 0x000ea80000300800 */
[----:B------:R-:W3:Y:S04]  /*13920*/  LDL.LU R22, [R1+0x4] ;  /* 0x0000040001167983 */ /* 0x000ee80000300800 */
[----:B------:R-:W3:Y:S04]  /*13930*/  LDL.LU R23, [R1+0x8] ;  /* 0x0000080001177983 */ /* 0x000ee80000300800 */
[----:B------:R-:W3:Y:S04]  /*13940*/  LDL.LU R61, [R1+0xc] ;  /* 0x00000c00013d7983 */ /* 0x000ee80000300800 */
[----:B0-----:R-:W3:Y:S04]  /*13950*/  LDL.LU R55, [R1] ;  /* 0x0000000001377983 */ /* 0x001ee80000300800 */
[----:B------:R-:W0:Y:S01]  /*13960*/  S2R R3, SR_TID.X ;  /* 0x0000000000037919 */ /* 0x000e220000002100 */
[----:B------:R-:W-:-:S05]  /*13970*/  F2FP.PACK_AB R44, R50, R44 ;  /* 0x0000002c322c723e */ /* 0x000fca00000000ff */
[----:B------:R1:W-:Y:S01]  /*13980*/  STS.128 [R60+0x1080], R44 ;  /* 0x0010802c3c007388 */ /* 0x0003e20000000c00 */
[----:B------:R-:W-:Y:S01]  /*13990*/  IMAD.MOV.U32 R53, RZ, RZ, c[0x0][0x1c8] ;  /* 0x00007200ff357624 */ /* 0x000fe200078e00ff */
[----:B0-----:R-:W-:-:S04]  /*139a0*/  SHF.R.U32.HI R3, RZ, 0x8, R3 ;  /* 0x00000008ff037819 */ /* 0x001fc80000011603 */
[----:B------:R-:W-:-:S05]  /*139b0*/  SGXT.U32 R3, R3, 0x1 ;  /* 0x000000010303781a */ /* 0x000fca0000000000 */
[----:B------:R-:W-:Y:S01]  /*139c0*/  IMAD R49, R3, c[0x0][0x1c8], RZ ;  /* 0x0000720003317a24 */ /* 0x000fe200078e02ff */
[----:B------:R-:W-:-:S05]  /*139d0*/  MOV R3, c[0x0][0x1c8] ;  /* 0x0000720000037a02 */ /* 0x000fca0000000f00 */
[----:B------:R-:W-:-:S05]  /*139e0*/  IMAD R3, R3, 0x2, R49 ;  /* 0x0000000203037824 */ /* 0x000fca00078e0231 */
[----:B------:R-:W-:-:S05]  /*139f0*/  LEA R52, R53, R3, 0x1 ;  /* 0x0000000335347211 */ /* 0x000fca00078e08ff */
[----:B-1----:R-:W-:Y:S01]  /*13a00*/  IMAD R46, R53, 0x2, R52 ;  /* 0x00000002352e7824 */ /* 0x002fe200078e0234 */
[----:B------:R-:W-:Y:S01]  /*13a10*/  BAR.SYNC.DEFER_BLOCKING 0x0 ;  /* 0x0000000000007b1d */ /* 0x000fe20000010000 */
[-C--:B----4-:R-:W-:Y:S02]  /*13a20*/  LEA R48, P3, R49, R0.reuse, 0x1 ;  /* 0x0000000031307211 */ /* 0x090fe400078608ff */
[----:B------:R-:W-:Y:S02]  /*13a30*/  LEA R50, P4, R3, R0, 0x1 ;  /* 0x0000000003327211 */ /* 0x000fe400078808ff */
[----:B--2---:R-:W-:Y:S02]  /*13a40*/  LEA.HI.X.SX32 R49, R49, R2, 0x1, P3 ;  /* 0x0000000231317211 */ /* 0x004fe400018f0eff */
[C---:B------:R-:W-:Y:S02]  /*13a50*/  LEA R44, P3, R52.reuse, R0, 0x1 ;  /* 0x00000000342c7211 */ /* 0x040fe400078608ff */
[-C--:B------:R-:W-:Y:S01]  /*13a60*/  LEA.HI.X.SX32 R51, R3, R2.reuse, 0x1, P4 ;  /* 0x0000000203337211 */ /* 0x080fe200020f0eff */
[----:B------:R-:W-:Y:S01]  /*13a70*/  IMAD R3, R53, 0x2, R46 ;  /* 0x0000000235037824 */ /* 0x000fe200078e022e */
[----:B------:R-:W-:Y:S01]  /*13a80*/  LEA.HI.X.SX32 R45, R52, R2, 0x1, P3 ;  /* 0x00000002342d7211 */ /* 0x000fe200018f0eff */
[----:B---3--:R0:W-:Y:S04]  /*13a90*/  STG.E.U16 [R48.64], R55 ;  /* 0x0000003730007986 */ /* 0x0081e8000c101506 */
[----:B------:R-:W-:Y:S01]  /*13aa0*/  STG.E.U16 [R50.64], R56 ;  /* 0x0000003832007986 */ /* 0x000fe2000c101506 */
[----:B0-----:R-:W-:-:S03]  /*13ab0*/  LEA R48, P3, R46, R0, 0x1 ;  /* 0x000000002e307211 */ /* 0x001fc600078608ff */
[----:B------:R0:W-:Y:S01]  /*13ac0*/  STG.E.U16 [R44.64], R40 ;  /* 0x000000282c007986 */ /* 0x0001e2000c101506 */
[----:B------:R-:W-:Y:S02]  /*13ad0*/  LEA.HI.X.SX32 R49, R46, R2, 0x1, P3 ;  /* 0x000000022e317211 */ /* 0x000fe400018f0eff */
[----:B------:R-:W-:-:S04]  /*13ae0*/  LEA R46, P3, R3, R0, 0x1 ;  /* 0x00000000032e7211 */ /* 0x000fc800078608ff */
[----:B------:R-:W-:Y:S02]  /*13af0*/  LEA.HI.X.SX32 R47, R3, R2, 0x1, P3 ;  /* 0x00000002032f7211 */ /* 0x000fe400018f0eff */
[----:B0-----:R-:W-:Y:S02]  /*13b00*/  LEA R45, R53, R3, 0x1 ;  /* 0x00000003352d7211 */ /* 0x001fe400078e08ff */
[----:B------:R-:W-:Y:S02]  /*13b10*/  PRMT R40, R55, 0x7632, R40 ;  /* 0x0000763237287816 */ /* 0x000fe40000000028 */
[----:B------:R-:W-:Y:S01]  /*13b20*/  LEA R44, P3, R45, R0, 0x1 ;  /* 0x000000002d2c7211 */ /* 0x000fe200078608ff */
[----:B------:R-:W-:Y:S01]  /*13b30*/  IMAD R3, R53, 0x2, R45 ;  /* 0x0000000235037824 */ /* 0x000fe200078e022d */
[----:B------:R0:W-:Y:S01]  /*13b40*/  STG.E.U16 [R48.64], R36 ;  /* 0x0000002430007986 */ /* 0x0001e2000c101506 */
[----:B------:R-:W-:Y:S02]  /*13b50*/  PRMT R56, R56, 0x7632, R56 ;  /* 0x0000763238387816 */ /* 0x000fe40000000038 */
[----:B------:R-:W-:Y:S01]  /*13b60*/  LEA.HI.X.SX32 R45, R45, R2, 0x1, P3 ;  /* 0x000000022d2d7211 */ /* 0x000fe200018f0eff */
[----:B------:R1:W-:Y:S01]  /*13b70*/  STG.E.U16 [R46.64], R40 ;  /* 0x000000282e007986 */ /* 0x0003e2000c101506 */
[----:B0-----:R-:W-:Y:S01]  /*13b80*/  PRMT R36, R40, 0x7632, R36 ;  /* 0x0000763228247816 */ /* 0x001fe20000000024 */
[----:B-1----:R-:W-:Y:S01]  /*13b90*/  IMAD R40, R53, 0x2, R3 ;  /* 0x0000000235287824 */ /* 0x002fe200078e0203 */
[C---:B------:R-:W-:Y:S01]  /*13ba0*/  LEA R46, P3, R3.reuse, R0, 0x1 ;  /* 0x00000000032e7211 */ /* 0x040fe200078608ff */
[----:B------:R0:W-:Y:S03]  /*13bb0*/  STG.E.U16 [R44.64], R56 ;  /* 0x000000382c007986 */ /* 0x0001e6000c101506 */
[----:B------:R-:W-:-:S02]  /*13bc0*/  LEA.HI.X.SX32 R47, R3, R2, 0x1, P3 ;  /* 0x00000002032f7211 */ /* 0x000fc400018f0eff */
[C---:B------:R-:W-:Y:S02]  /*13bd0*/  LEA R48, P3, R40.reuse, R0, 0x1 ;  /* 0x0000000028307211 */ /* 0x040fe400078608ff */
[----:B0-----:R-:W-:Y:S01]  /*13be0*/  LEA R45, R53, R40, 0x1 ;  /* 0x00000028352d7211 */ /* 0x001fe200078e08ff */
[----:B------:R0:W-:Y:S01]  /*13bf0*/  STG.E.U16 [R46.64], R36 ;  /* 0x000000242e007986 */ /* 0x0001e2000c101506 */
[----:B------:R-:W-:-:S03]  /*13c00*/  LEA.HI.X.SX32 R49, R40, R2, 0x1, P3 ;  /* 0x0000000228317211 */ /* 0x000fc600018f0eff */
[----:B------:R-:W-:Y:S01]  /*13c10*/  IMAD R3, R53, 0x2, R45 ;  /* 0x0000000235037824 */ /* 0x000fe200078e022d */
[----:B------:R-:W-:Y:S02]  /*13c20*/  PRMT R40, R36, 0x7632, R40 ;  /* 0x0000763224287816 */ /* 0x000fe40000000028 */
[-C--:B------:R-:W-:Y:S02]  /*13c30*/  LEA R44, P4, R45, R0.reuse, 0x1 ;  /* 0x000000002d2c7211 */ /* 0x080fe400078808ff */
[----:B0-----:R-:W-:Y:S01]  /*13c40*/  LEA R46, P3, R3, R0, 0x1 ;  /* 0x00000000032e7211 */ /* 0x001fe200078608ff */
[----:B------:R-:W-:Y:S01]  /*13c50*/  IMAD R36, R53, 0x2, R3 ;  /* 0x0000000235247824 */ /* 0x000fe200078e0203 */
[-C--:B------:R-:W-:Y:S01]  /*13c60*/  LEA.HI.X.SX32 R45, R45, R2.reuse, 0x1, P4 ;  /* 0x000000022d2d7211 */ /* 0x080fe200020f0eff */
[----:B------:R0:W-:Y:S01]  /*13c70*/  STG.E.U16 [R48.64], R40 ;  /* 0x0000002830007986 */ /* 0x0001e2000c101506 */
[----:B------:R-:W-:Y:S02]  /*13c80*/  LEA.HI.X.SX32 R47, R3, R2, 0x1, P3 ;  /* 0x00000002032f7211 */ /* 0x000fe400018f0eff */
[----:B------:R-:W-:Y:S01]  /*13c90*/  LEA R3, R53, R36, 0x1 ;  /* 0x0000002435037211 */ /* 0x000fe200078e08ff */
[----:B------:R1:W-:Y:S01]  /*13ca0*/  STG.E.U16 [R44.64], R22 ;  /* 0x000000162c007986 */ /* 0x0003e2000c101506 */
[----:B0-----:R-:W-:-:S04]  /*13cb0*/  LEA R48, P3, R36, R0, 0x1 ;  /* 0x0000000024307211 */ /* 0x001fc800078608ff */
[----:B------:R-:W-:Y:S01]  /*13cc0*/  LEA.HI.X.SX32 R49, R36, R2, 0x1, P3 ;  /* 0x0000000224317211 */ /* 0x000fe200018f0eff */
[----:B------:R-:W-:Y:S01]  /*13cd0*/  IMAD R36, R53, 0x2, R3 ;  /* 0x0000000235247824 */ /* 0x000fe200078e0203 */
[C---:B-1----:R-:W-:Y:S01]  /*13ce0*/  LEA R44, P3, R3.reuse, R0, 0x1 ;  /* 0x00000000032c7211 */ /* 0x042fe200078608ff */
[----:B------:R0:W-:Y:S03]  /*13cf0*/  STG.E.U16 [R46.64], R57 ;  /* 0x000000392e007986 */ /* 0x0001e6000c101506 */
[----:B------:R-:W-:Y:S01]  /*13d00*/  LEA.HI.X.SX32 R45, R3, R2, 0x1, P3 ;  /* 0x00000002032d7211 */ /* 0x000fe200018f0eff */
[----:B------:R-:W-:Y:S01]  /*13d10*/  IMAD R3, R53, 0x2, R36 ;  /* 0x0000000235037824 */ /* 0x000fe200078e0224 */
[----:B------:R-:W-:Y:S01]  /*13d20*/  STG.E.U16 [R48.64], R41 ;  /* 0x0000002930007986 */ /* 0x000fe2000c101506 */
[----:B0-----:R-:W-:-:S03]  /*13d30*/  LEA R46, P3, R36, R0, 0x1 ;  /* 0x00000000242e7211 */ /* 0x001fc600078608ff */
[----:B------:R0:W-:Y:S01]  /*13d40*/  STG.E.U16 [R44.64], R37 ;  /* 0x000000252c007986 */ /* 0x0001e2000c101506 */
[----:B------:R-:W-:Y:S02]  /*13d50*/  LEA.HI.X.SX32 R47, R36, R2, 0x1, P3 ;  /* 0x00000002242f7211 */ /* 0x000fe400018f0eff */
[----:B------:R-:W-:Y:S02]  /*13d60*/  LEA R36, R53, R3, 0x1 ;  /* 0x0000000335247211 */ /* 0x000fe400078e08ff */
[----:B------:R-:W-:Y:S02]  /*13d70*/  PRMT R40, R22, 0x7632, R40 ;  /* 0x0000763216287816 */ /* 0x000fe40000000028 */
[----:B0-----:R-:W-:Y:S02]  /*13d80*/  LEA R44, P3, R3, R0, 0x1 ;  /* 0x00000000032c7211 */ /* 0x001fe400078608ff */
[----:B------:R-:W-:Y:S02]  /*13d90*/  PRMT R57, R57, 0x7632, R57 ;  /* 0x0000763239397816 */ /* 0x000fe40000000039 */
[----:B------:R-:W-:Y:S01]  /*13da0*/  LEA.HI.X.SX32 R45, R3, R2, 0x1, P3 ;  /* 0x00000002032d7211 */ /* 0x000fe200018f0eff */
[----:B------:R-:W-:Y:S01]  /*13db0*/  IMAD R3, R53, 0x2, R36 ;  /* 0x0000000235037824 */ /* 0x000fe200078e0224 */
[----:B------:R0:W-:Y:S01]  /*13dc0*/  STG.E.U16 [R46.64], R40 ;  /* 0x000000282e007986 */ /* 0x0001e2000c101506 */
[----:B------:R-:W-:-:S03]  /*13dd0*/  PRMT R37, R41, 0x7632, R37 ;  /* 0x0000763229257816 */ /* 0x000fc60000000025 */
[----:B------:R1:W-:Y:S01]  /*13de0*/  STG.E.U16 [R44.64], R57 ;  /* 0x000000392c007986 */ /* 0x0003e2000c101506 */
[----:B0-----:R-:W-:Y:S01]  /*13df0*/  LEA R40, P3, R36, R0, 0x1 ;  /* 0x0000000024287211 */ /* 0x001fe200078608ff */
[----:B-1----:R-:W-:-:S03]  /*13e00*/  IMAD R44, R53, 0x2, R3 ;  /* 0x00000002352c7824 */ /* 0x002fc600078e0203 */
[----:B------:R-:W-:Y:S02]  /*13e10*/  LEA.HI.X.SX32 R41, R36, R2, 0x1, P3 ;  /* 0x0000000224297211 */ /* 0x000fe400018f0eff */
[----:B------:R-:W-:Y:S02]  /*13e20*/  LEA R46, P3, R3, R0, 0x1 ;  /* 0x00000000032e7211 */ /* 0x000fe400078608ff */
[----:B------:R-:W-:Y:S01]  /*13e30*/  LEA R45, R53, R44, 0x1 ;  /* 0x0000002c352d7211 */ /* 0x000fe200078e08ff */
[----:B------:R0:W-:Y:S01]  /*13e40*/  STG.E.U16 [R40.64], R37 ;  /* 0x0000002528007986 */ /* 0x0001e2000c101506 */
[----:B------:R-:W-:-:S03]  /*13e50*/  LEA.HI.X.SX32 R47, R3, R2, 0x1, P3 ;  /* 0x00000002032f7211 */ /* 0x000fc600018f0eff */
[----:B------:R-:W-:Y:S01]  /*13e60*/  IMAD R3, R53, 0x2, R45 ;  /* 0x0000000235037824 */ /* 0x000fe200078e022d */
[-C--:B------:R-:W-:Y:S02]  /*13e70*/  LEA R36, P4, R45, R0.reuse, 0x1 ;  /* 0x000000002d247211 */ /* 0x080fe400078808ff */
[----:B0-----:R-:W-:Y:S02]  /*13e80*/  PRMT R37, R37, 0x7632, R37 ;  /* 0x0000763225257816 */ /* 0x001fe40000000025 */
[----:B------:R-:W-:-:S03]  /*13e90*/  LEA R40, P3, R44, R0, 0x1 ;  /* 0x000000002c287211 */ /* 0x000fc600078608ff */
[----:B------:R0:W-:Y:S01]  /*13ea0*/  STG.E.U16 [R46.64], R37 ;  /* 0x000000252e007986 */ /* 0x0001e2000c101506 */
[----:B------:R-:W-:Y:S02]  /*13eb0*/  LEA.HI.X.SX32 R41, R44, R2, 0x1, P3 ;  /* 0x000000022c297211 */ /* 0x000fe400018f0eff */
[----:B------:R-:W-:-:S03]  /*13ec0*/  LEA R44, P3, R3, R0, 0x1 ;  /* 0x00000000032c7211 */ /* 0x000fc600078608ff */
[----:B------:R1:W-:Y:S01]  /*13ed0*/  STG.E.U16 [R40.64], R23 ;  /* 0x0000001728007986 */ /* 0x0003e2000c101506 */
[----:B0-----:R-:W-:Y:S01]  /*13ee0*/  IMAD R46, R53, 0x2, R3 ;  /* 0x00000002352e7824 */ /* 0x001fe200078e0203 */
[-C--:B------:R-:W-:Y:S02]  /*13ef0*/  LEA.HI.X.SX32 R37, R45, R2.reuse, 0x1, P4 ;  /* 0x000000022d257211 */ /* 0x080fe400020f0eff */
[----:B------:R-:W-:Y:S02]  /*13f00*/  LEA.HI.X.SX32 R45, R3, R2, 0x1, P3 ;  /* 0x00000002032d7211 */ /* 0x000fe400018f0eff */
[----:B------:R-:W-:Y:S02]  /*13f10*/  LEA R3, R53, R46, 0x1 ;  /* 0x0000002e35037211 */ /* 0x000fe400078e08ff */
[C---:B-1----:R-:W-:Y:S01]  /*13f20*/  LEA R40, P3, R46.reuse, R0, 0x1 ;  /* 0x000000002e287211 */ /* 0x042fe200078608ff */
[----:B------:R0:W-:Y:S03]  /*13f30*/  STG.E.U16 [R36.64], R58 ;  /* 0x0000003a24007986 */ /* 0x0001e6000c101506 */
[----:B------:R-:W-:Y:S01]  /*13f40*/  LEA.HI.X.SX32 R41, R46, R2, 0x1, P3 ;  /* 0x000000022e297211 */ /* 0x000fe200018f0eff */
[----:B------:R1:W-:Y:S01]  /*13f50*/  STG.E.U16 [R44.64], R42 ;  /* 0x0000002a2c007986 */ /* 0x0003e2000c101506 */
[----:B------:R-:W-:-:S03]  /*13f60*/  PRMT R47, R23, 0x7632, R47 ;  /* 0x00007632172f7816 */ /* 0x000fc6000000002f */
[----:B------:R2:W-:Y:S01]  /*13f70*/  STG.E.U16 [R40.64], R38 ;  /* 0x0000002628007986 */ /* 0x0005e2000c101506 */
[----:B0-----:R-:W-:Y:S01]  /*13f80*/  LEA R36, P3, R3, R0, 0x1 ;  /* 0x0000000003247211 */ /* 0x001fe200078608ff */
[----:B-1----:R-:W-:-:S03]  /*13f90*/  IMAD R44, R53, 0x2, R3 ;  /* 0x00000002352c7824 */ /* 0x002fc600078e0203 */
[----:B------:R-:W-:Y:S01]  /*13fa0*/  LEA.HI.X.SX32 R37, R3, R2, 0x1, P3 ;  /* 0x0000000203257211 */ /* 0x000fe200018f0eff */
[----:B------:R-:W-:Y:S01]  /*13fb0*/  IMAD R3, R53, 0x2, R44 ;  /* 0x0000000235037824 */ /* 0x000fe200078e022c */
[----:B--2---:R-:W-:-:S03]  /*13fc0*/  LEA R40, P3, R44, R0, 0x1 ;  /* 0x000000002c287211 */ /* 0x004fc600078608ff */
[----:B------:R0:W-:Y:S01]  /*13fd0*/  STG.E.U16 [R36.64], R47 ;  /* 0x0000002f24007986 */ /* 0x0001e2000c101506 */
[----:B------:R-:W-:Y:S02]  /*13fe0*/  PRMT R46, R58, 0x7632, R46 ;  /* 0x000076323a2e7816 */ /* 0x000fe4000000002e */
[----:B------:R-:W-:Y:S02]  /*13ff0*/  LEA.HI.X.SX32 R41, R44, R2, 0x1, P3 ;  /* 0x000000022c297211 */ /* 0x000fe400018f0eff */
[----:B------:R-:W-:-:S03]  /*14000*/  LEA R45, R53, R3, 0x1 ;  /* 0x00000003352d7211 */ /* 0x000fc600078e08ff */
[----:B------:R1:W-:Y:S01]  /*14010*/  STG.E.U16 [R40.64], R46 ;  /* 0x0000002e28007986 */ /* 0x0003e2000c101506 */
[----:B0-----:R-:W-:-:S04]  /*14020*/  LEA R36, P3, R3, R0, 0x1 ;  /* 0x0000000003247211 */ /* 0x001fc800078608ff */
[----:B------:R-:W-:Y:S01]  /*14030*/  LEA.HI.X.SX32 R37, R3, R2, 0x1, P3 ;  /* 0x0000000203257211 */ /* 0x000fe200018f0eff */
[----:B------:R-:W-:Y:S01]  /*14040*/  IMAD R3, R53, 0x2, R45 ;  /* 0x0000000235037824 */ /* 0x000fe200078e022d */
[----:B-1----:R-:W-:-:S03]  /*14050*/  LEA R40, P3, R45, R0, 0x1 ;  /* 0x000000002d287211 */ /* 0x002fc600078608ff */
[----:B------:R-:W-:Y:S01]  /*14060*/  IMAD R47, R53, 0x2, R3 ;  /* 0x00000002352f7824 */ /* 0x000fe200078e0203 */
[----:B------:R-:W-:Y:S02]  /*14070*/  PRMT R48, R42, 0x7632, R48 ;  /* 0x000076322a307816 */ /* 0x000fe40000000030 */
[----:B------:R-:W-:Y:S02]  /*14080*/  LEA.HI.X.SX32 R41, R45, R2, 0x1, P3 ;  /* 0x000000022d297211 */ /* 0x000fe400018f0eff */
[C---:B------:R-:W-:Y:S01]  /*14090*/  LEA R44, P3, R3.reuse, R0, 0x1 ;  /* 0x00000000032c7211 */ /* 0x040fe200078608ff */
[----:B------:R0:W-:Y:S01]  /*140a0*/  STG.E.U16 [R36.64], R48 ;  /* 0x0000003024007986 */ /* 0x0001e2000c101506 */
[----:B------:R-:W-:Y:S02]  /*140b0*/  PRMT R38, R38, 0x7632, R38 ;  /* 0x0000763226267816 */ /* 0x000fe40000000026 */
        /* <DEDUP_REMOVED lines=9> */
[----:B------:R1:W-:Y:S01]  /*14150*/  STG.E.U16 [R36.64], R59 ;  /* 0x0000003b24007986 */ /* 0x0003e2000c101506 */
[----:B0-----:R-:W-:Y:S01]  /*14160*/  IMAD R45, R53, 0x2, R47 ;  /* 0x00000002352d7824 */ /* 0x001fe200078e022f */
[----:B-1----:R-:W-:-:S04]  /*14170*/  LEA R36, P3, R47, R0, 0x1 ;  /* 0x000000002f247211 */ /* 0x002fc800078608ff */
[----:B------:R-:W-:Y:S02]  /*14180*/  LEA.HI.X.SX32 R37, R47, R2, 0x1, P3 ;  /* 0x000000022f257211 */ /* 0x000fe400018f0eff */
[C---:B------:R-:W-:Y:S01]  /*14190*/  LEA R47, R53.reuse, R45, 0x1 ;  /* 0x0000002d352f7211 */ /* 0x040fe200078e08ff */
[----:B------:R0:W-:Y:S04]  /*141a0*/  STG.E.U16 [R40.64], R43 ;  /* 0x0000002b28007986 */ /* 0x0001e8000c101506 */
[----:B------:R-:W-:Y:S01]  /*141b0*/  IMAD R46, R53, 0x2, R47 ;  /* 0x00000002352e7824 */ /* 0x000fe200078e022f */
[----:B------:R-:W-:Y:S01]  /*141c0*/  PRMT R3, R61, 0x7632, R3 ;  /* 0x000076323d037816 */ /* 0x000fe20000000003 */
[----:B------:R1:W-:Y:S01]  /*141d0*/  STG.E.U16 [R36.64], R39 ;  /* 0x0000002724007986 */ /* 0x0003e2000c101506 */
[----:B0-----:R-:W-:-:S04]  /*141e0*/  LEA R40, P3, R45, R0, 0x1 ;  /* 0x000000002d287211 */ /* 0x001fc800078608ff */
[----:B------:R-:W-:Y:S01]  /*141f0*/  LEA.HI.X.SX32 R41, R45, R2, 0x1, P3 ;  /* 0x000000022d297211 */ /* 0x000fe200018f0eff */
[----:B------:R-:W-:Y:S01]  /*14200*/  IMAD R45, R53, 0x2, R46 ;  /* 0x00000002352d7824 */ /* 0x000fe200078e022e */
[CC--:B-1----:R-:W-:Y:S02]  /*14210*/  LEA R36, P3, R46.reuse, R0.reuse, 0x1 ;  /* 0x000000002e247211 */ /* 0x0c2fe400078608ff */
[----:B------:R-:W-:Y:S01]  /*14220*/  LEA R38, P4, R47, R0, 0x1 ;  /* 0x000000002f267211 */ /* 0x000fe200078808ff */
[----:B------:R0:W-:Y:S01]  /*14230*/  STG.E.U16 [R40.64], R3 ;  /* 0x0000000328007986 */ /* 0x0001e2000c101506 */
[----:B------:R-:W-:Y:S02]  /*14240*/  LEA.HI.X.SX32 R37, R46, R2, 0x1, P3 ;  /* 0x000000022e257211 */ /* 0x000fe400018f0eff */
[----:B------:R-:W-:Y:S02]  /*14250*/  PRMT R44, R43, 0x7632, R44 ;  /* 0x000076322b2c7816 */ /* 0x000fe4000000002c */
[----:B------:R-:W-:-:S02]  /*14260*/  PRMT R43, R39, 0x7632, R43 ;  /* 0x00007632272b7816 */ /* 0x000fc4000000002b */
[----:B------:R-:W-:Y:S02]  /*14270*/  PRMT R42, R59, 0x7632, R42 ;  /* 0x000076323b2a7816 */ /* 0x000fe4000000002a */
[----:B------:R-:W-:Y:S02]  /*14280*/  LEA.HI.X.SX32 R39, R47, R2, 0x1, P4 ;  /* 0x000000022f277211 */ /* 0x000fe400020f0eff */
[----:B0-----:R-:W-:Y:S02]  /*14290*/  LEA R40, P3, R45, R0, 0x1 ;  /* 0x000000002d287211 */ /* 0x001fe400078608ff */
[----:B------:R-:W-:Y:S02]  /*142a0*/  LEA R3, R53, R45, 0x1 ;  /* 0x0000002d35037211 */ /* 0x000fe400078e08ff */
[----:B------:R-:W-:Y:S01]  /*142b0*/  LEA.HI.X.SX32 R41, R45, R2, 0x1, P3 ;  /* 0x000000022d297211 */ /* 0x000fe200018f0eff */
[----:B------:R-:W-:Y:S02]  /*142c0*/  STG.E.U16 [R38.64], R42 ;  /* 0x0000002a26007986 */ /* 0x000fe4000c101506 */
[----:B------:R-:W-:-:S02]  /*142d0*/  IMAD R45, R53, 0x2, R3 ;  /* 0x00000002352d7824 */ /* 0x000fc400078e0203 */
[----:B------:R0:W-:Y:S02]  /*142e0*/  STG.E.U16 [R36.64], R44 ;  /* 0x0000002c24007986 */ /* 0x0001e4000c101506 */
[----:B------:R-:W-:Y:S02]  /*142f0*/  IMAD R47, R53, 0x2, R45 ;  /* 0x00000002352f7824 */ /* 0x000fe400078e022d */
[----:B------:R1:W-:Y:S01]  /*14300*/  STG.E.U16 [R40.64], R43 ;  /* 0x0000002b28007986 */ /* 0x0003e2000c101506 */
[-C--:B0-----:R-:W-:Y:S02]  /*14310*/  LEA R36, P3, R3, R0.reuse, 0x1 ;  /* 0x0000000003247211 */ /* 0x081fe400078608ff */
[----:B------:R-:W-:Y:S02]  /*14320*/  LEA R38, P4, R45, R0, 0x1 ;  /* 0x000000002d267211 */ /* 0x000fe400078808ff */
[----:B------:R-:W-:Y:S02]  /*14330*/  LEA.HI.X.SX32 R37, R3, R2, 0x1, P3 ;  /* 0x0000000203257211 */ /* 0x000fe400018f0eff */
[----:B------:R-:W-:-:S02]  /*14340*/  LEA R3, R53, R47, 0x1 ;  /* 0x0000002f35037211 */ /* 0x000fc400078e08ff */
[----:B------:R-:W-:Y:S02]  /*14350*/  LEA.HI.X.SX32 R39, R45, R2, 0x1, P4 ;  /* 0x000000022d277211 */ /* 0x000fe400020f0eff */
[----:B-1----:R-:W-:Y:S01]  /*14360*/  LEA R40, P3, R47, R0, 0x1 ;  /* 0x000000002f287211 */ /* 0x002fe200078608ff */
[----:B------:R-:W-:Y:S01]  /*14370*/  IMAD R45, R53, 0x2, R3 ;  /* 0x00000002352d7824 */ /* 0x000fe200078e0203 */
[----:B------:R0:W-:Y:S02]  /*14380*/  STG.E.U16 [R36.64], R28 ;  /* 0x0000001c24007986 */ /* 0x0001e4000c101506 */
[----:B------:R-:W-:Y:S01]  /*14390*/  LEA.HI.X.SX32 R41, R47, R2, 0x1, P3 ;  /* 0x000000022f297211 */ /* 0x000fe200018f0eff */
[----:B------:R-:W-:Y:S01]  /*143a0*/  IMAD R43, R53, 0x2, R45 ;  /* 0x00000002352b7824 */ /* 0x000fe200078e022d */
[----:B0-----:R-:W-:-:S04]  /*143b0*/  LEA R36, P3, R3, R0, 0x1 ;  /* 0x0000000003247211 */ /* 0x001fc800078608ff */
[----:B------:R-:W-:Y:S02]  /*143c0*/  LEA.HI.X.SX32 R37, R3, R2, 0x1, P3 ;  /* 0x0000000203257211 */ /* 0x000fe400018f0eff */
[C---:B------:R-:W-:Y:S01]  /*143d0*/  LEA R3, R53.reuse, R43, 0x1 ;  /* 0x0000002b35037211 */ /* 0x040fe200078e08ff */
[----:B------:R0:W-:Y:S04]  /*143e0*/  STG.E.U16 [R38.64], R32 ;  /* 0x0000002026007986 */ /* 0x0001e8000c101506 */
[C---:B------:R-:W-:Y:S01]  /*143f0*/  IMAD R47, R53.reuse, 0x2, R3 ;  /* 0x00000002352f7824 */ /* 0x040fe200078e0203 */
[----:B------:R-:W-:Y:S03]  /*14400*/  STG.E.U16 [R40.64], R12 ;  /* 0x0000000c28007986 */ /* 0x000fe6000c101506 */
[----:B------:R-:W-:Y:S01]  /*14410*/  IMAD R49, R53, 0x2, R47 ;  /* 0x0000000235317824 */ /* 0x000fe200078e022f */
[----:B------:R1:W-:Y:S01]  /*14420*/  STG.E.U16 [R36.64], R8 ;  /* 0x0000000824007986 */ /* 0x0003e2000c101506 */
[----:B0-----:R-:W-:-:S02]  /*14430*/  LEA R38, P3, R45, R0, 0x1 ;  /* 0x000000002d267211 */ /* 0x001fc400078608ff */
[----:B------:R-:W-:Y:S02]  /*14440*/  PRMT R28, R28, 0x7632, R28 ;  /* 0x000076321c1c7816 */ /* 0x000fe4000000001c */
[----:B------:R-:W-:Y:S02]  /*14450*/  LEA.HI.X.SX32 R39, R45, R2, 0x1, P3 ;  /* 0x000000022d277211 */ /* 0x000fe400018f0eff */
[----:B-1----:R-:W-:-:S04]  /*14460*/  LEA R36, P4, R43, R0, 0x1 ;  /* 0x000000002b247211 */ /* 0x002fc800078808ff */
[----:B------:R-:W-:Y:S02]  /*14470*/  LEA.HI.X.SX32 R37, R43, R2, 0x1, P4 ;  /* 0x000000022b257211 */ /* 0x000fe400020f0eff */
[C---:B------:R-:W-:Y:S01]  /*14480*/  LEA R43, R53.reuse, R49, 0x1 ;  /* 0x00000031352b7211 */ /* 0x040fe200078e08ff */
[----:B------:R0:W-:Y:S04]  /*14490*/  STG.E.U16 [R38.64], R28 ;  /* 0x0000001c26007986 */ /* 0x0001e8000c101506 */
[----:B------:R-:W-:Y:S01]  /*144a0*/  IMAD R45, R53, 0x2, R43 ;  /* 0x00000002352d7824 */ /* 0x000fe200078e022b */
[----:B0-----:R-:W-:-:S04]  /*144b0*/  LEA R38, P3, R3, R0, 0x1 ;  /* 0x0000000003267211 */ /* 0x001fc800078608ff */
[----:B------:R-:W-:Y:S01]  /*144c0*/  LEA.HI.X.SX32 R39, R3, R2, 0x1, P3 ;  /* 0x0000000203277211 */ /* 0x000fe200018f0eff */
[----:B------:R-:W-:Y:S01]  /*144d0*/  IMAD R3, R53, 0x2, R45 ;  /* 0x0000000235037824 */ /* 0x000fe200078e022d */
[----:B------:R-:W-:Y:S02]  /*144e0*/  PRMT R32, R32, 0x7632, R32 ;  /* 0x0000763220207816 */ /* 0x000fe40000000020 */
[----:B------:R-:W-:Y:S02]  /*144f0*/  PRMT R8, R12, 0x7632, R8 ;  /* 0x000076320c087816 */ /* 0x000fe40000000008 */
[----:B------:R-:W-:Y:S02]  /*14500*/  LEA R40, P4, R47, R0, 0x1 ;  /* 0x000000002f287211 */ /* 0x000fe400078808ff */
[----:B------:R-:W-:Y:S01]  /*14510*/  LEA R12, R53, R3, 0x1 ;  /* 0x00000003350c7211 */ /* 0x000fe200078e08ff */
[----:B------:R0:W-:Y:S01]  /*14520*/  STG.E.U16 [R36.64], R32 ;  /* 0x0000002024007986 */ /* 0x0001e2000c101506 */
[----:B------:R-:W-:-:S02]  /*14530*/  PRMT R42, R8, 0x7632, R42 ;  /* 0x00007632082a7816 */ /* 0x000fc4000000002a */
[----:B------:R-:W-:Y:S01]  /*14540*/  LEA.HI.X.SX32 R41, R47, R2, 0x1, P4 ;  /* 0x000000022f297211 */ /* 0x000fe200020f0eff */
[----:B------:R-:W-:Y:S01]  /*14550*/  IMAD R44, R53, 0x2, R12 ;  /* 0x00000002352c7824 */ /* 0x000fe200078e020c */
[----:B------:R1:W-:Y:S01]  /*14560*/  STG.E.U16 [R38.64], R8 ;  /* 0x0000000826007986 */ /* 0x0003e2000c101506 */
[----:B0-----:R-:W-:-:S03]  /*14570*/  LEA R36, P3, R49, R0, 0x1 ;  /* 0x0000000031247211 */ /* 0x001fc600078608ff */
[----:B------:R0:W-:Y:S01]  /*14580*/  STG.E.U16 [R40.64], R42 ;  /* 0x0000002a28007986 */ /* 0x0001e2000c101506 */
[----:B------:R-:W-:Y:S01]  /*14590*/  IMAD R32, R53, 0x2, R44 ;  /* 0x0000000235207824 */ /* 0x000fe200078e022c */
[----:B------:R-:W-:-:S04]  /*145a0*/  LEA.HI.X.SX32 R37, R49, R2, 0x1, P3 ;  /* 0x0000000231257211 */ /* 0x000fc800018f0eff */
[----:B-1----:R-:W-:Y:S01]  /*145b0*/  LEA R8, R53, R32, 0x1 ;  /* 0x0000002035087211 */ /* 0x002fe200078e08ff */
[----:B------:R1:W-:Y:S01]  /*145c0*/  STG.E.U16 [R36.64], R29 ;  /* 0x0000001d24007986 */ /* 0x0003e2000c101506 */
[----:B0-----:R-:W-:-:S04]  /*145d0*/  LEA R40, P3, R43, R0, 0x1 ;  /* 0x000000002b287211 */ /* 0x001fc800078608ff */
[----:B------:R-:W-:Y:S02]  /*145e0*/  LEA.HI.X.SX32 R41, R43, R2, 0x1, P3 ;  /* 0x000000022b297211 */ /* 0x000fe400018f0eff */
[----:B-1----:R-:W-:-:S04]  /*145f0*/  LEA R36, P3, R3, R0, 0x1 ;  /* 0x0000000003247211 */ /* 0x002fc800078608ff */
[----:B------:R-:W-:Y:S01]  /*14600*/  LEA.HI.X.SX32 R37, R3, R2, 0x1, P3 ;  /* 0x0000000203257211 */ /* 0x000fe200018f0eff */
[----:B------:R-:W-:Y:S01]  /*14610*/  IMAD R3, R53, 0x2, R8 ;  /* 0x0000000235037824 */ /* 0x000fe200078e0208 */
[----:B------:R-:W-:-:S03]  /*14620*/  LEA R38, P4, R45, R0, 0x1 ;  /* 0x000000002d267211 */ /* 0x000fc600078808ff */
[----:B------:R-:W-:Y:S01]  /*14630*/  IMAD R43, R53, 0x2, R3 ;  /* 0x00000002352b7824 */ /* 0x000fe200078e0203 */
[----:B------:R-:W-:Y:S01]  /*14640*/  LEA.HI.X.SX32 R39, R45, R2, 0x1, P4 ;  /* 0x000000022d277211 */ /* 0x000fe200020f0eff */
[----:B------:R-:W-:Y:S03]  /*14650*/  STG.E.U16 [R40.64], R33 ;  /* 0x0000002128007986 */ /* 0x000fe6000c101506 */
[----:B------:R-:W-:Y:S01]  /*14660*/  LEA R42, R53, R43, 0x1 ;  /* 0x0000002b352a7211 */ /* 0x000fe200078e08ff */
[----:B------:R0:W-:Y:S04]  /*14670*/  STG.E.U16 [R38.64], R13 ;  /* 0x0000000d26007986 */ /* 0x0001e8000c101506 */
[----:B------:R1:W-:Y:S01]  /*14680*/  STG.E.U16 [R36.64], R9 ;  /* 0x0000000924007986 */ /* 0x0003e2000c101506 */
[----:B------:R-:W-:-:S02]  /*14690*/  LEA R28, P4, R44, R0, 0x1 ;  /* 0x000000002c1c7211 */ /* 0x000fc400078808ff */
[----:B------:R-:W-:Y:S02]  /*146a0*/  PRMT R45, R29, 0x7632, R45 ;  /* 0x000076321d2d7816 */ /* 0x000fe4000000002d */
[----:B0-----:R-:W-:Y:S01]  /*146b0*/  LEA R38, P3, R12, R0, 0x1 ;  /* 0x000000000c267211 */ /* 0x001fe200078608ff */
[----:B-1----:R-:W-:-:S03]  /*146c0*/  IMAD R36, R53, 0x2, R42 ;  /* 0x0000000235247824 */ /* 0x002fc600078e022a */
[-C--:B------:R-:W-:Y:S01]  /*146d0*/  LEA.HI.X.SX32 R39, R12, R2.reuse, 0x1, P3 ;  /* 0x000000020c277211 */ /* 0x080fe200018f0eff */
[----:B------:R-:W-:Y:S01]  /*146e0*/  IMAD R37, R53, 0x2, R36 ;  /* 0x0000000235257824 */ /* 0x000fe200078e0224 */
[----:B------:R-:W-:Y:S02]  /*146f0*/  LEA.HI.X.SX32 R29, R44, R2, 0x1, P4 ;  /* 0x000000022c1d7211 */ /* 0x000fe400020f0eff */
[----:B------:R-:W-:Y:S02]  /*14700*/  PRMT R33, R33, 0x7632, R33 ;  /* 0x0000763221217816 */ /* 0x000fe40000000021 */
[----:B------:R-:W-:Y:S01]  /*14710*/  LEA R41, R53, R37, 0x1 ;  /* 0x0000002535297211 */ /* 0x000fe200078e08ff */
[----:B------:R0:W-:Y:S01]  /*14720*/  STG.E.U16 [R38.64], R45 ;  /* 0x0000002d26007986 */ /* 0x0001e2000c101506 */
[----:B------:R-:W-:-:S03]  /*14730*/  LEA R12, P3, R32, R0, 0x1 ;  /* 0x00000000200c7211 */ /* 0x000fc600078608ff */
[----:B------:R1:W-:Y:S01]  /*14740*/  STG.E.U16 [R28.64], R33 ;  /* 0x000000211c007986 */ /* 0x0003e2000c101506 */
[----:B------:R-:W-:Y:S02]  /*14750*/  PRMT R9, R13, 0x7632, R9 ;  /* 0x000076320d097816 */ /* 0x000fe40000000009 */
[----:B------:R-:W-:Y:S01]  /*14760*/  LEA.HI.X.SX32 R13, R32, R2, 0x1, P3 ;  /* 0x00000002200d7211 */ /* 0x000fe200018f0eff */
[----:B0-----:R-:W-:Y:S01]  /*14770*/  IMAD R39, R53, 0x2, R41 ;  /* 0x0000000235277824 */ /* 0x001fe200078e0229 */
[----:B-1----:R-:W-:-:S03]  /*14780*/  LEA R28, P4, R8, R0, 0x1 ;  /* 0x00000000081c7211 */ /* 0x002fc600078808ff */
[----:B------:R-:W-:Y:S01]  /*14790*/  IMAD R38, R53, 0x2, R39 ;  /* 0x0000000235267824 */ /* 0x000fe200078e0227 */
[----:B------:R-:W-:Y:S02]  /*147a0*/  LEA.HI.X.SX32 R29, R8, R2, 0x1, P4 ;  /* 0x00000002081d7211 */ /* 0x000fe400020f0eff */
[----:B------:R-:W-:Y:S01]  /*147b0*/  LEA R8, P3, R3, R0, 0x1 ;  /* 0x0000000003087211 */ /* 0x000fe200078608ff */
[----:B------:R0:W-:Y:S01]  /*147c0*/  STG.E.U16 [R12.64], R9 ;  /* 0x000000090c007986 */ /* 0x0001e2000c101506 */
[----:B------:R-:W-:Y:S02]  /*147d0*/  PRMT R44, R9, 0x7632, R44 ;  /* 0x00007632092c7816 */ /* 0x000fe4000000002c */
[----:B0-----:R-:W-:Y:S02]  /*147e0*/  LEA.HI.X.SX32 R9, R3, R2, 0x1, P3 ;  /* 0x0000000203097211 */ /* 0x001fe400018f0eff */
[C---:B------:R-:W-:Y:S01]  /*147f0*/  LEA R3, R53.reuse, R38, 0x1 ;  /* 0x0000002635037211 */ /* 0x040fe200078e08ff */
[----:B------:R0:W-:Y:S04]  /*14800*/  STG.E.U16 [R28.64], R44 ;  /* 0x0000002c1c007986 */ /* 0x0001e8000c101506 */
[----:B------:R-:W-:Y:S01]  /*14810*/  IMAD R40, R53, 0x2, R3 ;  /* 0x0000000235287824 */ /* 0x000fe200078e0203 */
[----:B------:R-:W-:-:S02]  /*14820*/  LEA R32, P3, R43, R0, 0x1 ;  /* 0x000000002b207211 */ /* 0x000fc400078608ff */
[C---:B------:R-:W-:Y:S01]  /*14830*/  LEA R12, P4, R42.reuse, R0, 0x1 ;  /* 0x000000002a0c7211 */ /* 0x040fe200078808ff */
[----:B0-----:R-:W-:Y:S01]  /*14840*/  IMAD R29, R53, 0x2, R40 ;  /* 0x00000002351d7824 */ /* 0x001fe200078e0228 */
[-C--:B------:R-:W-:Y:S01]  /*14850*/  LEA.HI.X.SX32 R33, R43, R2.reuse, 0x1, P3 ;  /* 0x000000022b217211 */ /* 0x080fe200018f0eff */
[----:B------:R-:W-:Y:S03]  /*14860*/  STG.E.U16 [R8.64], R30 ;  /* 0x0000001e08007986 */ /* 0x000fe6000c101506 */
[----:B------:R-:W-:Y:S01]  /*14870*/  LEA R43, R53, R29, 0x1 ;  /* 0x0000001d352b7211 */ /* 0x000fe200078e08ff */
[----:B------:R0:W-:Y:S01]  /*14880*/  STG.E.U16 [R32.64], R34 ;  /* 0x0000002220007986 */ /* 0x0001e2000c101506 */
[----:B------:R-:W-:-:S05]  /*14890*/  LEA.HI.X.SX32 R13, R42, R2, 0x1, P4 ;  /* 0x000000022a0d7211 */ /* 0x000fca00020f0eff */
[----:B------:R1:W-:Y:S01]  /*148a0*/  STG.E.U16 [R12.64], R14 ;  /* 0x0000000e0c007986 */ /* 0x0003e2000c101506 */
[----:B0-----:R-:W-:Y:S01]  /*148b0*/  IMAD R32, R53, 0x2, R43 ;  /* 0x0000000235207824 */ /* 0x001fe200078e022b */
[----:B------:R-:W-:-:S03]  /*148c0*/  LEA R8, P3, R36, R0, 0x1 ;  /* 0x0000000024087211 */ /* 0x000fc600078608ff */
[----:B-1----:R-:W-:Y:S01]  /*148d0*/  IMAD R12, R53, 0x2, R32 ;  /* 0x00000002350c7824 */ /* 0x002fe200078e0220 */
[----:B------:R-:W-:-:S04]  /*148e0*/  LEA.HI.X.SX32 R9, R36, R2, 0x1, P3 ;  /* 0x0000000224097211 */ /* 0x000fc800018f0eff */
[----:B------:R-:W-:Y:S02]  /*148f0*/  LEA R28, R53, R12, 0x1 ;  /* 0x0000000c351c7211 */ /* 0x000fe400078e08ff */
[----:B------:R-:W-:-:S03]  /*14900*/  LEA R36, P3, R37, R0, 0x1 ;  /* 0x0000000025247211 */ /* 0x000fc600078608ff */
[----:B------:R-:W-:Y:S01]  /*14910*/  IMAD R33, R53, 0x2, R28 ;  /* 0x0000000235217824 */ /* 0x000fe200078e021c */
[----:B------:R0:W-:Y:S01]  /*14920*/  STG.E.U16 [R8.64], R10 ;  /* 0x0000000a08007986 */ /* 0x0001e2000c101506 */
[----:B------:R-:W-:Y:S02]  /*14930*/  LEA.HI.X.SX32 R37, R37, R2, 0x1, P3 ;  /* 0x0000000225257211 */ /* 0x000fe400018f0eff */
[----:B------:R-:W-:Y:S01]  /*14940*/  IMAD R13, R53, 0x2, R33 ;  /* 0x00000002350d7824 */ /* 0x000fe200078e0221 */
[----:B------:R-:W-:Y:S02]  /*14950*/  PRMT R30, R30, 0x7632, R30 ;  /* 0x000076321e1e7816 */ /* 0x000fe4000000001e */
[----:B0-----:R-:W-:-:S04]  /*14960*/  LEA R8, P3, R41, R0, 0x1 ;  /* 0x0000000029087211 */ /* 0x001fc800078608ff */
[----:B------:R-:W-:Y:S02]  /*14970*/  LEA.HI.X.SX32 R9, R41, R2, 0x1, P3 ;  /* 0x0000000229097211 */ /* 0x000fe400018f0eff */
[----:B------:R-:W-:Y:S02]  /*14980*/  LEA R41, R53, R13, 0x1 ;  /* 0x0000000d35297211 */ /* 0x000fe400078e08ff */
[----:B------:R-:W-:Y:S02]  /*14990*/  PRMT R34, R34, 0x7632, R34 ;  /* 0x0000763222227816 */ /* 0x000fe40000000022 */
[----:B------:R-:W-:Y:S01]  /*149a0*/  LEA R44, P3, R39, R0, 0x1 ;  /* 0x00000000272c7211 */ /* 0x000fe200078608ff */
[----:B------:R-:W-:Y:S01]  /*149b0*/  IMAD R42, R53, 0x2, R41 ;  /* 0x00000002352a7824 */ /* 0x000fe200078e0229 */
[----:B------:R0:W-:Y:S02]  /*149c0*/  STG.E.U16 [R36.64], R30 ;  /* 0x0000001e24007986 */ /* 0x0001e4000c101506 */
[----:B------:R-:W-:-:S02]  /*149d0*/  LEA.HI.X.SX32 R45, R39, R2, 0x1, P3 ;  /* 0x00000002272d7211 */ /* 0x000fc400018f0eff */
[----:B------:R1:W-:Y:S01]  /*149e0*/  STG.E.U16 [R8.64], R34 ;  /* 0x0000002208007986 */ /* 0x0003e2000c101506 */
[----:B------:R-:W-:Y:S01]  /*149f0*/  PRMT R14, R14, 0x7632, R14 ;  /* 0x000076320e0e7816 */ /* 0x000fe2000000000e */
[----:B0-----:R-:W-:Y:S01]  /*14a00*/  IMAD R37, R53, 0x2, R42 ;  /* 0x0000000235257824 */ /* 0x001fe200078e022a */
[----:B-1----:R-:W-:-:S04]  /*14a10*/  LEA R8, P3, R38, R0, 0x1 ;  /* 0x0000000026087211 */ /* 0x002fc800078608ff */
[----:B------:R-:W-:Y:S02]  /*14a20*/  LEA R36, R53, R37, 0x1 ;  /* 0x0000002535247211 */ /* 0x000fe400078e08ff */
[----:B------:R-:W-:Y:S02]  /*14a30*/  LEA.HI.X.SX32 R9, R38, R2, 0x1, P3 ;  /* 0x0000000226097211 */ /* 0x000fe400018f0eff */
[C---:B------:R-:W-:Y:S02]  /*14a40*/  LEA R38, P3, R3.reuse, R0, 0x1 ;  /* 0x0000000003267211 */ /* 0x040fe400078608ff */
[----:B------:R-:W-:Y:S02]  /*14a50*/  PRMT R10, R10, 0x7632, R10 ;  /* 0x000076320a0a7816 */ /* 0x000fe4000000000a */
[----:B------:R-:W-:Y:S01]  /*14a60*/  LEA.HI.X.SX32 R39, R3, R2, 0x1, P3 ;  /* 0x0000000203277211 */ /* 0x000fe200018f0eff */
[C---:B------:R-:W-:Y:S01]  /*14a70*/  IMAD R3, R53.reuse, 0x2, R36 ;  /* 0x0000000235037824 */ /* 0x040fe200078e0224 */
[----:B------:R-:W-:Y:S03]  /*14a80*/  STG.E.U16 [R44.64], R14 ;  /* 0x0000000e2c007986 */ /* 0x000fe6000c101506 */
[----:B------:R-:W-:Y:S01]  /*14a90*/  IMAD R34, R53, 0x2, R3 ;  /* 0x0000000235227824 */ /* 0x000fe200078e0203 */
[----:B------:R0:W-:Y:S04]  /*14aa0*/  STG.E.U16 [R8.64], R10 ;  /* 0x0000000a08007986 */ /* 0x0001e8000c101506 */
[----:B------:R1:W-:Y:S01]  /*14ab0*/  STG.E.U16 [R38.64], R31 ;  /* 0x0000001f26007986 */ /* 0x0003e2000c101506 */
[----:B0-----:R-:W-:-:S04]  /*14ac0*/  LEA R8, P3, R40, R0, 0x1 ;  /* 0x0000000028087211 */ /* 0x001fc800078608ff */
[----:B------:R-:W-:Y:S02]  /*14ad0*/  LEA.HI.X.SX32 R9, R40, R2, 0x1, P3 ;  /* 0x0000000228097211 */ /* 0x000fe400018f0eff */
[----:B------:R-:W-:Y:S02]  /*14ae0*/  LEA R40, R53, R34, 0x1 ;  /* 0x0000002235287211 */ /* 0x000fe400078e08ff */
[----:B------:R-:W-:Y:S01]  /*14af0*/  LEA R30, P3, R29, R0, 0x1 ;  /* 0x000000001d1e7211 */ /* 0x000fe200078608ff */
[----:B------:R0:W-:Y:S01]  /*14b00*/  STG.E.U16 [R8.64], R35 ;  /* 0x0000002308007986 */ /* 0x0001e2000c101506 */
[----:B------:R-:W-:Y:S02]  /*14b10*/  PRMT R45, R35, 0x7632, R45 ;  /* 0x00007632232d7816 */ /* 0x000fe4000000002d */
[----:B------:R-:W-:Y:S02]  /*14b20*/  PRMT R46, R31, 0x7632, R46 ;  /* 0x000076321f2e7816 */ /* 0x000fe4000000002e */
[----:B-1----:R-:W-:Y:S01]  /*14b30*/  LEA.HI.X.SX32 R31, R29, R2, 0x1, P3 ;  /* 0x000000021d1f7211 */ /* 0x002fe200018f0eff */
[----:B0-----:R-:W-:Y:S01]  /*14b40*/  IMAD R35, R53, 0x2, R40 ;  /* 0x0000000235237824 */ /* 0x001fe200078e0228 */
[----:B------:R-:W-:-:S03]  /*14b50*/  LEA R8, P3, R43, R0, 0x1 ;  /* 0x000000002b087211 */ /* 0x000fc600078608ff */
[----:B------:R-:W-:Y:S01]  /*14b60*/  IMAD R29, R53, 0x2, R35 ;  /* 0x00000002351d7824 */ /* 0x000fe200078e0223 */
[----:B------:R-:W-:-:S04]  /*14b70*/  LEA.HI.X.SX32 R9, R43, R2, 0x1, P3 ;  /* 0x000000022b097211 */ /* 0x000fc800018f0eff */
[C---:B------:R-:W-:Y:S02]  /*14b80*/  LEA R38, R53.reuse, R29, 0x1 ;  /* 0x0000001d35267211 */ /* 0x040fe400078e08ff */
[-C--:B------:R-:W-:Y:S02]  /*14b90*/  LEA R14, P4, R32, R0.reuse, 0x1 ;  /* 0x00000000200e7211 */ /* 0x080fe400078808ff */
[----:B------:R-:W-:Y:S01]  /*14ba0*/  LEA R10, P3, R12, R0, 0x1 ;  /* 0x000000000c0a7211 */ /* 0x000fe200078608ff */
[----:B------:R-:W-:Y:S01]  /*14bb0*/  IMAD R39, R53, 0x2, R38 ;  /* 0x0000000235277824 */ /* 0x000fe200078e0226 */
[----:B------:R0:W-:Y:S01]  /*14bc0*/  STG.E.U16 [R30.64], R15 ;  /* 0x0000000f1e007986 */ /* 0x0001e2000c101506 */
[----:B------:R-:W-:Y:S02]  /*14bd0*/  PRMT R44, R15, 0x7632, R44 ;  /* 0x000076320f2c7816 */ /* 0x000fe4000000002c */
[----:B------:R-:W-:Y:S01]  /*14be0*/  PRMT R43, R11, 0x7632, R43 ;  /* 0x000076320b2b7816 */ /* 0x000fe2000000002b */
[----:B------:R1:W-:Y:S01]  /*14bf0*/  STG.E.U16 [R8.64], R11 ;  /* 0x0000000b08007986 */ /* 0x0003e2000c101506 */
[----:B0-----:R-:W-:-:S02]  /*14c00*/  LEA.HI.X.SX32 R15, R32, R2, 0x1, P4 ;  /* 0x00000002200f7211 */ /* 0x001fc400020f0eff */
[----:B-1----:R-:W-:Y:S01]  /*14c10*/  LEA.HI.X.SX32 R11, R12, R2, 0x1, P3 ;  /* 0x000000020c0b7211 */ /* 0x002fe200018f0eff */
[----:B------:R-:W-:Y:S02]  /*14c20*/  IMAD R12, R53, 0x2, R39 ;  /* 0x00000002350c7824 */ /* 0x000fe400078e0227 */
[----:B------:R0:W-:Y:S01]  /*14c30*/  STG.E.U16 [R14.64], R46 ;  /* 0x0000002e0e007986 */ /* 0x0001e2000c101506 */
[CC--:B------:R-:W-:Y:S02]  /*14c40*/  LEA R30, P3, R28.reuse, R0.reuse, 0x1 ;  /* 0x000000001c1e7211 */ /* 0x0c0fe400078608ff */
[----:B------:R-:W-:Y:S01]  /*14c50*/  LEA R8, P4, R33, R0, 0x1 ;  /* 0x0000000021087211 */ /* 0x000fe200078808ff */
[----:B------:R1:W-:Y:S01]  /*14c60*/  STG.E.U16 [R10.64], R45 ;  /* 0x0000002d0a007986 */ /* 0x0003e2000c101506 */
[----:B0-----:R-:W-:Y:S02]  /*14c70*/  LEA R15, R53, R12, 0x1 ;  /* 0x0000000c350f7211 */ /* 0x001fe400078e08ff */
[----:B------:R-:W-:-:S03]  /*14c80*/  LEA.HI.X.SX32 R31, R28, R2, 0x1, P3 ;  /* 0x000000021c1f7211 */ /* 0x000fc600018f0eff */
[----:B------:R-:W-:Y:S01]  /*14c90*/  IMAD R32, R53, 0x2, R15 ;  /* 0x0000000235207824 */ /* 0x000fe200078e020f */
[----:B------:R-:W-:Y:S02]  /*14ca0*/  LEA.HI.X.SX32 R9, R33, R2, 0x1, P4 ;  /* 0x0000000221097211 */ /* 0x000fe400020f0eff */
[----:B-1----:R-:W-:Y:S01]  /*14cb0*/  LEA R10, P3, R13, R0, 0x1 ;  /* 0x000000000d0a7211 */ /* 0x002fe200078608ff */
[----:B------:R-:W-:-:S03]  /*14cc0*/  IMAD R33, R53, 0x2, R32 ;  /* 0x0000000235217824 */ /* 0x000fc600078e0220 */
[----:B------:R-:W-:Y:S02]  /*14cd0*/  LEA.HI.X.SX32 R11, R13, R2, 0x1, P3 ;  /* 0x000000020d0b7211 */ /* 0x000fe400018f0eff */
[----:B------:R-:W-:-:S05]  /*14ce0*/  LEA R13, R53, R33, 0x1 ;  /* 0x00000021350d7211 */ /* 0x000fca00078e08ff */
[C---:B------:R-:W-:Y:S01]  /*14cf0*/  IMAD R28, R53.reuse, 0x2, R13 ;  /* 0x00000002351c7824 */ /* 0x040fe200078e020d */
[----:B------:R0:W-:Y:S03]  /*14d00*/  STG.E.U16 [R30.64], R44 ;  /* 0x0000002c1e007986 */ /* 0x0001e6000c101506 */
[C---:B------:R-:W-:Y:S01]  /*14d10*/  IMAD R14, R53.reuse, 0x2, R28 ;  /* 0x00000002350e7824 */ /* 0x040fe200078e021c */
[----:B------:R1:W-:Y:S04]  /*14d20*/  STG.E.U16 [R8.64], R43 ;  /* 0x0000002b08007986 */ /* 0x0003e8000c101506 */
[----:B------:R-:W-:Y:S02]  /*14d30*/  LEA R45, R53, R14, 0x1 ;  /* 0x0000000e352d7211 */ /* 0x000fe400078e08ff */
[----:B0-----:R-:W-:-:S02]  /*14d40*/  LEA R30, P3, R41, R0, 0x1 ;  /* 0x00000000291e7211 */ /* 0x001fc400078608ff */
[C---:B-1----:R-:W-:Y:S02]  /*14d50*/  LEA R8, P4, R42.reuse, R0, 0x1 ;  /* 0x000000002a087211 */ /* 0x042fe400078808ff */
[-C--:B------:R-:W-:Y:S02]  /*14d60*/  LEA.HI.X.SX32 R31, R41, R2.reuse, 0x1, P3 ;  /* 0x00000002291f7211 */ /* 0x080fe400018f0eff */
[----:B------:R-:W-:Y:S01]  /*14d70*/  LEA.HI.X.SX32 R9, R42, R2, 0x1, P4 ;  /* 0x000000022a097211 */ /* 0x000fe200020f0eff */
[----:B------:R-:W-:Y:S01]  /*14d80*/  IMAD R49, R53, 0x2, R45 ;  /* 0x0000000235317824 */ /* 0x000fe200078e022d */
[----:B------:R0:W-:Y:S04]  /*14d90*/  STG.E.U16 [R10.64], R20 ;  /* 0x000000140a007986 */ /* 0x0001e8000c101506 */
[----:B------:R-:W-:Y:S04]  /*14da0*/  STG.E.U16 [R30.64], R24 ;  /* 0x000000181e007986 */ /* 0x000fe8000c101506 */
[----:B------:R1:W-:Y:S01]  /*14db0*/  STG.E.U16 [R8.64], R4 ;  /* 0x0000000408007986 */ /* 0x0003e2000c101506 */
[----:B0-----:R-:W-:-:S04]  /*14dc0*/  LEA R10, P3, R37, R0, 0x1 ;  /* 0x00000000250a7211 */ /* 0x001fc800078608ff */
[----:B------:R-:W-:Y:S01]  /*14dd0*/  LEA.HI.X.SX32 R11, R37, R2, 0x1, P3 ;  /* 0x00000002250b7211 */ /* 0x000fe200018f0eff */
[----:B-1----:R-:W-:Y:S01]  /*14de0*/  IMAD R9, R53, 0x2, R49 ;  /* 0x0000000235097824 */ /* 0x002fe200078e0231 */
[----:B------:R-:W-:-:S03]  /*14df0*/  LEA R30, P3, R36, R0, 0x1 ;  /* 0x00000000241e7211 */ /* 0x000fc600078608ff */
[----:B------:R0:W-:Y:S01]  /*14e00*/  STG.E.U16 [R10.64], R16 ;  /* 0x000000100a007986 */ /* 0x0001e2000c101506 */
[----:B------:R-:W-:Y:S02]  /*14e10*/  LEA R8, R53, R9, 0x1 ;  /* 0x0000000935087211 */ /* 0x000fe400078e08ff */
[----:B------:R-:W-:-:S03]  /*14e20*/  LEA.HI.X.SX32 R31, R36, R2, 0x1, P3 ;  /* 0x00000002241f7211 */ /* 0x000fc600018f0eff */
[----:B------:R-:W-:Y:S01]  /*14e30*/  IMAD R48, R53, 0x2, R8 ;  /* 0x0000000235307824 */ /* 0x000fe200078e0208 */
[----:B0-----:R-:W-:-:S04]  /*14e40*/  LEA R10, P3, R3, R0, 0x1 ;  /* 0x00000000030a7211 */ /* 0x001fc800078608ff */
[----:B------:R-:W-:Y:S01]  /*14e50*/  LEA.HI.X.SX32 R11, R3, R2, 0x1, P3 ;  /* 0x00000002030b7211 */ /* 0x000fe200018f0eff */
[----:B------:R-:W-:Y:S01]  /*14e60*/  IMAD R3, R53, 0x2, R48 ;  /* 0x0000000235037824 */ /* 0x000fe200078e0230 */
[----:B------:R-:W-:-:S04]  /*14e70*/  PRMT R37, R20, 0x7632, R37 ;  /* 0x0000763214257816 */ /* 0x000fc80000000025 */
[C---:B------:R-:W-:Y:S01]  /*14e80*/  LEA R20, R53.reuse, R3, 0x1 ;  /* 0x0000000335147211 */ /* 0x040fe200078e08ff */
[----:B------:R0:W-:Y:S01]  /*14e90*/  STG.E.U16 [R30.64], R37 ;  /* 0x000000251e007986 */ /* 0x0001e2000c101506 */
[----:B------:R-:W-:Y:S02]  /*14ea0*/  PRMT R24, R24, 0x7632, R24 ;  /* 0x0000763218187816 */ /* 0x000fe40000000018 */
[----:B------:R-:W-:Y:S02]  /*14eb0*/  LEA R36, P3, R34, R0, 0x1 ;  /* 0x0000000022247211 */ /* 0x000fe400078608ff */
[----:B------:R-:W-:Y:S01]  /*14ec0*/  PRMT R42, R16, 0x7632, R42 ;  /* 0x00007632102a7816 */ /* 0x000fe2000000002a */
[----:B------:R1:W-:Y:S01]  /*14ed0*/  STG.E.U16 [R10.64], R24 ;  /* 0x000000180a007986 */ /* 0x0003e2000c101506 */
[----:B0-----:R-:W-:Y:S01]  /*14ee0*/  IMAD R31, R53, 0x2, R20 ;  /* 0x00000002351f7824 */ /* 0x001fe200078e0214 */
[----:B------:R-:W-:-:S03]  /*14ef0*/  LEA.HI.X.SX32 R37, R34, R2, 0x1, P3 ;  /* 0x0000000222257211 */ /* 0x000fc600018f0eff */
[C---:B------:R-:W-:Y:S01]  /*14f00*/  IMAD R16, R53.reuse, 0x2, R31 ;  /* 0x0000000235107824 */ /* 0x040fe200078e021f */
[----:B-1----:R-:W-:Y:S02]  /*14f10*/  LEA R10, P3, R40, R0, 0x1 ;  /* 0x00000000280a7211 */ /* 0x002fe400078608ff */
[----:B------:R-:W-:Y:S02]  /*14f20*/  PRMT R41, R4, 0x7632, R41 ;  /* 0x0000763204297816 */ /* 0x000fe40000000029 */
[----:B------:R-:W-:Y:S02]  /*14f30*/  LEA.HI.X.SX32 R11, R40, R2, 0x1, P3 ;  /* 0x00000002280b7211 */ /* 0x000fe400018f0eff */
[----:B------:R-:W-:Y:S01]  /*14f40*/  LEA R30, R53, R16, 0x1 ;  /* 0x00000010351e7211 */ /* 0x000fe200078e08ff */
[----:B------:R-:W-:Y:S04]  /*14f50*/  STG.E.U16 [R36.64], R41 ;  /* 0x0000002924007986 */ /* 0x000fe8000c101506 */
[----:B------:R0:W-:Y:S01]  /*14f60*/  STG.E.U16 [R10.64], R42 ;  /* 0x0000002a0a007986 */ /* 0x0001e2000c101506 */
[----:B------:R-:W-:-:S02]  /*14f70*/  LEA R58, P3, R29, R0, 0x1 ;  /* 0x000000001d3a7211 */ /* 0x000fc400078608ff */
[-C--:B------:R-:W-:Y:S02]  /*14f80*/  LEA R54, P5, R39, R0.reuse, 0x1 ;  /* 0x0000000027367211 */ /* 0x080fe400078a08ff */
[----:B------:R-:W-:Y:S01]  /*14f90*/  LEA R34, P4, R35, R0, 0x1 ;  /* 0x0000000023227211 */ /* 0x000fe200078808ff */
[----:B0-----:R-:W-:-:S04]  /*14fa0*/  IMAD R10, R53, 0x2, R30 ;  /* 0x00000002350a7824 */ /* 0x001fc800078e021e */
[----:B------:R-:W-:Y:S01]  /*14fb0*/  IMAD R4, R53, 0x2, R10 ;  /* 0x0000000235047824 */ /* 0x000fe200078e020a */
[-C--:B------:R-:W-:Y:S02]  /*14fc0*/  LEA.HI.X.SX32 R59, R29, R2.reuse, 0x1, P3 ;  /* 0x000000021d3b7211 */ /* 0x080fe400018f0eff */
[----:B------:R-:W-:Y:S02]  /*14fd0*/  LEA.HI.X.SX32 R55, R39, R2, 0x1, P5 ;  /* 0x0000000227377211 */ /* 0x000fe400028f0eff */
[----:B------:R-:W-:Y:S02]  /*14fe0*/  LEA R11, R53, R4, 0x1 ;  /* 0x00000004350b7211 */ /* 0x000fe400078e08ff */
[-C--:B------:R-:W-:Y:S02]  /*14ff0*/  LEA R46, P3, R12, R0.reuse, 0x1 ;  /* 0x000000000c2e7211 */ /* 0x080fe400078608ff */
[----:B------:R-:W-:Y:S02]  /*15000*/  LEA R42, P5, R32, R0, 0x1 ;  /* 0x00000000202a7211 */ /* 0x000fe400078a08ff */
[----:B------:R-:W-:-:S02]  /*15010*/  LEA.HI.X.SX32 R35, R35, R2, 0x1, P4 ;  /* 0x0000000223237211 */ /* 0x000fc400020f0eff */
[----:B------:R-:W-:Y:S01]  /*15020*/  LEA R56, P4, R38, R0, 0x1 ;  /* 0x0000000026387211 */ /* 0x000fe200078808ff */
[----:B------:R-:W-:Y:S01]  /*15030*/  IMAD R29, R53, 0x2, R11 ;  /* 0x00000002351d7824 */ /* 0x000fe200078e020b */
[-C--:B------:R-:W-:Y:S02]  /*15040*/  LEA.HI.X.SX32 R47, R12, R2.reuse, 0x1, P3 ;  /* 0x000000020c2f7211 */ /* 0x080fe400018f0eff */
[----:B------:R-:W-:Y:S02]  /*15050*/  LEA.HI.X.SX32 R43, R32, R2, 0x1, P5 ;  /* 0x00000002202b7211 */ /* 0x000fe400028f0eff */
[-C--:B------:R-:W-:Y:S02]  /*15060*/  LEA R40, P3, R33, R0.reuse, 0x1 ;  /* 0x0000000021287211 */ /* 0x080fe400078608ff */
[----:B------:R-:W-:Y:S02]  /*15070*/  LEA R32, P5, R28, R0, 0x1 ;  /* 0x000000001c207211 */ /* 0x000fe400078a08ff */
[----:B------:R-:W-:Y:S01]  /*15080*/  LEA.HI.X.SX32 R57, R38, R2, 0x1, P4 ;  /* 0x0000000226397211 */ /* 0x000fe200020f0eff */
[----:B------:R-:W-:Y:S01]  /*15090*/  IMAD R12, R53, 0x2, R29 ;  /* 0x00000002350c7824 */ /* 0x000fe200078e021d */
[----:B------:R-:W-:-:S02]  /*150a0*/  LEA R38, P4, R15, R0, 0x1 ;  /* 0x000000000f267211 */ /* 0x000fc400078808ff */
[-C--:B------:R-:W-:Y:S02]  /*150b0*/  LEA.HI.X.SX32 R41, R33, R2.reuse, 0x1, P3 ;  /* 0x0000000221297211 */ /* 0x080fe400018f0eff */
[----:B------:R-:W-:Y:S01]  /*150c0*/  LEA.HI.X.SX32 R33, R28, R2, 0x1, P5 ;  /* 0x000000021c217211 */ /* 0x000fe200028f0eff */
[----:B------:R0:W-:Y:S01]  /*150d0*/  STG.E.U16 [R34.64], R21 ;  /* 0x0000001522007986 */ /* 0x0001e2000c101506 */
[----:B------:R-:W-:Y:S02]  /*150e0*/  LEA R22, P5, R49, R0, 0x1 ;  /* 0x0000000031167211 */ /* 0x000fe400078a08ff */
[----:B------:R-:W-:Y:S02]  /*150f0*/  LEA.HI.X.SX32 R39, R15, R2, 0x1, P4 ;  /* 0x000000020f277211 */ /* 0x000fe400020f0eff */
[----:B------:R-:W-:Y:S02]  /*15100*/  LEA R15, R53, R12, 0x1 ;  /* 0x0000000c350f7211 */ /* 0x000fe400078e08ff */
[----:B------:R-:W-:-:S02]  /*15110*/  LEA.HI.X.SX32 R23, R49, R2, 0x1, P5 ;  /* 0x0000000231177211 */ /* 0x000fc400028f0eff */
[-C--:B------:R-:W-:Y:S02]  /*15120*/  LEA R36, P3, R14, R0.reuse, 0x1 ;  /* 0x000000000e247211 */ /* 0x080fe400078608ff */
[----:B0-----:R-:W-:Y:S01]  /*15130*/  LEA R34, P4, R13, R0, 0x1 ;  /* 0x000000000d227211 */ /* 0x001fe200078808ff */
[----:B------:R-:W-:-:S03]  /*15140*/  IMAD R28, R53, 0x2, R15 ;  /* 0x00000002351c7824 */ /* 0x000fc600078e020f */
[----:B------:R-:W-:Y:S02]  /*15150*/  LEA.HI.X.SX32 R35, R13, R2, 0x1, P4 ;  /* 0x000000020d237211 */ /* 0x000fe400020f0eff */
[----:B------:R-:W-:Y:S01]  /*15160*/  LEA R44, P4, R45, R0, 0x1 ;  /* 0x000000002d2c7211 */ /* 0x000fe200078808ff */
[----:B------:R0:W-:Y:S01]  /*15170*/  STL.64 [R1+0x108], R22 ;  /* 0x0001081601007387 */ /* 0x0001e20000100a00 */
[-C--:B------:R-:W-:Y:S01]  /*15180*/  LEA.HI.X.SX32 R37, R14, R2.reuse, 0x1, P3 ;  /* 0x000000020e257211 */ /* 0x080fe200018f0eff */
[----:B------:R-:W-:Y:S01]  /*15190*/  IMAD R13, R53, 0x2, R28 ;  /* 0x00000002350d7824 */ /* 0x000fe200078e021c */
[----:B------:R-:W-:Y:S02]  /*151a0*/  LEA.HI.X.SX32 R45, R45, R2, 0x1, P4 ;  /* 0x000000022d2d7211 */ /* 0x000fe400020f0eff */
[-C--:B------:R-:W-:Y:S02]  /*151b0*/  LEA R60, P4, R8, R0.reuse, 0x1 ;  /* 0x00000000083c7211 */ /* 0x080fe400078808ff */
[----:B------:R-:W-:-:S02]  /*151c0*/  LEA R50, P5, R48, R0, 0x1 ;  /* 0x0000000030327211 */ /* 0x000fc400078a08ff */
[C---:B0-----:R-:W-:Y:S02]  /*151d0*/  LEA R22, P3, R9.reuse, R0, 0x1 ;  /* 0x0000000009167211 */ /* 0x041fe400078608ff */
[-C--:B------:R-:W-:Y:S02]  /*151e0*/  LEA.HI.X.SX32 R61, R8, R2.reuse, 0x1, P4 ;  /* 0x00000002083d7211 */ /* 0x080fe400020f0eff */
[-C--:B------:R-:W-:Y:S02]  /*151f0*/  LEA.HI.X.SX32 R23, R9, R2.reuse, 0x1, P3 ;  /* 0x0000000209177211 */ /* 0x080fe400018f0eff */
[----:B------:R-:W-:Y:S02]  /*15200*/  LEA R24, R53, R13, 0x1 ;  /* 0x0000000d35187211 */ /* 0x000fe400078e08ff */
[----:B------:R-:W-:Y:S01]  /*15210*/  LEA.HI.X.SX32 R51, R48, R2, 0x1, P5 ;  /* 0x0000000230337211 */ /* 0x000fe200028f0eff */
[----:B------:R0:W-:Y:S01]  /*15220*/  STL.64 [R1+0x100], R22 ;  /* 0x0001001601007387 */ /* 0x0001e20000100a00 */
[----:B------:R-:W-:Y:S01]  /*15230*/  LEA R48, P3, R3, R0, 0x1 ;  /* 0x0000000003307211 */ /* 0x000fe200078608ff */
[----:B------:R-:W-:-:S03]  /*15240*/  IMAD R14, R53, 0x2, R24 ;  /* 0x00000002350e7824 */ /* 0x000fc600078e0218 */
[----:B------:R-:W-:Y:S01]  /*15250*/  LEA.HI.X.SX32 R49, R3, R2, 0x1, P3 ;  /* 0x0000000203317211 */ /* 0x000fe200018f0eff */
[----:B------:R-:W-:Y:S01]  /*15260*/  IMAD R8, R53, 0x2, R14 ;  /* 0x0000000235087824 */ /* 0x000fe200078e020e */
[----:B0-----:R-:W2:Y:S04]  /*15270*/  LDL.LU.64 R22, [R1+0x730] ;  /* 0x0007300001167983 */ /* 0x001ea80000300a00 */
[----:B------:R0:W-:Y:S04]  /*15280*/  STL.64 [R1+0xf8], R60 ;  /* 0x0000f83c01007387 */ /* 0x0001e80000100a00 */
[----:B------:R1:W-:Y:S01]  /*15290*/  STL.64 [R1+0xf0], R50 ;  /* 0x0000f03201007387 */ /* 0x0003e20000100a00 */
[----:B0-----:R-:W-:-:S02]  /*152a0*/  LEA R60, P4, R20, R0, 0x1 ;  /* 0x00000000143c7211 */ /* 0x001fc400078808ff */
[C---:B-1----:R-:W-:Y:S02]  /*152b0*/  LEA R50, P5, R31.reuse, R0, 0x1 ;  /* 0x000000001f327211 */ /* 0x042fe400078a08ff */
[-C--:B------:R-:W-:Y:S02]  /*152c0*/  LEA.HI.X.SX32 R61, R20, R2.reuse, 0x1, P4 ;  /* 0x00000002143d7211 */ /* 0x080fe400020f0eff */
[----:B------:R-:W-:Y:S01]  /*152d0*/  LEA.HI.X.SX32 R51, R31, R2, 0x1, P5 ;  /* 0x000000021f337211 */ /* 0x000fe200028f0eff */
[----:B------:R0:W-:Y:S01]  /*152e0*/  STL.64 [R1+0xe8], R48 ;  /* 0x0000e83001007387 */ /* 0x0001e20000100a00 */
[----:B------:R-:W-:-:S03]  /*152f0*/  LEA R9, R53, R8, 0x1 ;  /* 0x0000000835097211 */ /* 0x000fc600078e08ff */
[----:B------:R1:W-:Y:S04]  /*15300*/  STL.64 [R1+0xe0], R60 ;  /* 0x0000e03c01007387 */ /* 0x0003e80000100a00 */
[----:B------:R3:W-:Y:S01]  /*15310*/  STL.64 [R1+0xd8], R50 ;  /* 0x0000d83201007387 */ /* 0x0007e20000100a00 */
[----:B------:R-:W-:Y:S01]  /*15320*/  IMAD R20, R53, 0x2, R9 ;  /* 0x0000000235147824 */ /* 0x000fe200078e0209 */
[-C--:B0-----:R-:W-:Y:S02]  /*15330*/  LEA R48, P5, R10, R0.reuse, 0x1 ;  /* 0x000000000a307211 */ /* 0x081fe400078a08ff */
[-C--:B-1----:R-:W-:Y:S02]  /*15340*/  LEA R60, P3, R16, R0.reuse, 0x1 ;  /* 0x00000000103c7211 */ /* 0x082fe400078608ff */
[----:B---3--:R-:W-:-:S02]  /*15350*/  LEA R50, P4, R30, R0, 0x1 ;  /* 0x000000001e327211 */ /* 0x008fc400078808ff */
[-C--:B------:R-:W-:Y:S02]  /*15360*/  LEA.HI.X.SX32 R61, R16, R2.reuse, 0x1, P3 ;  /* 0x00000002103d7211 */ /* 0x080fe400018f0eff */
[-C--:B------:R-:W-:Y:S02]  /*15370*/  LEA.HI.X.SX32 R51, R30, R2.reuse, 0x1, P4 ;  /* 0x000000021e337211 */ /* 0x080fe400020f0eff */
[----:B------:R-:W-:Y:S01]  /*15380*/  LEA.HI.X.SX32 R49, R10, R2, 0x1, P5 ;  /* 0x000000020a317211 */ /* 0x000fe200028f0eff */
[----:B------:R-:W-:Y:S01]  /*15390*/  IMAD R3, R53, 0x2, R20 ;  /* 0x0000000235037824 */ /* 0x000fe200078e0214 */
[----:B------:R-:W-:Y:S01]  /*153a0*/  STL.64 [R1+0xd0], R60 ;  /* 0x0000d03c01007387 */ /* 0x000fe20000100a00 */
[----:B------:R-:W-:-:S03]  /*153b0*/  LEA R30, P5, R29, R0, 0x1 ;  /* 0x000000001d1e7211 */ /* 0x000fc600078a08ff */
[----:B------:R0:W-:Y:S01]  /*153c0*/  STL.64 [R1+0xc8], R50 ;  /* 0x0000c83201007387 */ /* 0x0001e20000100a00 */
[----:B------:R-:W-:-:S03]  /*153d0*/  LEA R10, R53, R3, 0x1 ;  /* 0x00000003350a7211 */ /* 0x000fc600078e08ff */
[----:B------:R1:W-:Y:S01]  /*153e0*/  STL.64 [R1+0xc0], R48 ;  /* 0x0000c03001007387 */ /* 0x0003e20000100a00 */
[----:B------:R-:W-:Y:S02]  /*153f0*/  LEA.HI.X.SX32 R31, R29, R2, 0x1, P5 ;  /* 0x000000021d1f7211 */ /* 0x000fe400028f0eff */
[CC--:B0-----:R-:W-:Y:S02]  /*15400*/  LEA R50, P3, R4.reuse, R0.reuse, 0x1 ;  /* 0x0000000004327211 */ /* 0x0c1fe400078608ff */
[C---:B-1----:R-:W-:Y:S02]  /*15410*/  LEA R48, P4, R11.reuse, R0, 0x1 ;  /* 0x000000000b307211 */ /* 0x042fe400078808ff */
[-C--:B------:R-:W-:Y:S02]  /*15420*/  LEA.HI.X.SX32 R51, R4, R2.reuse, 0x1, P3 ;  /* 0x0000000204337211 */ /* 0x080fe400018f0eff */
[----:B------:R-:W-:Y:S01]  /*15430*/  LEA.HI.X.SX32 R49, R11, R2, 0x1, P4 ;  /* 0x000000020b317211 */ /* 0x000fe200020f0eff */
[----:B------:R-:W-:-:S02]  /*15440*/  IMAD R16, R53, 0x2, R10 ;  /* 0x0000000235107824 */ /* 0x000fc400078e020a */
[----:B------:R0:W-:Y:S02]  /*15450*/  STL.64 [R1+0xb8], R50 ;  /* 0x0000b83201007387 */ /* 0x0001e40000100a00 */
[----:B------:R-:W-:Y:S02]  /*15460*/  IMAD R4, R53, 0x2, R16 ;  /* 0x0000000235047824 */ /* 0x000fe400078e0210 */
[----:B------:R1:W-:Y:S04]  /*15470*/  STL.64 [R1+0xb0], R48 ;  /* 0x0000b03001007387 */ /* 0x0003e80000100a00 */
[----:B------:R3:W-:Y:S01]  /*15480*/  STL.64 [R1+0xa8], R30 ;  /* 0x0000a81e01007387 */ /* 0x0007e20000100a00 */
[-C--:B0-----:R-:W-:Y:S02]  /*15490*/  LEA R50, P3, R12, R0.reuse, 0x1 ;  /* 0x000000000c327211 */ /* 0x081fe400078608ff */
[----:B-1----:R-:W-:-:S02]  /*154a0*/  LEA R48, P4, R15, R0, 0x1 ;  /* 0x000000000f307211 */ /* 0x002fc400078808ff */
[----:B------:R-:W-:Y:S02]  /*154b0*/  LEA.HI.X.SX32 R51, R12, R2, 0x1, P3 ;  /* 0x000000020c337211 */ /* 0x000fe400018f0eff */
[C---:B---3--:R-:W-:Y:S02]  /*154c0*/  LEA R30, P5, R28.reuse, R0, 0x1 ;  /* 0x000000001c1e7211 */ /* 0x048fe400078a08ff */
[----:B------:R-:W-:Y:S02]  /*154d0*/  LEA.HI.X.SX32 R49, R15, R2, 0x1, P4 ;  /* 0x000000020f317211 */ /* 0x000fe400020f0eff */
[C---:B------:R-:W-:Y:S02]  /*154e0*/  LEA R11, R53.reuse, R4, 0x1 ;  /* 0x00000004350b7211 */ /* 0x040fe400078e08ff */
[----:B------:R-:W-:Y:S01]  /*154f0*/  LEA.HI.X.SX32 R31, R28, R2, 0x1, P5 ;  /* 0x000000021c1f7211 */ /* 0x000fe200028f0eff */
[----:B------:R0:W-:Y:S02]  /*15500*/  STL.64 [R1+0xa0], R50 ;  /* 0x0000a03201007387 */ /* 0x0001e40000100a00 */
[----:B------:R-:W-:-:S02]  /*15510*/  IMAD R15, R53, 0x2, R11 ;  /* 0x00000002350f7824 */ /* 0x000fc400078e020b */
[----:B------:R1:W-:Y:S04]  /*15520*/  STL.64 [R1+0x98], R48 ;  /* 0x0000983001007387 */ /* 0x0003e80000100a00 */
[----:B------:R3:W-:Y:S01]  /*15530*/  STL.64 [R1+0x90], R30 ;  /* 0x0000901e01007387 */ /* 0x0007e20000100a00 */
[-C--:B0-----:R-:W-:Y:S02]  /*15540*/  LEA R50, P3, R13, R0.reuse, 0x1 ;  /* 0x000000000d327211 */ /* 0x081fe400078608ff */
[----:B-1----:R-:W-:Y:S01]  /*15550*/  LEA R48, P4, R24, R0, 0x1 ;  /* 0x0000000018307211 */ /* 0x002fe200078808ff */
[----:B------:R-:W-:Y:S01]  /*15560*/  IMAD R12, R53, 0x2, R15 ;  /* 0x00000002350c7824 */ /* 0x000fe200078e020f */
[----:B------:R-:W-:Y:S02]  /*15570*/  LEA.HI.X.SX32 R51, R13, R2, 0x1, P3 ;  /* 0x000000020d337211 */ /* 0x000fe400018f0eff */
[----:B---3--:R-:W-:-:S02]  /*15580*/  LEA R30, P5, R14, R0, 0x1 ;  /* 0x000000000e1e7211 */ /* 0x008fc400078a08ff */
[-C--:B------:R-:W-:Y:S02]  /*15590*/  LEA.HI.X.SX32 R49, R24, R2.reuse, 0x1, P4 ;  /* 0x0000000218317211 */ /* 0x080fe400020f0eff */
[----:B------:R-:W-:Y:S01]  /*155a0*/  LEA.HI.X.SX32 R31, R14, R2, 0x1, P5 ;  /* 0x000000020e1f7211 */ /* 0x000fe200028f0eff */
[----:B------:R-:W-:Y:S01]  /*155b0*/  STL.64 [R1+0x88], R50 ;  /* 0x0000883201007387 */ /* 0x000fe20000100a00 */
[----:B------:R-:W-:-:S03]  /*155c0*/  LEA R13, R53, R12, 0x1 ;  /* 0x0000000c350d7211 */ /* 0x000fc600078e08ff */
[----:B------:R0:W-:Y:S04]  /*155d0*/  STL.64 [R1+0x80], R48 ;  /* 0x0000803001007387 */ /* 0x0001e80000100a00 */
[----:B------:R1:W-:Y:S01]  /*155e0*/  STL.64 [R1+0x78], R30 ;  /* 0x0000781e01007387 */ /* 0x0003e20000100a00 */
[----:B------:R-:W-:Y:S01]  /*155f0*/  IMAD R14, R53, 0x2, R13 ;  /* 0x00000002350e7824 */ /* 0x000fe200078e020d */
[CC--:B0-----:R-:W-:Y:S02]  /*15600*/  LEA R48, P3, R8.reuse, R0.reuse, 0x1 ;  /* 0x0000000008307211 */ /* 0x0c1fe400078608ff */
[----:B-1----:R-:W-:Y:S02]  /*15610*/  LEA R30, P4, R9, R0, 0x1 ;  /* 0x00000000091e7211 */ /* 0x002fe400078808ff */
[----:B------:R-:W-:-:S02]  /*15620*/  LEA.HI.X.SX32 R49, R8, R2, 0x1, P3 ;  /* 0x0000000208317211 */ /* 0x000fc400018f0eff */
[----:B------:R-:W-:Y:S01]  /*15630*/  LEA.HI.X.SX32 R31, R9, R2, 0x1, P4 ;  /* 0x00000002091f7211 */ /* 0x000fe200020f0eff */
[C---:B------:R-:W-:Y:S01]  /*15640*/  IMAD R8, R53.reuse, 0x2, R14 ;  /* 0x0000000235087824 */ /* 0x040fe200078e020e */
[C---:B------:R-:W-:Y:S01]  /*15650*/  LEA R28, P5, R20.reuse, R0, 0x1 ;  /* 0x00000000141c7211 */ /* 0x040fe200078a08ff */
[----:B------:R0:W-:Y:S04]  /*15660*/  STL.64 [R1+0x70], R48 ;  /* 0x0000703001007387 */ /* 0x0001e80000100a00 */
[----:B------:R1:W-:Y:S01]  /*15670*/  STL.64 [R1+0x68], R30 ;  /* 0x0000681e01007387 */ /* 0x0003e20000100a00 */
[----:B------:R-:W-:Y:S02]  /*15680*/  LEA.HI.X.SX32 R29, R20, R2, 0x1, P5 ;  /* 0x00000002141d7211 */ /* 0x000fe400028f0eff */
[----:B------:R-:W-:-:S02]  /*15690*/  LEA R9, R53, R8, 0x1 ;  /* 0x0000000835097211 */ /* 0x000fc400078e08ff */
[CC--:B0-----:R-:W-:Y:S02]  /*156a0*/  LEA R48, P3, R3.reuse, R0.reuse, 0x1 ;  /* 0x0000000003307211 */ /* 0x0c1fe400078608ff */
[C---:B-1----:R-:W-:Y:S02]  /*156b0*/  LEA R30, P4, R10.reuse, R0, 0x1 ;  /* 0x000000000a1e7211 */ /* 0x042fe400078808ff */
[-C--:B------:R-:W-:Y:S02]  /*156c0*/  LEA.HI.X.SX32 R49, R3, R2.reuse, 0x1, P3 ;  /* 0x0000000203317211 */ /* 0x080fe400018f0eff */
[----:B------:R-:W-:Y:S01]  /*156d0*/  LEA.HI.X.SX32 R31, R10, R2, 0x1, P4 ;  /* 0x000000020a1f7211 */ /* 0x000fe200020f0eff */
[----:B------:R0:W-:Y:S01]  /*156e0*/  STL.64 [R1+0x60], R28 ;  /* 0x0000601c01007387 */ /* 0x0001e20000100a00 */
[----:B------:R-:W-:-:S03]  /*156f0*/  IMAD R10, R53, 0x2, R9 ;  /* 0x00000002350a7824 */ /* 0x000fc600078e0209 */
[----:B------:R1:W-:Y:S01]  /*15700*/  STL.64 [R1+0x58], R48 ;  /* 0x0000583001007387 */ /* 0x0003e20000100a00 */
[----:B------:R-:W-:-:S03]  /*15710*/  IMAD R3, R53, 0x2, R10 ;  /* 0x0000000235037824 */ /* 0x000fc600078e020a */
[----:B------:R3:W-:Y:S01]  /*15720*/  STL.64 [R1+0x50], R30 ;  /* 0x0000501e01007387 */ /* 0x0007e20000100a00 */
[-C--:B0-----:R-:W-:Y:S02]  /*15730*/  LEA R28, P5, R16, R0.reuse, 0x1 ;  /* 0x00000000101c7211 */ /* 0x081fe400078a08ff */
[----:B-1----:R-:W-:Y:S02]  /*15740*/  LEA R48, P3, R4, R0, 0x1 ;  /* 0x0000000004307211 */ /* 0x002fe400078608ff */
[----:B------:R-:W-:Y:S02]  /*15750*/  LEA.HI.X.SX32 R29, R16, R2, 0x1, P5 ;  /* 0x00000002101d7211 */ /* 0x000fe400028f0eff */
[C---:B---3--:R-:W-:Y:S02]  /*15760*/  LEA R30, P4, R11.reuse, R0, 0x1 ;  /* 0x000000000b1e7211 */ /* 0x048fe400078808ff */
[-C--:B------:R-:W-:Y:S02]  /*15770*/  LEA.HI.X.SX32 R49, R4, R2.reuse, 0x1, P3 ;  /* 0x0000000204317211 */ /* 0x080fe400018f0eff */
[----:B------:R-:W-:Y:S01]  /*15780*/  LEA.HI.X.SX32 R31, R11, R2, 0x1, P4 ;  /* 0x000000020b1f7211 */ /* 0x000fe200020f0eff */
[----:B------:R0:W-:Y:S01]  /*15790*/  STL.64 [R1+0x48], R28 ;  /* 0x0000481c01007387 */ /* 0x0001e20000100a00 */
[----:B------:R-:W-:-:S03]  /*157a0*/  LEA R4, R53, R3, 0x1 ;  /* 0x0000000335047211 */ /* 0x000fc600078e08ff */
[----:B------:R-:W-:Y:S02]  /*157b0*/  STL.64 [R1+0x40], R48 ;  /* 0x0000403001007387 */ /* 0x000fe40000100a00 */
[----:B------:R-:W-:Y:S02]  /*157c0*/  IMAD R11, R53, 0x2, R4 ;  /* 0x00000002350b7824 */ /* 0x000fe400078e0204 */
[----:B------:R1:W-:Y:S01]  /*157d0*/  STL.64 [R1+0x38], R30 ;  /* 0x0000381e01007387 */ /* 0x0003e20000100a00 */
[----:B0-----:R-:W-:-:S04]  /*157e0*/  LEA R28, P5, R15, R0, 0x1 ;  /* 0x000000000f1c7211 */ /* 0x001fc800078a08ff */
[----:B------:R-:W-:Y:S02]  /*157f0*/  LEA.HI.X.SX32 R29, R15, R2, 0x1, P5 ;  /* 0x000000020f1d7211 */ /* 0x000fe400028f0eff */
[CC--:B-1----:R-:W-:Y:S02]  /*15800*/  LEA R30, P4, R13.reuse, R0.reuse, 0x1 ;  /* 0x000000000d1e7211 */ /* 0x0c2fe400078808ff */
[C---:B------:R-:W-:Y:S02]  /*15810*/  LEA R48, P3, R12.reuse, R0, 0x1 ;  /* 0x000000000c307211 */ /* 0x040fe400078608ff */
[-C--:B------:R-:W-:Y:S01]  /*15820*/  LEA.HI.X.SX32 R31, R13, R2.reuse, 0x1, P4 ;  /* 0x000000020d1f7211 */ /* 0x080fe200020f0eff */
[----:B------:R-:W-:Y:S01]  /*15830*/  IMAD R13, R53, 0x2, R11 ;  /* 0x00000002350d7824 */ /* 0x000fe200078e020b */
[----:B------:R0:W-:Y:S01]  /*15840*/  STL.64 [R1+0x30], R28 ;  /* 0x0000301c01007387 */ /* 0x0001e20000100a00 */
[----:B------:R-:W-:-:S03]  /*15850*/  LEA.HI.X.SX32 R49, R12, R2, 0x1, P3 ;  /* 0x000000020c317211 */ /* 0x000fc600018f0eff */
[----:B------:R-:W-:Y:S02]  /*15860*/  LEA R15, R53, R13, 0x1 ;  /* 0x0000000d350f7211 */ /* 0x000fe400078e08ff */
[----:B------:R1:W-:Y:S01]  /*15870*/  STL.64 [R1+0x28], R48 ;  /* 0x0000283001007387 */ /* 0x0003e20000100a00 */
[----:B0-----:R-:W-:-:S03]  /*15880*/  LEA R28, P5, R14, R0, 0x1 ;  /* 0x000000000e1c7211 */ /* 0x001fc600078a08ff */
[----:B------:R0:W-:Y:S01]  /*15890*/  STL.64 [R1+0x20], R30 ;  /* 0x0000201e01007387 */ /* 0x0001e20000100a00 */
[----:B------:R-:W-:Y:S01]  /*158a0*/  LEA.HI.X.SX32 R29, R14, R2, 0x1, P5 ;  /* 0x000000020e1d7211 */ /* 0x000fe200028f0eff */
[----:B------:R-:W-:Y:S01]  /*158b0*/  IMAD R16, R53, 0x2, R15 ;  /* 0x0000000235107824 */ /* 0x000fe200078e020f */
[----:B-1----:R-:W-:-:S03]  /*158c0*/  LEA R48, P3, R8, R0, 0x1 ;  /* 0x0000000008307211 */ /* 0x002fc600078608ff */
[----:B------:R1:W-:Y:S01]  /*158d0*/  STL.64 [R1+0x18], R28 ;  /* 0x0000181c01007387 */ /* 0x0003e20000100a00 */
[----:B0-----:R-:W-:Y:S01]  /*158e0*/  LEA R30, P4, R9, R0, 0x1 ;  /* 0x00000000091e7211 */ /* 0x001fe200078808ff */
[----:B------:R-:W-:Y:S01]  /*158f0*/  IMAD R20, R53, 0x2, R16 ;  /* 0x0000000235147824 */ /* 0x000fe200078e0210 */
[-C--:B------:R-:W-:Y:S02]  /*15900*/  LEA.HI.X.SX32 R49, R8, R2.reuse, 0x1, P3 ;  /* 0x0000000208317211 */ /* 0x080fe400018f0eff */
[----:B------:R-:W-:Y:S02]  /*15910*/  LEA.HI.X.SX32 R31, R9, R2, 0x1, P4 ;  /* 0x00000002091f7211 */ /* 0x000fe400020f0eff */
[-C--:B------:R-:W-:Y:S02]  /*15920*/  LEA R8, P4, R4, R0.reuse, 0x1 ;  /* 0x0000000004087211 */ /* 0x080fe400078808ff */
[-C--:B-1----:R-:W-:Y:S02]  /*15930*/  LEA R28, P5, R10, R0.reuse, 0x1 ;  /* 0x000000000a1c7211 */ /* 0x082fe400078a08ff */
[----:B------:R-:W-:-:S02]  /*15940*/  LEA R60, P3, R3, R0, 0x1 ;  /* 0x00000000033c7211 */ /* 0x000fc400078608ff */
[----:B------:R-:W-:Y:S02]  /*15950*/  LEA.HI.X.SX32 R29, R10, R2, 0x1, P5 ;  /* 0x000000020a1d7211 */ /* 0x000fe400028f0eff */
[----:B------:R-:W-:Y:S02]  /*15960*/  LEA R10, P5, R11, R0, 0x1 ;  /* 0x000000000b0a7211 */ /* 0x000fe400078a08ff */
[----:B------:R-:W-:Y:S01]  /*15970*/  LEA.HI.X.SX32 R9, R4, R2, 0x1, P4 ;  /* 0x0000000204097211 */ /* 0x000fe200020f0eff */
[----:B------:R-:W-:Y:S01]  /*15980*/  STL.64 [R1+0x10], R48 ;  /* 0x0000103001007387 */ /* 0x000fe20000100a00 */
[----:B------:R-:W-:Y:S02]  /*15990*/  LEA R4, R53, R20, 0x1 ;  /* 0x0000001435047211 */ /* 0x000fe400078e08ff */
[----:B------:R-:W-:Y:S01]  /*159a0*/  LEA.HI.X.SX32 R61, R3, R2, 0x1, P3 ;  /* 0x00000002033d7211 */ /* 0x000fe200018f0eff */
[----:B------:R-:W-:Y:S01]  /*159b0*/  STL.64 [R1+0x8], R30 ;  /* 0x0000081e01007387 */ /* 0x000fe20000100a00 */
[----:B------:R-:W-:-:S02]  /*159c0*/  LEA R12, P3, R13, R0, 0x1 ;  /* 0x000000000d0c7211 */ /* 0x000fc400078608ff */
[----:B------:R-:W-:Y:S01]  /*159d0*/  LEA.HI.X.SX32 R11, R11, R2, 0x1, P5 ;  /* 0x000000020b0b7211 */ /* 0x000fe200028f0eff */
[----:B------:R0:W-:Y:S01]  /*159e0*/  STL.64 [R1], R28 ;  /* 0x0000001c01007387 */ /* 0x0001e20000100a00 */
[----:B------:R-:W-:Y:S01]  /*159f0*/  LEA R14, P4, R15, R0, 0x1 ;  /* 0x000000000f0e7211 */ /* 0x000fe200078808ff */
[----:B------:R-:W-:Y:S01]  /*15a00*/  IMAD R3, R53, 0x2, R4 ;  /* 0x0000000235037824 */ /* 0x000fe200078e0204 */
[-C--:B------:R-:W-:Y:S01]  /*15a10*/  LEA.HI.X.SX32 R13, R13, R2.reuse, 0x1, P3 ;  /* 0x000000020d0d7211 */ /* 0x080fe200018f0eff */
[----:B------:R-:W-:Y:S01]  /*15a20*/  STL.64 [R1+0x6d8], R60 ;  /* 0x0006d83c01007387 */ /* 0x000fe20000100a00 */
[----:B------:R-:W-:Y:S02]  /*15a30*/  LEA.HI.X.SX32 R15, R15, R2, 0x1, P4 ;  /* 0x000000020f0f7211 */ /* 0x000fe400020f0eff */
[C---:B0-----:R-:W-:Y:S01]  /*15a40*/  LEA R28, P5, R16.reuse, R0, 0x1 ;  /* 0x00000000101c7211 */ /* 0x041fe200078a08ff */
[----:B------:R-:W-:Y:S03]  /*15a50*/  STL.64 [R1+0x6e0], R8 ;  /* 0x0006e00801007387 */ /* 0x000fe60000100a00 */
[----:B------:R-:W-:Y:S01]  /*15a60*/  LEA.HI.X.SX32 R29, R16, R2, 0x1, P5 ;  /* 0x00000002101d7211 */ /* 0x000fe200028f0eff */
[----:B------:R-:W-:Y:S01]  /*15a70*/  IMAD R16, R53, 0x2, R3 ;  /* 0x0000000235107824 */ /* 0x000fe200078e0203 */
[----:B------:R-:W-:Y:S01]  /*15a80*/  STL.64 [R1+0x6e8], R10 ;  /* 0x0006e80a01007387 */ /* 0x000fe20000100a00 */
[----:B------:R-:W-:-:S02]  /*15a90*/  LEA R30, P3, R20, R0, 0x1 ;  /* 0x00000000141e7211 */ /* 0x000fc400078608ff */
[-C--:B------:R-:W-:Y:S01]  /*15aa0*/  LEA R48, P4, R4, R0.reuse, 0x1 ;  /* 0x0000000004307211 */ /* 0x080fe200078808ff */
[----:B------:R-:W-:Y:S01]  /*15ab0*/  STL.64 [R1+0x6f0], R12 ;  /* 0x0006f00c01007387 */ /* 0x000fe20000100a00 */
[----:B------:R-:W-:-:S03]  /*15ac0*/  LEA R50, P5, R3, R0, 0x1 ;  /* 0x0000000003327211 */ /* 0x000fc600078a08ff */
[----:B------:R-:W-:Y:S01]  /*15ad0*/  STL.64 [R1+0x6f8], R14 ;  /* 0x0006f80e01007387 */ /* 0x000fe20000100a00 */
[----:B------:R-:W-:-:S03]  /*15ae0*/  LEA R52, P6, R16, R0, 0x1 ;  /* 0x0000000010347211 */ /* 0x000fc600078c08ff */
[----:B------:R0:W-:Y:S01]  /*15af0*/  STL.64 [R1+0x700], R28 ;  /* 0x0007001c01007387 */ /* 0x0001e20000100a00 */
[-C--:B------:R-:W-:Y:S02]  /*15b00*/  LEA.HI.X.SX32 R31, R20, R2.reuse, 0x1, P3 ;  /* 0x00000002141f7211 */ /* 0x080fe400018f0eff */
[-C--:B------:R-:W-:Y:S01]  /*15b10*/  LEA.HI.X.SX32 R49, R4, R2.reuse, 0x1, P4 ;  /* 0x0000000204317211 */ /* 0x080fe200020f0eff */
[----:B------:R1:W-:Y:S01]  /*15b20*/  STG.E.U16 [R58.64], R25 ;  /* 0x000000193a007986 */ /* 0x0003e2000c101506 */
[-C--:B------:R-:W-:Y:S02]  /*15b30*/  LEA.HI.X.SX32 R51, R3, R2.reuse, 0x1, P5 ;  /* 0x0000000203337211 */ /* 0x080fe400028f0eff */
[----:B------:R-:W-:Y:S01]  /*15b40*/  LEA.HI.X.SX32 R53, R16, R2, 0x1, P6 ;  /* 0x0000000210357211 */ /* 0x000fe200030f0eff */
[----:B0-----:R-:W3:Y:S04]  /*15b50*/  LDL.LU.64 R28, [R1+0x108] ;  /* 0x00010800011c7983 */ /* 0x001ee80000300a00 */
[----:B------:R-:W3:Y:S01]  /*15b60*/  LDL.LU.64 R14, [R1+0x100] ;  /* 0x00010000010e7983 */ /* 0x000ee20000300a00 */
[----:B------:R-:W-:-:S03]  /*15b70*/  PRMT R21, R21, 0x7632, R21 ;  /* 0x0000763215157816 */ /* 0x000fc60000000015 */
[----:B------:R-:W3:Y:S01]  /*15b80*/  LDL.LU.64 R12, [R1+0xf8] ;  /* 0x0000f800010c7983 */ /* 0x000ee20000300a00 */
[----:B-1----:R-:W-:-:S03]  /*15b90*/  PRMT R25, R25, 0x7632, R25 ;  /* 0x0000763219197816 */ /* 0x002fc60000000019 */
[----:B------:R-:W3:Y:S04]  /*15ba0*/  LDL.LU.64 R10, [R1+0xf0] ;  /* 0x0000f000010a7983 */ /* 0x000ee80000300a00 */
[----:B------:R-:W3:Y:S04]  /*15bb0*/  LDL.LU.64 R8, [R1+0xe8] ;  /* 0x0000e80001087983 */ /* 0x000ee80000300a00 */
[----:B------:R-:W-:Y:S04]  /*15bc0*/  STL.64 [R1+0x708], R30 ;  /* 0x0007081e01007387 */ /* 0x000fe80000100a00 */
[----:B------:R-:W-:Y:S04]  /*15bd0*/  STL.64 [R1+0x710], R48 ;  /* 0x0007103001007387 */ /* 0x000fe80000100a00 */
[----:B------:R-:W-:Y:S04]  /*15be0*/  STL.64 [R1+0x718], R50 ;  /* 0x0007183201007387 */ /* 0x000fe80000100a00 */
[----:B------:R-:W-:Y:S04]  /*15bf0*/  STG.E.U16 [R56.64], R5 ;  /* 0x0000000538007986 */ /* 0x000fe8000c101506 */
[----:B------:R-:W-:Y:S04]  /*15c00*/  STL.64 [R1+0x720], R52 ;  /* 0x0007203401007387 */ /* 0x000fe80000100a00 */
[----:B------:R-:W-:Y:S04]  /*15c10*/  STG.E.U16 [R54.64], R17 ;  /* 0x0000001136007986 */ /* 0x000fe8000c101506 */
[----:B------:R-:W-:Y:S04]  /*15c20*/  STG.E.U16 [R46.64], R21 ;  /* 0x000000152e007986 */ /* 0x000fe8000c101506 */
[----:B------:R-:W-:Y:S04]  /*15c30*/  STL.64 [R1+0x728], R24 ;  /* 0x0007281801007387 */ /* 0x000fe80000100a00 */
[----:B------:R0:W-:Y:S04]  /*15c40*/  STG.E.U16 [R38.64], R25 ;  /* 0x0000001926007986 */ /* 0x0001e8000c101506 */
[----:B------:R-:W3:Y:S04]  /*15c50*/  LDL.LU.64 R58, [R1+0xe0] ;  /* 0x0000e000013a7983 */ /* 0x000ee80000300a00 */
[----:B0-----:R-:W3:Y:S04]  /*15c60*/  LDL.LU.64 R24, [R1+0xd8] ;  /* 0x0000d80001187983 */ /* 0x001ee80000300a00 */
[----:B------:R-:W3:Y:S04]  /*15c70*/  LDL.LU.64 R52, [R1+0xd0] ;  /* 0x0000d00001347983 */ /* 0x000ee80000300a00 */
[----:B------:R-:W0:Y:S04]  /*15c80*/  S2R R20, SR_TID.X ;  /* 0x0000000000147919 */ /* 0x000e280000002100 */
[----:B------:R-:W1:Y:S01]  /*15c90*/  S2R R61, SR_TID.X ;  /* 0x00000000003d7919 */ /* 0x000e620000002100 */
[----:B------:R-:W-:-:S02]  /*15ca0*/  PRMT R5, R5, 0x7632, R5 ;  /* 0x0000763205057816 */ /* 0x000fc40000000005 */
[----:B------:R-:W-:-:S03]  /*15cb0*/  PRMT R17, R17, 0x7632, R17 ;  /* 0x0000763211117816 */ /* 0x000fc60000000011 */
[----:B------:R-:W-:Y:S01]  /*15cc0*/  STG.E.U16 [R42.64], R5 ;  /* 0x000000052a007986 */ /* 0x000fe2000c101506 */
[C---:B0-----:R-:W-:Y:S02]  /*15cd0*/  SHF.L.U32 R31, R20.reuse, 0xc, RZ ;  /* 0x0000000c141f7819 */ /* 0x041fe400000006ff */
[----:B------:R-:W-:Y:S02]  /*15ce0*/  LOP3.LUT R60, R20, 0x1ff, RZ, 0xc0, !PT ;  /* 0x000001ff143c7812 */ /* 0x000fe400078ec0ff */
[----:B------:R-:W-:Y:S01]  /*15cf0*/  LOP3.LUT R31, R31, 0x6000, RZ, 0xc0, !PT ;  /* 0x000060001f1f7812 */ /* 0x000fe200078ec0ff */
[----:B------:R-:W-:Y:S04]  /*15d00*/  STG.E.U16 [R40.64], R17 ;  /* 0x0000001128007986 */ /* 0x000fe8000c101506 */
[----:B------:R-:W-:Y:S01]  /*15d10*/  IMAD R31, R60, 0x10, R31 ;  /* 0x000000103c1f7824 */ /* 0x000fe200078e021f */
[----:B--2---:R-:W-:Y:S04]  /*15d20*/  STG.E.U16 [R34.64], R22 ;  /* 0x0000001622007986 */ /* 0x004fe8000c101506 */
[----:B------:R-:W-:Y:S04]  /*15d30*/  STG.E.U16 [R32.64], R26 ;  /* 0x0000001a20007986 */ /* 0x000fe8000c101506 */
[----:B------:R0:W2:Y:S01]  /*15d40*/  LDS.128 R32, [R31] ;  /* 0x000000001f207984 */ /* 0x0000a20000000c00 */
[C---:B-1----:R-:W-:Y:S01]  /*15d50*/  LOP3.LUT R60, R61.reuse, 0x1ff, RZ, 0xc0, !PT ;  /* 0x000001ff3d3c7812 */ /* 0x042fe200078ec0ff */
[----:B0-----:R-:W-:-:S05]  /*15d60*/  IMAD.SHL.U32 R31, R61, 0x1000, RZ ;  /* 0x000010003d1f7824 */ /* 0x001fca00078e00ff */
[----:B------:R-:W-:-:S04]  /*15d70*/  LOP3.LUT R31, R31, 0x6000, RZ, 0xc0, !PT ;  /* 0x000060001f1f7812 */ /* 0x000fc800078ec0ff */
[----:B------:R-:W-:Y:S02]  /*15d80*/  LEA R31, R60, R31, 0x4 ;  /* 0x0000001f3c1f7211 */ /* 0x000fe400078e20ff */
[C---:B------:R-:W-:Y:S01]  /*15d90*/  LOP3.LUT R60, R20.reuse, 0x1ff, RZ, 0xc0, !PT ;  /* 0x000001ff143c7812 */ /* 0x040fe200078ec0ff */
[----:B------:R-:W-:-:S05]  /*15da0*/  IMAD.SHL.U32 R20, R20, 0x1000, RZ ;  /* 0x0000100014147824 */ /* 0x000fca00078e00ff */
[----:B------:R-:W-:-:S05]  /*15db0*/  LOP3.LUT R20, R20, 0x6000, RZ, 0xc0, !PT ;  /* 0x0000600014147812 */ /* 0x000fca00078ec0ff */
[----:B------:R-:W-:Y:S01]  /*15dc0*/  IMAD R20, R60, 0x10, R20 ;  /* 0x000000103c147824 */ /* 0x000fe200078e0214 */
[C---:B------:R-:W-:Y:S02]  /*15dd0*/  LOP3.LUT R60, R61.reuse, 0x1ff, RZ, 0xc0, !PT ;  /* 0x000001ff3d3c7812 */ /* 0x040fe400078ec0ff */
[----:B------:R-:W-:-:S04]  /*15de0*/  SHF.L.U32 R61, R61, 0xc, RZ ;  /* 0x0000000c3d3d7819 */ /* 0x000fc800000006ff */
[----:B------:R-:W-:Y:S02]  /*15df0*/  LOP3.LUT R61, R61, 0x6000, RZ, 0xc0, !PT ;  /* 0x000060003d3d7812 */ /* 0x000fe400078ec0ff */
[----:B------:R-:W-:-:S03]  /*15e00*/  LOP3.LUT R20, R20, 0x40, RZ, 0x3c, !PT ;  /* 0x0000004014147812 */ /* 0x000fc600078e3cff */
[----:B------:R-:W-:Y:S01]  /*15e10*/  IMAD R61, R60, 0x10, R61 ;  /* 0x000000103c3d7824 */ /* 0x000fe200078e023d */
[----:B------:R-:W-:Y:S01]  /*15e20*/  LOP3.LUT R31, R31, 0x20, RZ, 0x3c, !PT ;  /* 0x000000201f1f7812 */ /* 0x000fe200078e3cff */
[----:B------:R0:W-:Y:S01]  /*15e30*/  STG.E.U16 [R36.64], R6 ;  /* 0x0000000624007986 */ /* 0x0001e2000c101506 */
[----:B------:R-:W-:Y:S02]  /*15e40*/  PRMT R22, R22, 0x7632, R22 ;  /* 0x0000763216167816 */ /* 0x000fe40000000016 */
[----:B------:R-:W-:Y:S01]  /*15e50*/  LOP3.LUT R61, R61, 0x60, RZ, 0x3c, !PT ;  /* 0x000000603d3d7812 */ /* 0x000fe200078e3cff */
[----:B------:R1:W-:Y:S01]  /*15e60*/  LDS.128 R40, [R20] ;  /* 0x0000000014287984 */ /* 0x0003e20000000c00 */
[----:B------:R-:W-:-:S03]  /*15e70*/  PRMT R26, R26, 0x7632, R26 ;  /* 0x000076321a1a7816 */ /* 0x000fc6000000001a */
[----:B------:R2:W-:Y:S01]  /*15e80*/  STG.E.U16 [R44.64], R18 ;  /* 0x000000122c007986 */ /* 0x0005e2000c101506 */
[----:B0-----:R-:W-:-:S03]  /*15e90*/  PRMT R6, R6, 0x7632, R6 ;  /* 0x0000763206067816 */ /* 0x001fc60000000006 */
[----:B-1----:R-:W4:Y:S04]  /*15ea0*/  LDL.LU.64 R20, [R1+0xc8] ;  /* 0x0000c80001147983 */ /* 0x002f280000300a00 */
[----:B------:R-:W4:Y:S01]  /*15eb0*/  LDL.LU.64 R50, [R1+0xc0] ;  /* 0x0000c00001327983 */ /* 0x000f220000300a00 */
[----:B--2---:R-:W-:-:S03]  /*15ec0*/  PRMT R18, R18, 0x7632, R18 ;  /* 0x0000763212127816 */ /* 0x004fc60000000012 */
[----:B------:R0:W1:Y:S04]  /*15ed0*/  LDS.128 R36, [R31] ;  /* 0x000000001f247984 */ /* 0x0000680000000c00 */
[----:B------:R-:W2:Y:S01]  /*15ee0*/  LDL.LU.64 R48, [R1+0xb8] ;  /* 0x0000b80001307983 */ /* 0x000ea20000300a00 */
[----:B------:R-:W-:-:S03]  /*15ef0*/  PRMT R4, R23, 0x7632, R4 ;  /* 0x0000763217047816 */ /* 0x000fc60000000004 */
[----:B------:R0:W1:Y:S04]  /*15f00*/  LDS.128 R44, [R61] ;  /* 0x000000003d2c7984 */ /* 0x0000680000000c00 */
[----:B0-----:R-:W2:Y:S04]  /*15f10*/  LDL.LU.64 R30, [R1+0xb0] ;  /* 0x0000b000011e7983 */ /* 0x001ea80000300a00 */
[----:B------:R-:W2:Y:S04]  /*15f20*/  LDL.LU.64 R60, [R1+0x98] ;  /* 0x00009800013c7983 */ /* 0x000ea80000300a00 */
[----:B------:R-:W2:Y:S04]  /*15f30*/  LDL.LU.64 R16, [R1+0x90] ;  /* 0x0000900001107983 */ /* 0x000ea80000300a00 */
[----:B------:R-:W2:Y:S01]  /*15f40*/  LDL.LU.64 R54, [R1+0x88] ;  /* 0x0000880001367983 */ /* 0x000ea20000300a00 */
[----:B------:R-:W-:-:S03]  /*15f50*/  PRMT R0, R19, 0x7632, R0 ;  /* 0x0000763213007816 */ /* 0x000fc60000000000 */
[----:B---3--:R-:W-:Y:S04]  /*15f60*/  STG.E.U16 [R28.64], R22 ;  /* 0x000000161c007986 */ /* 0x008fe8000c101506 */
[----:B------:R-:W-:Y:S04]  /*15f70*/  STG.E.U16 [R14.64], R26 ;  /* 0x0000001a0e007986 */ /* 0x000fe8000c101506 */
[----:B------:R-:W-:Y:S04]  /*15f80*/  STG.E.U16 [R12.64], R6 ;  /* 0x000000060c007986 */ /* 0x000fe8000c101506 */
[----:B------:R-:W-:Y:S04]  /*15f90*/  STG.E.U16 [R10.64], R18 ;  /* 0x000000120a007986 */ /* 0x000fe8000c101506 */
[----:B------:R0:W-:Y:S04]  /*15fa0*/  STG.E.U16 [R8.64], R23 ;  /* 0x0000001708007986 */ /* 0x0001e8000c101506 */
[----:B0-----:R-:W1:Y:S04]  /*15fb0*/  LDL.LU.64 R22, [R1+0xa0] ;  /* 0x0000a00001167983 */ /* 0x001e680000300a00 */
[----:B------:R-:W3:Y:S04]  /*15fc0*/  LDL.LU.64 R28, [R1+0x80] ;  /* 0x00008000011c7983 */ /* 0x000ee80000300a00 */
[----:B------:R-:W3:Y:S04]  /*15fd0*/  LDL.LU.64 R14, [R1+0x78] ;  /* 0x00007800010e7983 */ /* 0x000ee80000300a00 */
[----:B------:R-:W3:Y:S04]  /*15fe0*/  LDL.LU.64 R12, [R1+0x70] ;  /* 0x00007000010c7983 */ /* 0x000ee80000300a00 */
[----:B------:R-:W3:Y:S04]  /*15ff0*/  LDL.LU.64 R10, [R1+0x68] ;  /* 0x00006800010a7983 */ /* 0x000ee80000300a00 */
[----:B------:R-:W3:Y:S04]  /*16000*/  LDL.LU.64 R8, [R1+0x60] ;  /* 0x0000600001087983 */ /* 0x000ee80000300a00 */
[----:B------:R-:W3:Y:S04]  /*16010*/  LDL.LU.64 R56, [R1+0x58] ;  /* 0x0000580001387983 */ /* 0x000ee80000300a00 */
[----:B------:R0:W-:Y:S04]  /*16020*/  STG.E.U16 [R58.64], R27 ;  /* 0x0000001b3a007986 */ /* 0x0001e8000c101506 */
[----:B------:R0:W-:Y:S04]  /*16030*/  STG.E.U16 [R24.64], R7 ;  /* 0x0000000718007986 */ /* 0x0001e8000c101506 */
[----:B0-----:R-:W3:Y:S04]  /*16040*/  LDL.LU.64 R58, [R1+0x50] ;  /* 0x00005000013a7983 */ /* 0x001ee80000300a00 */
[----:B------:R0:W-:Y:S04]  /*16050*/  STG.E.U16 [R52.64], R19 ;  /* 0x0000001334007986 */ /* 0x0001e8000c101506 */
[----:B------:R-:W3:Y:S04]  /*16060*/  LDL.LU.64 R24, [R1+0x728] ;  /* 0x0007280001187983 */ /* 0x000ee80000300a00 */
[----:B0-----:R-:W3:Y:S04]  /*16070*/  LDL.LU.64 R52, [R1+0x720] ;  /* 0x0007200001347983 */ /* 0x001ee80000300a00 */
[----:B------:R-:W3:Y:S01]  /*16080*/  LDL.LU.64 R18, [R1+0xa8] ;  /* 0x0000a80001127983 */ /* 0x000ee20000300a00 */
[----:B------:R-:W-:-:S02]  /*16090*/  PRMT R3, R27, 0x7632, R3 ;  /* 0x000076321b037816 */ /* 0x000fc40000000003 */
[----:B------:R-:W-:Y:S01]  /*160a0*/  PRMT R2, R7, 0x7632, R2 ;  /* 0x0000763207027816 */ /* 0x000fe20000000002 */
[----:B----4-:R0:W-:Y:S04]  /*160b0*/  STG.E.U16 [R20.64], R4 ;  /* 0x0000000414007986 */ /* 0x0101e8000c101506 */
[----:B------:R4:W-:Y:S04]  /*160c0*/  STG.E.U16 [R50.64], R3 ;  /* 0x0000000332007986 */ /* 0x0009e8000c101506 */
[----:B0-----:R-:W3:Y:S04]  /*160d0*/  LDL.LU.64 R20, [R1+0x48] ;  /* 0x0000480001147983 */ /* 0x001ee80000300a00 */
[----:B--2---:R0:W-:Y:S04]  /*160e0*/  STG.E.U16 [R48.64], R2 ;  /* 0x0000000230007986 */ /* 0x0041e8000c101506 */
[----:B------:R2:W-:Y:S04]  /*160f0*/  STG.E.U16 [R30.64], R0 ;  /* 0x000000001e007986 */ /* 0x0005e8000c101506 */
[----:B----4-:R-:W4:Y:S04]  /*16100*/  LDL.LU.64 R50, [R1+0x718] ;  /* 0x0007180001327983 */ /* 0x010f280000300a00 */
[----:B0-----:R-:W4:Y:S04]  /*16110*/  LDL.LU.64 R48, [R1+0x710] ;  /* 0x0007100001307983 */ /* 0x001f280000300a00 */
[----:B--2---:R-:W2:Y:S04]  /*16120*/  LDL.LU.64 R30, [R1+0x708] ;  /* 0x00070800011e7983 */ /* 0x004ea80000300a00 */
[----:B---3--:R-:W-:Y:S04]  /*16130*/  STG.E.U16 [R18.64], R32 ;  /* 0x0000002012007986 */ /* 0x008fe8000c101506 */
[----:B-1----:R-:W-:Y:S04]  /*16140*/  STG.E.U16 [R22.64], R36 ;  /* 0x0000002416007986 */ /* 0x002fe8000c101506 */
[----:B------:R0:W-:Y:S04]  /*16150*/  STG.E.U16 [R60.64], R40 ;  /* 0x000000283c007986 */ /* 0x0001e8000c101506 */
[----:B0-----:R-:W3:Y:S01]  /*16160*/  LDL.LU.64 R60, [R1+0x40] ;  /* 0x00004000013c7983 */ /* 0x001ee20000300a00 */
[----:B------:R-:W-:-:S02]  /*16170*/  PRMT R32, R32, 0x7632, R32 ;  /* 0x0000763220207816 */ /* 0x000fc40000000020 */
[----:B------:R-:W-:Y:S01]  /*16180*/  PRMT R36, R36, 0x7632, R36 ;  /* 0x0000763224247816 */ /* 0x000fe20000000024 */
[----:B------:R0:W-:Y:S01]  /*16190*/  STG.E.U16 [R16.64], R44 ;  /* 0x0000002c10007986 */ /* 0x0001e2000c101506 */
[----:B------:R-:W-:-:S03]  /*161a0*/  PRMT R40, R40, 0x7632, R40 ;  /* 0x0000763228287816 */ /* 0x000fc60000000028 */
[----:B------:R-:W2:Y:S04]  /*161b0*/  LDL.LU.64 R18, [R1+0x18] ;  /* 0x0000180001127983 */ /* 0x000ea80000300a00 */
[----:B------:R-:W2:Y:S01]  /*161c0*/  LDL.LU.64 R22, [R1+0x10] ;  /* 0x0000100001167983 */ /* 0x000ea20000300a00 */
[----:B0-----:R-:W-:-:S03]  /*161d0*/  PRMT R44, R44, 0x7632, R44 ;  /* 0x000076322c2c7816 */ /* 0x001fc6000000002c */
[----:B------:R-:W2:Y:S04]  /*161e0*/  LDL.LU.64 R16, [R1+0x8] ;  /* 0x0000080001107983 */ /* 0x000ea80000300a00 */
[----:B------:R0:W-:Y:S04]  /*161f0*/  STG.E.U16 [R54.64], R32 ;  /* 0x0000002036007986 */ /* 0x0001e8000c101506 */
[----:B------:R1:W-:Y:S04]  /*16200*/  STG.E.U16 [R28.64], R36 ;  /* 0x000000241c007986 */ /* 0x0003e8000c101506 */
[----:B------:R1:W-:Y:S04]  /*16210*/  STG.E.U16 [R14.64], R40 ;  /* 0x000000280e007986 */ /* 0x0003e8000c101506 */
[----:B0-----:R-:W2:Y:S04]  /*16220*/  LDL.LU.64 R54, [R1] ;  /* 0x0000000001367983 */ /* 0x001ea80000300a00 */
[----:B-1----:R-:W2:Y:S01]  /*16230*/  LDL.LU.64 R28, [R1+0x700] ;  /* 0x00070000011c7983 */ /* 0x002ea20000300a00 */
[----:B------:R-:W-:-:S03]  /*16240*/  PRMT R0, R33, 0x7632, R0 ;  /* 0x0000763221007816 */ /* 0x000fc60000000000 */
[----:B------:R-:W2:Y:S04]  /*16250*/  LDL.LU.64 R14, [R1+0x6f8] ;  /* 0x0006f800010e7983 */ /* 0x000ea80000300a00 */
[----:B------:R0:W-:Y:S04]  /*16260*/  STG.E.U16 [R12.64], R44 ;  /* 0x0000002c0c007986 */ /* 0x0001e8000c101506 */
[----:B------:R1:W-:Y:S04]  /*16270*/  STG.E.U16 [R10.64], R33 ;  /* 0x000000210a007986 */ /* 0x0003e8000c101506 */
[----:B------:R1:W-:Y:S04]  /*16280*/  STG.E.U16 [R8.64], R37 ;  /* 0x0000002508007986 */ /* 0x0003e8000c101506 */
[----:B0-----:R-:W2:Y:S04]  /*16290*/  LDL.LU.64 R12, [R1+0x6f0] ;  /* 0x0006f000010c7983 */ /* 0x001ea80000300a00 */
[----:B-1----:R-:W2:Y:S01]  /*162a0*/  LDL.LU.64 R10, [R1+0x6e8] ;  /* 0x0006e800010a7983 */ /* 0x002ea20000300a00 */
[----:B------:R-:W-:-:S03]  /*162b0*/  PRMT R2, R37, 0x7632, R2 ;  /* 0x0000763225027816 */ /* 0x000fc60000000002 */
[----:B------:R-:W2:Y:S04]  /*162c0*/  LDL.LU.64 R8, [R1+0x6e0] ;  /* 0x0006e00001087983 */ /* 0x000ea80000300a00 */
[----:B------:R0:W-:Y:S04]  /*162d0*/  STG.E.U16 [R56.64], R41 ;  /* 0x0000002938007986 */ /* 0x0001e8000c101506 */
[----:B------:R-:W2:Y:S04]  /*162e0*/  LDL.LU.64 R32, [R1+0x20] ;  /* 0x0000200001207983 */ /* 0x000ea80000300a00 */
[----:B------:R1:W-:Y:S04]  /*162f0*/  STG.E.U16 [R58.64], R45 ;  /* 0x0000002d3a007986 */ /* 0x0003e8000c101506 */
[----:B0-----:R-:W2:Y:S01]  /*16300*/  LDL.LU R57, [R1+0x174] ;  /* 0x0001740001397983 */ /* 0x001ea20000300800 */
[----:B------:R-:W-:-:S03]  /*16310*/  PRMT R3, R41, 0x7632, R3 ;  /* 0x0000763229037816 */ /* 0x000fc60000000003 */
[----:B------:R0:W-:Y:S04]  /*16320*/  STG.E.U16 [R20.64], R0 ;  /* 0x0000000014007986 */ /* 0x0001e8000c101506 */
[----:B-1----:R-:W2:Y:S01]  /*16330*/  LDL.LU R58, [R1+0x170] ;  /* 0x00017000013a7983 */ /* 0x002ea20000300800 */
[----:B------:R-:W-:-:S03]  /*16340*/  PRMT R4, R45, 0x7632, R4 ;  /* 0x000076322d047816 */ /* 0x000fc60000000004 */
[----:B------:R-:W2:Y:S04]  /*16350*/  LDL.LU.64 R36, [R1+0x28] ;  /* 0x0000280001247983 */ /* 0x000ea80000300a00 */
[----:B------:R-:W2:Y:S04]  /*16360*/  LDL.LU R59, [R1+0x17c] ;  /* 0x00017c00013b7983 */ /* 0x000ea80000300800 */
[----:B0-----:R-:W2:Y:S04]  /*16370*/  LDL.LU R20, [R1+0x178] ;  /* 0x0001780001147983 */ /* 0x001ea80000300800 */
[----:B------:R-:W2:Y:S04]  /*16380*/  LDL.LU.64 R40, [R1+0x30] ;  /* 0x0000300001287983 */ /* 0x000ea80000300a00 */
[----:B------:R-:W2:Y:S04]  /*16390*/  LDL.LU.64 R44, [R1+0x38] ;  /* 0x00003800012c7983 */ /* 0x000ea80000300a00 */
[----:B---3--:R0:W-:Y:S04]  /*163a0*/  STG.E.U16 [R60.64], R2 ;  /* 0x000000023c007986 */ /* 0x0081e8000c101506 */
[----:B0-----:R-:W3:Y:S01]  /*163b0*/  LDL.LU.64 R60, [R1+0x6d8] ;  /* 0x0006d800013c7983 */ /* 0x001ee20000300a00 */
[----:B------:R-:W-:-:S02]  /*163c0*/  PRMT R5, R34, 0x7632, R5 ;  /* 0x0000763222057816 */ /* 0x000fc40000000005 */
[----:B------:R-:W-:Y:S02]  /*163d0*/  PRMT R0, R38, 0x7632, R0 ;  /* 0x0000763226007816 */ /* 0x000fe40000000000 */
[----:B------:R-:W-:Y:S02]  /*163e0*/  PRMT R6, R42, 0x7632, R6 ;  /* 0x000076322a067816 */ /* 0x000fe40000000006 */
[----:B------:R-:W-:Y:S02]  /*163f0*/  PRMT R7, R46, 0x7632, R7 ;  /* 0x000076322e077816 */ /* 0x000fe40000000007 */
[----:B------:R-:W-:Y:S02]  /*16400*/  PRMT R24, R39, 0x7632, R24 ;  /* 0x0000763227187816 */ /* 0x000fe40000000018 */
[----:B------:R-:W-:Y:S02]  /*16410*/  PRMT R25, R43, 0x7632, R25 ;  /* 0x000076322b197816 */ /* 0x000fe40000000019 */
[----:B------:R-:W-:Y:S01]  /*16420*/  PRMT R26, R47, 0x7632, R26 ;  /* 0x000076322f1a7816 */ /* 0x000fe2000000001a */
[----:B--2---:R0:W-:Y:S04]  /*16430*/  STG.E.U16 [R44.64], R3 ;  /* 0x000000032c007986 */ /* 0x0041e8000c101506 */
[----:B------:R-:W-:Y:S04]  /*16440*/  STG.E.U16 [R40.64], R4 ;  /* 0x0000000428007986 */ /* 0x000fe8000c101506 */
[----:B------:R-:W-:Y:S04]  /*16450*/  STG.E.U16 [R36.64], R34 ;  /* 0x0000002224007986 */ /* 0x000fe8000c101506 */
[----:B------:R-:W-:Y:S04]  /*16460*/  STG.E.U16 [R32.64], R38 ;  /* 0x0000002620007986 */ /* 0x000fe8000c101506 */
[----:B------:R-:W-:Y:S04]  /*16470*/  STG.E.U16 [R18.64], R42 ;  /* 0x0000002a12007986 */ /* 0x000fe8000c101506 */
[----:B------:R-:W-:Y:S01]  /*16480*/  STG.E.U16 [R22.64], R46 ;  /* 0x0000002e16007986 */ /* 0x000fe2000c101506 */
[----:B0-----:R-:W-:-:S03]  /*16490*/  PRMT R3, R35, 0x7632, R3 ;  /* 0x0000763223037816 */ /* 0x001fc60000000003 */
[----:B------:R0:W-:Y:S04]  /*164a0*/  STG.E.U16 [R16.64], R5 ;  /* 0x0000000510007986 */ /* 0x0001e8000c101506 */
[----:B------:R1:W-:Y:S04]  /*164b0*/  STG.E.U16 [R54.64], R0 ;  /* 0x0000000036007986 */ /* 0x0003e8000c101506 */
[----:B0-----:R-:W0:Y:S01]  /*164c0*/  S2R R16, SR_TID.X ;  /* 0x0000000000107919 */ /* 0x001e220000002100 */
[----:B------:R-:W-:Y:S02]  /*164d0*/  FSEL R2, R58, -INF , P2 ;  /* 0xff8000003a027808 */ /* 0x000fe40001000000 */
[----:B-1----:R-:W-:-:S03]  /*164e0*/  FSEL R0, R57, -INF , P0 ;  /* 0xff80000039007808 */ /* 0x002fc60000000000 */
[----:B------:R-:W-:Y:S02]  /*164f0*/  FFMA R5, R2, 0.69314718246459960938, R20 ;  /* 0x3f31721802057823 */ /* 0x000fe40000000014 */
[----:B------:R-:W-:Y:S02]  /*16500*/  FFMA R4, R0, 0.69314718246459960938, R59 ;  /* 0x3f31721800047823 */ /* 0x000fe4000000003b */
[----:B0-----:R-:W-:-:S05]  /*16510*/  IMAD.SHL.U32 R16, R16, 0x2, RZ ;  /* 0x0000000210107824 */ /* 0x001fca00078e00ff */
[----:B------:R-:W-:Y:S01]  /*16520*/  LOP3.LUT R0, R16, 0x3f8, RZ, 0xc0, !PT ;  /* 0x000003f810007812 */ /* 0x000fe200078ec0ff */
[----:B---3--:R0:W-:Y:S04]  /*16530*/  STG.E.U16 [R60.64], R6 ;  /* 0x000000063c007986 */ /* 0x0081e8000c101506 */
[----:B------:R0:W-:Y:S04]  /*16540*/  STG.E.U16 [R8.64], R7 ;  /* 0x0000000708007986 */ /* 0x0001e8000c101506 */
[----:B------:R0:W-:Y:S04]  /*16550*/  STG.E.U16 [R10.64], R35 ;  /* 0x000000230a007986 */ /* 0x0001e8000c101506 */
[----:B------:R0:W-:Y:S04]  /*16560*/  STG.E.U16 [R12.64], R39 ;  /* 0x000000270c007986 */ /* 0x0001e8000c101506 */
[----:B------:R0:W-:Y:S04]  /*16570*/  STG.E.U16 [R14.64], R43 ;  /* 0x0000002b0e007986 */ /* 0x0001e8000c101506 */
[----:B------:R0:W-:Y:S04]  /*16580*/  STG.E.U16 [R28.64], R47 ;  /* 0x0000002f1c007986 */ /* 0x0001e8000c101506 */
[----:B------:R0:W-:Y:S04]  /*16590*/  STG.E.U16 [R30.64], R3 ;  /* 0x000000031e007986 */ /* 0x0001e8000c101506 */
[----:B----4-:R0:W-:Y:S04]  /*165a0*/  STG.E.U16 [R48.64], R24 ;  /* 0x0000001830007986 */ /* 0x0101e8000c101506 */
[----:B------:R0:W-:Y:S04]  /*165b0*/  STG.E.U16 [R50.64], R25 ;  /* 0x0000001932007986 */ /* 0x0001e8000c101506 */
[----:B------:R0:W-:Y:S04]  /*165c0*/  STG.E.U16 [R52.64], R26 ;  /* 0x0000001a34007986 */ /* 0x0001e8000c101506 */
[----:B------:R-:W-:Y:S06]  /*165d0*/  BAR.SYNC.DEFER_BLOCKING 0x0 ;  /* 0x0000000000007b1d */ /* 0x000fec0000010000 */
[----:B------:R0:W-:Y:S04]  /*165e0*/  STS.64 [R0], R4 ;  /* 0x0000000400007388 */ /* 0x0001e80000000a00 */
[----:B------:R-:W-:Y:S06]  /*165f0*/  BAR.SYNC.DEFER_BLOCKING 0x0 ;  /* 0x0000000000007b1d */ /* 0x000fec0000010000 */
[----:B------:R-:W-:Y:S05]  /*16600*/  @P1 EXIT ;  /* 0x000000000000194d */ /* 0x000fea0003800000 */
[----:B0-----:R-:W2:Y:S04]  /*16610*/  LDL.LU R59, [R1+0x180] ;  /* 0x00018000013b7983 */ /* 0x001ea80000300800 */
[----:B------:R-:W0:Y:S04]  /*16620*/  S2R R16, SR_CTAID.Y ;  /* 0x0000000000107919 */ /* 0x000e280000002600 */
[----:B------:R-:W1:Y:S04]  /*16630*/  S2R R58, SR_CTAID.X ;  /* 0x00000000003a7919 */ /* 0x000e680000002500 */
[----:B------:R-:W1:Y:S01]  /*16640*/  S2R R20, SR_TID.X ;  /* 0x0000000000147919 */ /* 0x000e620000002100 */
[----:B0-----:R-:W-:-:S04]  /*16650*/  IMAD R0, R16, c[0x0][0x1cc], RZ ;  /* 0x0000730010007a24 */ /* 0x001fc800078e02ff */
[----:B------:R-:W-:Y:S01]  /*16660*/  IMAD.SHL.U32 R2, R0, 0x4, RZ ;  /* 0x0000000400027824 */ /* 0x000fe200078e00ff */
[----:B-1----:R-:W-:Y:S01]  /*16670*/  PRMT R20, R20, 0x6540, R58 ;  /* 0x0000654014147816 */ /* 0x002fe2000000003a */
[----:B------:R-:W-:-:S03]  /*16680*/  IMAD.HI R0, R0, 0x4, RZ ;  /* 0x0000000400007827 */ /* 0x000fc600078e02ff */
[C---:B------:R-:W-:Y:S01]  /*16690*/  SHF.L.U32 R3, R20.reuse, 0x2, RZ ;  /* 0x0000000214037819 */ /* 0x040fe200000006ff */
[----:B------:R-:W-:-:S03]  /*166a0*/  IMAD.HI R5, R20, 0x4, RZ ;  /* 0x0000000414057827 */ /* 0x000fc600078e02ff */
[----:B------:R-:W-:-:S04]  /*166b0*/  IADD3 R2, P0, P1, R3, c[0x0][0x180], R2 ;  /* 0x0000600003027a10 */ /* 0x000fc8000791e002 */
[----:B------:R-:W-:Y:S01]  /*166c0*/  IADD3.X R3, R5, c[0x0][0x184], R0, P0, P1 ;  /* 0x0000610005037a10 */ /* 0x000fe200007e2400 */
[----:B--2---:R-:W0:Y:S04]  /*166d0*/  LDS R7, [R59] ;  /* 0x000000003b077984 */ /* 0x004e280000000800 */
[----:B0-----:R-:W-:Y:S01]  /*166e0*/  STG.E [R2.64], R7 ;  /* 0x0000000702007986 */ /* 0x001fe2000c101906 */
[----:B------:R-:W-:Y:S05]  /*166f0*/  EXIT ;  /* 0x000000000000794d */ /* 0x000fea0003800000 */
.L_x_3:
[----:B------:R-:W-:-:S00]  /*16700*/  BRA `(.L_x_3) ;  /* 0xfffffff000007947 */ /* 0x000fc0000383ffff */
[----:B------:R-:W-:-:S00]  /*16710*/  NOP ;  /* 0x0000000000007918 */ /* 0x000fc00000000000 */
        /* <DEDUP_REMOVED lines=14> */
.L_x_4:


//--------------------- .nv.global.init           --------------------------
	.section	.nv.global.init,"aw",@progbits
.nv.global.init:
	.type		_$_str,@object
	.size		_$_str,(.L_0 - _$_str)
_$_str:
        /*0000*/ 	.byte	0x5f, 0x5f, 0x43, 0x55, 0x44, 0x41, 0x5f, 0x46, 0x54, 0x5a, 0x00
.L_0:


//--------------------- .nv.shared.attn_fwd       --------------------------
	.section	.nv.shared.attn_fwd,"aw",@nobits
	.sectionflags	@""
	.align	16
